//
// Generated by NVIDIA NVVM Compiler
//
// Compiler Build ID: CL-36424714
// Cuda compilation tools, release 13.0, V13.0.88
// Based on NVVM 20.0.0
//

.version 9.0
.target sm_100
.address_size 64

	// .globl	_Z8k_enrichPfS_llfflP17curandStateXORWOW
.global .align 4 .b8 precalc_xorwow_matrix[102400];
.global .align 4 .b8 precalc_xorwow_offset_matrix[102400];
.global .align 4 .b8 mrg32k3aM1[2304];
.global .align 4 .b8 mrg32k3aM2[2304];
.global .align 4 .b8 mrg32k3aM1SubSeq[2016];
.global .align 4 .b8 mrg32k3aM2SubSeq[2016];
.global .align 4 .b8 mrg32k3aM1Seq[2304];
.global .align 4 .b8 mrg32k3aM2Seq[2304];
.const .align 8 .b8 __cr_lgamma_table[72];
// _ZZN3cub18CUB_300001_SM_10006detail10radix_sort31DeviceRadixSortSingleTileKernelINS1_5radix10policy_hubIfNS0_8NullTypeEyE10Policy1000ELNS0_9SortOrderE0EfS6_yNS1_21identity_decomposer_tEEEvPKT1_PSB_PKT2_PSF_T3_iiT4_E12temp_storage has been demoted
// _ZZN3cub18CUB_300001_SM_10006detail10radix_sort30DeviceRadixSortHistogramKernelINS1_5radix10policy_hubIfNS0_8NullTypeEyE10Policy1000ELNS0_9SortOrderE0EfyNS1_21identity_decomposer_tEEEvPT2_PKT1_SB_iiT3_E12temp_storage has been demoted
// _ZZN3cub18CUB_300001_SM_10006detail10radix_sort33DeviceRadixSortExclusiveSumKernelINS1_5radix10policy_hubIfNS0_8NullTypeEyE10Policy1000EyEEvPT0_E12temp_storage has been demoted
// _ZZN3cub18CUB_300001_SM_10006detail10radix_sort29DeviceRadixSortOnesweepKernelINS1_5radix10policy_hubIfNS0_8NullTypeEyE10Policy1000ELNS0_9SortOrderE0EfS6_yiiNS1_21identity_decomposer_tEEEvPT5_SC_PT3_PKSD_PT1_PKSH_PT2_PKSL_T4_iiT6_E1s has been demoted
// _ZZN3cub18CUB_300001_SM_10006detail6reduce28DeviceReduceSingleTileKernelINS2_10policy_hubIfjN4cuda3std3__44plusIfEEE10Policy1000EN6thrust24THRUST_300001_SM_1000_NS10device_ptrIfEEPfjS9_ffNS7_10__identityEEEvT0_T1_T2_T3_T4_T6_E12temp_storage has been demoted
// _ZZN3cub18CUB_300001_SM_10006detail6reduce18DeviceReduceKernelINS2_10policy_hubIfjN4cuda3std3__44plusIfEEE10Policy1000EN6thrust24THRUST_300001_SM_1000_NS10device_ptrIfEEjS9_fNS7_10__identityEEEvT0_PT3_T1_NS0_13GridEvenShareISK_EET2_T4_E12temp_storage has been demoted
// _ZZN3cub18CUB_300001_SM_10006detail6reduce28DeviceReduceSingleTileKernelINS2_10policy_hubIfjN4cuda3std3__44plusIfEEE10Policy1000EPfSC_iS9_ffNS7_10__identityEEEvT0_T1_T2_T3_T4_T6_E12temp_storage has been demoted
// _ZZN3cub18CUB_300001_SM_10006detail6reduce28DeviceReduceSingleTileKernelINS2_10policy_hubIfyN4cuda3std3__44plusIfEEE10Policy1000EN6thrust24THRUST_300001_SM_1000_NS10device_ptrIfEEPfyS9_ffNS7_10__identityEEEvT0_T1_T2_T3_T4_T6_E12temp_storage has been demoted
// _ZZN3cub18CUB_300001_SM_10006detail6reduce18DeviceReduceKernelINS2_10policy_hubIfyN4cuda3std3__44plusIfEEE10Policy1000EN6thrust24THRUST_300001_SM_1000_NS10device_ptrIfEEyS9_fNS7_10__identityEEEvT0_PT3_T1_NS0_13GridEvenShareISK_EET2_T4_E12temp_storage has been demoted
// _ZZN3cub18CUB_300001_SM_10006detail6reduce28DeviceReduceSingleTileKernelINS2_10policy_hubIfyN4cuda3std3__44plusIfEEE10Policy1000EPfSC_iS9_ffNS7_10__identityEEEvT0_T1_T2_T3_T4_T6_E12temp_storage has been demoted
// _ZZN3cub18CUB_300001_SM_10006detail4scan16DeviceScanKernelINS2_10policy_hubIfffjN4cuda3std3__44plusIvEEE10Policy1000EN6thrust24THRUST_300001_SM_1000_NS10device_ptrIfEESF_NS0_13ScanTileStateIfLb1EEES9_NS0_8NullTypeEjfLb0ESI_EEvT0_T1_T2_iT3_T4_T5_E12temp_storage has been demoted
// _ZZN3cub18CUB_300001_SM_10006detail4scan16DeviceScanKernelINS2_10policy_hubIfffmN4cuda3std3__44plusIvEEE10Policy1000EN6thrust24THRUST_300001_SM_1000_NS10device_ptrIfEESF_NS0_13ScanTileStateIfLb1EEES9_NS0_8NullTypeEmfLb0ESI_EEvT0_T1_T2_iT3_T4_T5_E12temp_storage has been demoted
.global .align 1 .b8 _ZN34_INTERNAL_aa935a0c_4_k_cu_ce52c34b4cuda3std3__45__cpo5beginE[1];
.global .align 1 .b8 _ZN34_INTERNAL_aa935a0c_4_k_cu_ce52c34b4cuda3std3__45__cpo3endE[1];
.global .align 1 .b8 _ZN34_INTERNAL_aa935a0c_4_k_cu_ce52c34b4cuda3std3__45__cpo6cbeginE[1];
.global .align 1 .b8 _ZN34_INTERNAL_aa935a0c_4_k_cu_ce52c34b4cuda3std3__45__cpo4cendE[1];
.global .align 1 .b8 _ZN34_INTERNAL_aa935a0c_4_k_cu_ce52c34b4cuda3std3__45__cpo6rbeginE[1];
.global .align 1 .b8 _ZN34_INTERNAL_aa935a0c_4_k_cu_ce52c34b4cuda3std3__45__cpo4rendE[1];
.global .align 1 .b8 _ZN34_INTERNAL_aa935a0c_4_k_cu_ce52c34b4cuda3std3__45__cpo7crbeginE[1];
.global .align 1 .b8 _ZN34_INTERNAL_aa935a0c_4_k_cu_ce52c34b4cuda3std3__45__cpo5crendE[1];
.global .align 1 .b8 _ZN34_INTERNAL_aa935a0c_4_k_cu_ce52c34b4cuda3std3__436_GLOBAL__N__aa935a0c_4_k_cu_ce52c34b6ignoreE[1];
.global .align 1 .b8 _ZN34_INTERNAL_aa935a0c_4_k_cu_ce52c34b4cuda3std3__419piecewise_constructE[1];
.global .align 1 .b8 _ZN34_INTERNAL_aa935a0c_4_k_cu_ce52c34b4cuda3std3__48in_placeE[1];
.global .align 1 .b8 _ZN34_INTERNAL_aa935a0c_4_k_cu_ce52c34b4cuda3std3__420unreachable_sentinelE[1];
.global .align 1 .b8 _ZN34_INTERNAL_aa935a0c_4_k_cu_ce52c34b4cuda3std3__47nulloptE[1];
.global .align 1 .b8 _ZN34_INTERNAL_aa935a0c_4_k_cu_ce52c34b4cuda3std3__48unexpectE[1];
.global .align 1 .b8 _ZN34_INTERNAL_aa935a0c_4_k_cu_ce52c34b4cuda3std6ranges3__45__cpo4swapE[1];
.global .align 1 .b8 _ZN34_INTERNAL_aa935a0c_4_k_cu_ce52c34b4cuda3std6ranges3__45__cpo9iter_moveE[1];
.global .align 1 .b8 _ZN34_INTERNAL_aa935a0c_4_k_cu_ce52c34b4cuda3std6ranges3__45__cpo5beginE[1];
.global .align 1 .b8 _ZN34_INTERNAL_aa935a0c_4_k_cu_ce52c34b4cuda3std6ranges3__45__cpo3endE[1];
.global .align 1 .b8 _ZN34_INTERNAL_aa935a0c_4_k_cu_ce52c34b4cuda3std6ranges3__45__cpo6cbeginE[1];
.global .align 1 .b8 _ZN34_INTERNAL_aa935a0c_4_k_cu_ce52c34b4cuda3std6ranges3__45__cpo4cendE[1];
.global .align 1 .b8 _ZN34_INTERNAL_aa935a0c_4_k_cu_ce52c34b4cuda3std6ranges3__45__cpo7advanceE[1];
.global .align 1 .b8 _ZN34_INTERNAL_aa935a0c_4_k_cu_ce52c34b4cuda3std6ranges3__45__cpo9iter_swapE[1];
.global .align 1 .b8 _ZN34_INTERNAL_aa935a0c_4_k_cu_ce52c34b4cuda3std6ranges3__45__cpo4nextE[1];
.global .align 1 .b8 _ZN34_INTERNAL_aa935a0c_4_k_cu_ce52c34b4cuda3std6ranges3__45__cpo4prevE[1];
.global .align 1 .b8 _ZN34_INTERNAL_aa935a0c_4_k_cu_ce52c34b4cuda3std6ranges3__45__cpo4dataE[1];
.global .align 1 .b8 _ZN34_INTERNAL_aa935a0c_4_k_cu_ce52c34b4cuda3std6ranges3__45__cpo5cdataE[1];
.global .align 1 .b8 _ZN34_INTERNAL_aa935a0c_4_k_cu_ce52c34b4cuda3std6ranges3__45__cpo4sizeE[1];
.global .align 1 .b8 _ZN34_INTERNAL_aa935a0c_4_k_cu_ce52c34b4cuda3std6ranges3__45__cpo5ssizeE[1];
.global .align 1 .b8 _ZN34_INTERNAL_aa935a0c_4_k_cu_ce52c34b4cuda3std6ranges3__45__cpo8distanceE[1];
.global .align 1 .b8 _ZN34_INTERNAL_aa935a0c_4_k_cu_ce52c34b6thrust24THRUST_300001_SM_1000_NS8cuda_cub3parE[1];
.global .align 1 .b8 _ZN34_INTERNAL_aa935a0c_4_k_cu_ce52c34b6thrust24THRUST_300001_SM_1000_NS8cuda_cub10par_nosyncE[1];
.global .align 1 .b8 _ZN34_INTERNAL_aa935a0c_4_k_cu_ce52c34b6thrust24THRUST_300001_SM_1000_NS6system6detail10sequential3seqE[1];
.global .align 1 .b8 _ZN34_INTERNAL_aa935a0c_4_k_cu_ce52c34b6thrust24THRUST_300001_SM_1000_NS6system3cpp3parE[1];
.global .align 1 .b8 _ZN34_INTERNAL_aa935a0c_4_k_cu_ce52c34b6thrust24THRUST_300001_SM_1000_NS12placeholders2_1E[1];
.global .align 1 .b8 _ZN34_INTERNAL_aa935a0c_4_k_cu_ce52c34b6thrust24THRUST_300001_SM_1000_NS12placeholders2_2E[1];
.global .align 1 .b8 _ZN34_INTERNAL_aa935a0c_4_k_cu_ce52c34b6thrust24THRUST_300001_SM_1000_NS12placeholders2_3E[1];
.global .align 1 .b8 _ZN34_INTERNAL_aa935a0c_4_k_cu_ce52c34b6thrust24THRUST_300001_SM_1000_NS12placeholders2_4E[1];
.global .align 1 .b8 _ZN34_INTERNAL_aa935a0c_4_k_cu_ce52c34b6thrust24THRUST_300001_SM_1000_NS12placeholders2_5E[1];
.global .align 1 .b8 _ZN34_INTERNAL_aa935a0c_4_k_cu_ce52c34b6thrust24THRUST_300001_SM_1000_NS12placeholders2_6E[1];
.global .align 1 .b8 _ZN34_INTERNAL_aa935a0c_4_k_cu_ce52c34b6thrust24THRUST_300001_SM_1000_NS12placeholders2_7E[1];
.global .align 1 .b8 _ZN34_INTERNAL_aa935a0c_4_k_cu_ce52c34b6thrust24THRUST_300001_SM_1000_NS12placeholders2_8E[1];
.global .align 1 .b8 _ZN34_INTERNAL_aa935a0c_4_k_cu_ce52c34b6thrust24THRUST_300001_SM_1000_NS12placeholders2_9E[1];
.global .align 1 .b8 _ZN34_INTERNAL_aa935a0c_4_k_cu_ce52c34b6thrust24THRUST_300001_SM_1000_NS12placeholders3_10E[1];
.global .align 1 .b8 _ZN34_INTERNAL_aa935a0c_4_k_cu_ce52c34b6thrust24THRUST_300001_SM_1000_NS3seqE[1];
.global .align 1 .b8 _ZN34_INTERNAL_aa935a0c_4_k_cu_ce52c34b6thrust24THRUST_300001_SM_1000_NS6deviceE[1];

.visible .entry _Z8k_enrichPfS_llfflP17curandStateXORWOW(
	.param .u64 .ptr .align 1 _Z8k_enrichPfS_llfflP17curandStateXORWOW_param_0,
	.param .u64 .ptr .align 1 _Z8k_enrichPfS_llfflP17curandStateXORWOW_param_1,
	.param .u64 _Z8k_enrichPfS_llfflP17curandStateXORWOW_param_2,
	.param .u64 _Z8k_enrichPfS_llfflP17curandStateXORWOW_param_3,
	.param .f32 _Z8k_enrichPfS_llfflP17curandStateXORWOW_param_4,
	.param .f32 _Z8k_enrichPfS_llfflP17curandStateXORWOW_param_5,
	.param .u64 _Z8k_enrichPfS_llfflP17curandStateXORWOW_param_6,
	.param .u64 .ptr .align 1 _Z8k_enrichPfS_llfflP17curandStateXORWOW_param_7
)
{
	.reg .pred 	%p<42>;
	.reg .b32 	%r<211>;
	.reg .b32 	%f<40>;
	.reg .b64 	%rd<96>;

	ld.param.u64 	%rd51, [_Z8k_enrichPfS_llfflP17curandStateXORWOW_param_0];
	ld.param.u64 	%rd52, [_Z8k_enrichPfS_llfflP17curandStateXORWOW_param_1];
	ld.param.u64 	%rd48, [_Z8k_enrichPfS_llfflP17curandStateXORWOW_param_2];
	ld.param.f32 	%f8, [_Z8k_enrichPfS_llfflP17curandStateXORWOW_param_4];
	ld.param.f32 	%f9, [_Z8k_enrichPfS_llfflP17curandStateXORWOW_param_5];
	ld.param.u64 	%rd49, [_Z8k_enrichPfS_llfflP17curandStateXORWOW_param_6];
	ld.param.u64 	%rd50, [_Z8k_enrichPfS_llfflP17curandStateXORWOW_param_7];
	cvta.to.global.u64 	%rd1, %rd51;
	cvta.to.global.u64 	%rd2, %rd52;
	mov.u32 	%r78, %nctaid.x;
	mov.u32 	%r79, %ntid.x;
	mul.lo.s32 	%r80, %r78, %r79;
	cvt.u64.u32 	%rd3, %r80;
	mov.u32 	%r81, %ctaid.x;
	mov.u32 	%r82, %tid.x;
	mad.lo.s32 	%r83, %r81, %r79, %r82;
	cvt.u64.u32 	%rd4, %r83;
	and.b64  	%rd53, %rd49, -4294967296;
	setp.ne.s64 	%p1, %rd53, 0;
	@%p1 bra 	$L__BB0_2;
	cvt.u32.u64 	%r84, %rd3;
	cvt.u32.u64 	%r85, %rd49;
	div.u32 	%r86, %r85, %r84;
	mul.lo.s32 	%r87, %r86, %r84;
	sub.s32 	%r88, %r85, %r87;
	cvt.u64.u32 	%rd80, %r86;
	cvt.u64.u32 	%rd81, %r88;
	bra.uni 	$L__BB0_3;
$L__BB0_2:
	div.s64 	%rd80, %rd49, %rd3;
	mul.lo.s64 	%rd54, %rd80, %rd3;
	sub.s64 	%rd81, %rd49, %rd54;
$L__BB0_3:
	setp.gt.s64 	%p2, %rd81, %rd4;
	selp.u64 	%rd55, 1, 0, %p2;
	add.s64 	%rd11, %rd80, %rd55;
	setp.lt.s64 	%p3, %rd11, 1;
	@%p3 bra 	$L__BB0_54;
	cvta.to.global.u64 	%rd56, %rd50;
	mad.lo.s64 	%rd12, %rd4, 48, %rd56;
	add.s64 	%rd13, %rd48, -1;
	setp.lt.s64 	%p4, %rd48, 1;
	shr.u64 	%rd14, %rd13, 1;
	@%p4 bra 	$L__BB0_46;
	shl.b64 	%rd57, %rd48, 2;
	add.s64 	%rd15, %rd2, %rd57;
	setp.eq.s64 	%p9, %rd48, 1;
	@%p9 bra 	$L__BB0_12;
	mov.b64 	%rd89, 0;
$L__BB0_7:
	ld.global.v2.u32 	{%r119, %r120}, [%rd12];
	shr.u32 	%r121, %r120, 2;
	xor.b32  	%r122, %r121, %r120;
	ld.global.v2.u32 	{%r123, %r124}, [%rd12+8];
	ld.global.v2.u32 	{%r125, %r126}, [%rd12+16];
	st.global.v2.u32 	[%rd12+8], {%r124, %r125};
	shl.b32 	%r127, %r126, 4;
	shl.b32 	%r128, %r122, 1;
	xor.b32  	%r129, %r128, %r127;
	xor.b32  	%r130, %r129, %r122;
	xor.b32  	%r131, %r130, %r126;
	st.global.v2.u32 	[%rd12+16], {%r126, %r131};
	add.s32 	%r132, %r119, 362437;
	st.global.v2.u32 	[%rd12], {%r132, %r123};
	add.s32 	%r133, %r131, %r132;
	cvt.rn.f32.u32 	%f10, %r133;
	fma.rn.f32 	%f11, %f10, 0f2F800000, 0f2F000000;
	mul.f32 	%f6, %f8, %f11;
	ld.global.f32 	%f12, [%rd2];
	setp.lt.f32 	%p10, %f6, %f12;
	@%p10 bra 	$L__BB0_42;
	ld.global.f32 	%f13, [%rd15+-4];
	setp.gtu.f32 	%p11, %f6, %f13;
	@%p11 bra 	$L__BB0_45;
	mov.b64 	%rd92, 0;
	mov.u64 	%rd93, %rd14;
	mov.u64 	%rd91, %rd13;
$L__BB0_10:
	shl.b64 	%rd60, %rd93, 2;
	add.s64 	%rd61, %rd2, %rd60;
	ld.global.f32 	%f7, [%rd61];
	setp.eq.f32 	%p12, %f7, %f6;
	@%p12 bra 	$L__BB0_43;
	setp.lt.f32 	%p13, %f6, %f7;
	add.s64 	%rd62, %rd93, -1;
	add.s64 	%rd63, %rd93, 1;
	selp.b64 	%rd92, %rd92, %rd63, %p13;
	selp.b64 	%rd91, %rd62, %rd91, %p13;
	sub.s64 	%rd64, %rd91, %rd92;
	shr.u64 	%rd65, %rd64, 63;
	add.s64 	%rd66, %rd64, %rd65;
	shr.s64 	%rd67, %rd66, 1;
	add.s64 	%rd93, %rd67, %rd92;
	setp.gt.s64 	%p14, %rd91, %rd92;
	@%p14 bra 	$L__BB0_10;
	bra.uni 	$L__BB0_43;
$L__BB0_12:
	and.b64  	%rd87, %rd11, 3;
	setp.lt.u64 	%p18, %rd11, 4;
	@%p18 bra 	$L__BB0_35;
	and.b64  	%rd82, %rd11, 9223372036854775804;
$L__BB0_14:
	ld.global.v2.u32 	{%r134, %r135}, [%rd12];
	shr.u32 	%r136, %r135, 2;
	xor.b32  	%r137, %r136, %r135;
	ld.global.v2.u32 	{%r186, %r192}, [%rd12+8];
	ld.global.v2.u32 	{%r191, %r190}, [%rd12+16];
	st.global.v2.u32 	[%rd12+8], {%r192, %r191};
	shl.b32 	%r138, %r190, 4;
	shl.b32 	%r139, %r137, 1;
	xor.b32  	%r140, %r139, %r138;
	xor.b32  	%r141, %r140, %r137;
	xor.b32  	%r189, %r141, %r190;
	st.global.v2.u32 	[%rd12+16], {%r190, %r189};
	add.s32 	%r181, %r134, 362437;
	st.global.v2.u32 	[%rd12], {%r181, %r186};
	add.s32 	%r142, %r189, %r181;
	cvt.rn.f32.u32 	%f15, %r142;
	fma.rn.f32 	%f16, %f15, 0f2F800000, 0f2F000000;
	mul.f32 	%f1, %f8, %f16;
	ld.global.f32 	%f17, [%rd2];
	setp.lt.f32 	%p19, %f1, %f17;
	@%p19 bra 	$L__BB0_16;
	ld.global.f32 	%f18, [%rd15+-4];
	setp.gtu.f32 	%p20, %f1, %f18;
	mov.u64 	%rd83, %rd14;
	@%p20 bra 	$L__BB0_19;
	bra.uni 	$L__BB0_17;
$L__BB0_16:
	setp.leu.f32 	%p21, %f1, 0f00000000;
	selp.s64 	%rd83, -1, 0, %p21;
$L__BB0_17:
	setp.lt.s64 	%p22, %rd83, 0;
	@%p22 bra 	$L__BB0_19;
	shl.b64 	%rd70, %rd83, 2;
	add.s64 	%rd71, %rd1, %rd70;
	atom.global.add.f32 	%f19, [%rd71], %f9;
	ld.global.v2.u32 	{%r181, %r186}, [%rd12];
	ld.global.v2.u32 	{%r192, %r191}, [%rd12+8];
	ld.global.v2.u32 	{%r190, %r189}, [%rd12+16];
$L__BB0_19:
	shr.u32 	%r143, %r186, 2;
	xor.b32  	%r144, %r143, %r186;
	st.global.v2.u32 	[%rd12+8], {%r191, %r190};
	shl.b32 	%r145, %r189, 4;
	shl.b32 	%r146, %r144, 1;
	xor.b32  	%r147, %r146, %r145;
	xor.b32  	%r148, %r147, %r144;
	xor.b32  	%r195, %r148, %r189;
	st.global.v2.u32 	[%rd12+16], {%r189, %r195};
	add.s32 	%r187, %r181, 362437;
	st.global.v2.u32 	[%rd12], {%r187, %r192};
	add.s32 	%r149, %r195, %r187;
	cvt.rn.f32.u32 	%f20, %r149;
	fma.rn.f32 	%f21, %f20, 0f2F800000, 0f2F000000;
	mul.f32 	%f2, %f8, %f21;
	ld.global.f32 	%f22, [%rd2];
	setp.lt.f32 	%p23, %f2, %f22;
	@%p23 bra 	$L__BB0_21;
	ld.global.f32 	%f23, [%rd15+-4];
	setp.gtu.f32 	%p24, %f2, %f23;
	mov.u64 	%rd84, %rd14;
	@%p24 bra 	$L__BB0_24;
	bra.uni 	$L__BB0_22;
$L__BB0_21:
	setp.leu.f32 	%p25, %f2, 0f00000000;
	selp.s64 	%rd84, -1, 0, %p25;
$L__BB0_22:
	setp.lt.s64 	%p26, %rd84, 0;
	@%p26 bra 	$L__BB0_24;
	shl.b64 	%rd72, %rd84, 2;
	add.s64 	%rd73, %rd1, %rd72;
	atom.global.add.f32 	%f24, [%rd73], %f9;
	ld.global.v2.u32 	{%r187, %r192}, [%rd12];
	ld.global.v2.u32 	{%r191, %r190}, [%rd12+8];
	ld.global.v2.u32 	{%r189, %r195}, [%rd12+16];
$L__BB0_24:
	shr.u32 	%r150, %r192, 2;
	xor.b32  	%r151, %r150, %r192;
	st.global.v2.u32 	[%rd12+8], {%r190, %r189};
	shl.b32 	%r152, %r195, 4;
	shl.b32 	%r153, %r151, 1;
	xor.b32  	%r154, %r153, %r152;
	xor.b32  	%r155, %r154, %r151;
	xor.b32  	%r194, %r155, %r195;
	st.global.v2.u32 	[%rd12+16], {%r195, %r194};
	add.s32 	%r193, %r187, 362437;
	st.global.v2.u32 	[%rd12], {%r193, %r191};
	add.s32 	%r156, %r194, %r193;
	cvt.rn.f32.u32 	%f25, %r156;
	fma.rn.f32 	%f26, %f25, 0f2F800000, 0f2F000000;
	mul.f32 	%f3, %f8, %f26;
	ld.global.f32 	%f27, [%rd2];
	setp.lt.f32 	%p27, %f3, %f27;
	@%p27 bra 	$L__BB0_26;
	ld.global.f32 	%f28, [%rd15+-4];
	setp.gtu.f32 	%p28, %f3, %f28;
	mov.u64 	%rd85, %rd14;
	@%p28 bra 	$L__BB0_29;
	bra.uni 	$L__BB0_27;
$L__BB0_26:
	setp.leu.f32 	%p29, %f3, 0f00000000;
	selp.s64 	%rd85, -1, 0, %p29;
$L__BB0_27:
	setp.lt.s64 	%p30, %rd85, 0;
	@%p30 bra 	$L__BB0_29;
	shl.b64 	%rd74, %rd85, 2;
	add.s64 	%rd75, %rd1, %rd74;
	atom.global.add.f32 	%f29, [%rd75], %f9;
	ld.global.v2.u32 	{%r193, %r191}, [%rd12];
	ld.global.v2.u32 	{%r190, %r189}, [%rd12+8];
	ld.global.v2.u32 	{%r195, %r194}, [%rd12+16];
$L__BB0_29:
	shr.u32 	%r157, %r191, 2;
	xor.b32  	%r158, %r157, %r191;
	st.global.v2.u32 	[%rd12+8], {%r189, %r195};
	shl.b32 	%r159, %r194, 4;
	shl.b32 	%r160, %r158, 1;
	xor.b32  	%r161, %r160, %r159;
	xor.b32  	%r162, %r161, %r158;
	xor.b32  	%r163, %r162, %r194;
	st.global.v2.u32 	[%rd12+16], {%r194, %r163};
	add.s32 	%r164, %r193, 362437;
	st.global.v2.u32 	[%rd12], {%r164, %r190};
	add.s32 	%r165, %r163, %r164;
	cvt.rn.f32.u32 	%f30, %r165;
	fma.rn.f32 	%f31, %f30, 0f2F800000, 0f2F000000;
	mul.f32 	%f4, %f8, %f31;
	ld.global.f32 	%f32, [%rd2];
	setp.lt.f32 	%p31, %f4, %f32;
	@%p31 bra 	$L__BB0_31;
	ld.global.f32 	%f33, [%rd15+-4];
	setp.gtu.f32 	%p32, %f4, %f33;
	mov.u64 	%rd86, %rd14;
	@%p32 bra 	$L__BB0_34;
	bra.uni 	$L__BB0_32;
$L__BB0_31:
	setp.leu.f32 	%p33, %f4, 0f00000000;
	selp.s64 	%rd86, -1, 0, %p33;
$L__BB0_32:
	setp.lt.s64 	%p34, %rd86, 0;
	@%p34 bra 	$L__BB0_34;
	shl.b64 	%rd76, %rd86, 2;
	add.s64 	%rd77, %rd1, %rd76;
	atom.global.add.f32 	%f34, [%rd77], %f9;
$L__BB0_34:
	add.s64 	%rd82, %rd82, -4;
	setp.ne.s64 	%p35, %rd82, 0;
	@%p35 bra 	$L__BB0_14;
$L__BB0_35:
	setp.eq.s64 	%p36, %rd87, 0;
	@%p36 bra 	$L__BB0_54;
$L__BB0_36:
	.pragma "nounroll";
	ld.global.v2.u32 	{%r166, %r167}, [%rd12];
	shr.u32 	%r168, %r167, 2;
	xor.b32  	%r169, %r168, %r167;
	ld.global.v2.u32 	{%r170, %r171}, [%rd12+8];
	ld.global.v2.u32 	{%r172, %r173}, [%rd12+16];
	st.global.v2.u32 	[%rd12+8], {%r171, %r172};
	shl.b32 	%r174, %r173, 4;
	shl.b32 	%r175, %r169, 1;
	xor.b32  	%r176, %r175, %r174;
	xor.b32  	%r177, %r176, %r169;
	xor.b32  	%r178, %r177, %r173;
	st.global.v2.u32 	[%rd12+16], {%r173, %r178};
	add.s32 	%r179, %r166, 362437;
	st.global.v2.u32 	[%rd12], {%r179, %r170};
	add.s32 	%r180, %r178, %r179;
	cvt.rn.f32.u32 	%f35, %r180;
	fma.rn.f32 	%f36, %f35, 0f2F800000, 0f2F000000;
	mul.f32 	%f5, %f8, %f36;
	ld.global.f32 	%f37, [%rd2];
	setp.lt.f32 	%p37, %f5, %f37;
	@%p37 bra 	$L__BB0_38;
	ld.global.f32 	%f38, [%rd15+-4];
	setp.gtu.f32 	%p38, %f5, %f38;
	mov.u64 	%rd88, %rd14;
	@%p38 bra 	$L__BB0_41;
	bra.uni 	$L__BB0_39;
$L__BB0_38:
	setp.leu.f32 	%p39, %f5, 0f00000000;
	selp.s64 	%rd88, -1, 0, %p39;
$L__BB0_39:
	setp.lt.s64 	%p40, %rd88, 0;
	@%p40 bra 	$L__BB0_41;
	shl.b64 	%rd78, %rd88, 2;
	add.s64 	%rd79, %rd1, %rd78;
	atom.global.add.f32 	%f39, [%rd79], %f9;
$L__BB0_41:
	add.s64 	%rd87, %rd87, -1;
	setp.eq.s64 	%p41, %rd87, 0;
	@%p41 bra 	$L__BB0_54;
	bra.uni 	$L__BB0_36;
$L__BB0_42:
	setp.leu.f32 	%p15, %f6, 0f00000000;
	selp.s64 	%rd93, -1, 0, %p15;
$L__BB0_43:
	setp.lt.s64 	%p16, %rd93, 0;
	@%p16 bra 	$L__BB0_45;
	shl.b64 	%rd68, %rd93, 2;
	add.s64 	%rd69, %rd1, %rd68;
	atom.global.add.f32 	%f14, [%rd69], %f9;
$L__BB0_45:
	add.s64 	%rd89, %rd89, 1;
	setp.eq.s64 	%p17, %rd89, %rd11;
	@%p17 bra 	$L__BB0_54;
	bra.uni 	$L__BB0_7;
$L__BB0_46:
	and.b64  	%rd95, %rd11, 3;
	setp.lt.u64 	%p5, %rd11, 4;
	@%p5 bra 	$L__BB0_50;
	and.b64  	%rd94, %rd11, 9223372036854775804;
	ld.global.v2.u32 	{%r199, %r204}, [%rd12];
	ld.global.v2.u32 	{%r203, %r202}, [%rd12+8];
	ld.global.v2.u32 	{%r201, %r200}, [%rd12+16];
$L__BB0_48:
	mov.u32 	%r54, %r200;
	shr.u32 	%r89, %r204, 2;
	xor.b32  	%r90, %r89, %r204;
	shl.b32 	%r91, %r54, 4;
	shl.b32 	%r92, %r90, 1;
	xor.b32  	%r93, %r92, %r91;
	xor.b32  	%r94, %r93, %r90;
	xor.b32  	%r59, %r94, %r54;
	shr.u32 	%r95, %r203, 2;
	xor.b32  	%r96, %r95, %r203;
	shl.b32 	%r97, %r59, 4;
	shl.b32 	%r98, %r96, 1;
	xor.b32  	%r99, %r98, %r97;
	xor.b32  	%r100, %r99, %r96;
	xor.b32  	%r60, %r100, %r59;
	shr.u32 	%r101, %r202, 2;
	xor.b32  	%r102, %r101, %r202;
	shl.b32 	%r103, %r60, 4;
	shl.b32 	%r104, %r102, 1;
	xor.b32  	%r105, %r104, %r103;
	xor.b32  	%r106, %r105, %r102;
	xor.b32  	%r61, %r106, %r60;
	shr.u32 	%r107, %r201, 2;
	xor.b32  	%r108, %r107, %r201;
	shl.b32 	%r109, %r61, 4;
	shl.b32 	%r110, %r108, 1;
	xor.b32  	%r111, %r110, %r109;
	xor.b32  	%r112, %r111, %r108;
	xor.b32  	%r200, %r112, %r61;
	add.s32 	%r199, %r199, 1449748;
	add.s64 	%rd94, %rd94, -4;
	setp.ne.s64 	%p6, %rd94, 0;
	mov.u32 	%r201, %r61;
	mov.u32 	%r202, %r60;
	mov.u32 	%r203, %r59;
	mov.u32 	%r204, %r54;
	@%p6 bra 	$L__BB0_48;
	st.global.v2.u32 	[%rd12+8], {%r59, %r60};
	st.global.v2.u32 	[%rd12+16], {%r61, %r200};
	st.global.v2.u32 	[%rd12], {%r199, %r54};
$L__BB0_50:
	setp.eq.s64 	%p7, %rd95, 0;
	@%p7 bra 	$L__BB0_54;
	ld.global.v2.u32 	{%r205, %r210}, [%rd12];
	ld.global.v2.u32 	{%r209, %r208}, [%rd12+8];
	ld.global.v2.u32 	{%r207, %r206}, [%rd12+16];
$L__BB0_52:
	.pragma "nounroll";
	mov.u32 	%r74, %r209;
	mov.u32 	%r209, %r208;
	mov.u32 	%r208, %r207;
	mov.u32 	%r207, %r206;
	shr.u32 	%r113, %r210, 2;
	xor.b32  	%r114, %r113, %r210;
	shl.b32 	%r115, %r207, 4;
	shl.b32 	%r116, %r114, 1;
	xor.b32  	%r117, %r116, %r115;
	xor.b32  	%r118, %r117, %r114;
	xor.b32  	%r206, %r118, %r207;
	add.s32 	%r205, %r205, 362437;
	add.s64 	%rd95, %rd95, -1;
	setp.ne.s64 	%p8, %rd95, 0;
	mov.u32 	%r210, %r74;
	@%p8 bra 	$L__BB0_52;
	st.global.v2.u32 	[%rd12+8], {%r209, %r208};
	st.global.v2.u32 	[%rd12+16], {%r207, %r206};
	st.global.v2.u32 	[%rd12], {%r205, %r74};
$L__BB0_54:
	ret;

}
	// .globl	_Z10k_initrandP17curandStateXORWOW
.visible .entry _Z10k_initrandP17curandStateXORWOW(
	.param .u64 .ptr .align 1 _Z10k_initrandP17curandStateXORWOW_param_0
)
{
	.reg .pred 	%p<24>;
	.reg .b32 	%r<406>;
	.reg .b64 	%rd<18>;

	ld.param.u64 	%rd8, [_Z10k_initrandP17curandStateXORWOW_param_0];
	cvta.to.global.u64 	%rd9, %rd8;
	mov.u32 	%r182, %ctaid.x;
	mov.u32 	%r183, %ntid.x;
	mov.u32 	%r184, %tid.x;
	mad.lo.s32 	%r185, %r182, %r183, %r184;
	cvt.u64.u32 	%rd17, %r185;
	mul.wide.u32 	%rd10, %r185, 48;
	add.s64 	%rd2, %rd9, %rd10;
	mov.b32 	%r186, 1593684748;
	mov.b32 	%r187, 832094735;
	st.global.v2.u32 	[%rd2], {%r187, %r186};
	mov.b32 	%r188, -123459836;
	mov.b32 	%r189, 1111207954;
	st.global.v2.u32 	[%rd2+8], {%r189, %r188};
	mov.b32 	%r190, 1476011280;
	mov.b32 	%r191, -589760388;
	st.global.v2.u32 	[%rd2+16], {%r191, %r190};
	setp.eq.s32 	%p1, %r185, 0;
	@%p1 bra 	$L__BB1_42;
	mov.b32 	%r312, 0;
	mov.u64 	%rd12, precalc_xorwow_matrix;
$L__BB1_2:
	and.b64  	%rd4, %rd17, 3;
	setp.eq.s64 	%p2, %rd4, 0;
	@%p2 bra 	$L__BB1_41;
	mul.wide.u32 	%rd11, %r312, 3200;
	add.s64 	%rd5, %rd12, %rd11;
	cvt.u32.u64 	%r2, %rd4;
	mov.b32 	%r313, 0;
$L__BB1_4:
	mov.b32 	%r326, 0;
	mov.u32 	%r327, %r326;
	mov.u32 	%r328, %r326;
	mov.u32 	%r329, %r326;
	mov.u32 	%r330, %r326;
	mov.u32 	%r319, %r326;
$L__BB1_5:
	mul.wide.u32 	%rd13, %r319, 4;
	add.s64 	%rd14, %rd2, %rd13;
	ld.global.u32 	%r10, [%rd14+4];
	shl.b32 	%r11, %r319, 5;
	mov.b32 	%r325, 0;
$L__BB1_6:
	.pragma "nounroll";
	shr.u32 	%r196, %r10, %r325;
	and.b32  	%r197, %r196, 1;
	setp.eq.b32 	%p3, %r197, 1;
	not.pred 	%p4, %p3;
	add.s32 	%r198, %r11, %r325;
	mul.lo.s32 	%r199, %r198, 5;
	mul.wide.u32 	%rd15, %r199, 4;
	add.s64 	%rd6, %rd5, %rd15;
	@%p4 bra 	$L__BB1_8;
	ld.global.u32 	%r200, [%rd6];
	xor.b32  	%r330, %r330, %r200;
	ld.global.u32 	%r201, [%rd6+4];
	xor.b32  	%r329, %r329, %r201;
	ld.global.u32 	%r202, [%rd6+8];
	xor.b32  	%r328, %r328, %r202;
	ld.global.u32 	%r203, [%rd6+12];
	xor.b32  	%r327, %r327, %r203;
	ld.global.u32 	%r204, [%rd6+16];
	xor.b32  	%r326, %r326, %r204;
$L__BB1_8:
	and.b32  	%r206, %r196, 2;
	setp.eq.s32 	%p5, %r206, 0;
	@%p5 bra 	$L__BB1_10;
	ld.global.u32 	%r207, [%rd6+20];
	xor.b32  	%r330, %r330, %r207;
	ld.global.u32 	%r208, [%rd6+24];
	xor.b32  	%r329, %r329, %r208;
	ld.global.u32 	%r209, [%rd6+28];
	xor.b32  	%r328, %r328, %r209;
	ld.global.u32 	%r210, [%rd6+32];
	xor.b32  	%r327, %r327, %r210;
	ld.global.u32 	%r211, [%rd6+36];
	xor.b32  	%r326, %r326, %r211;
$L__BB1_10:
	and.b32  	%r213, %r196, 4;
	setp.eq.s32 	%p6, %r213, 0;
	@%p6 bra 	$L__BB1_12;
	ld.global.u32 	%r214, [%rd6+40];
	xor.b32  	%r330, %r330, %r214;
	ld.global.u32 	%r215, [%rd6+44];
	xor.b32  	%r329, %r329, %r215;
	ld.global.u32 	%r216, [%rd6+48];
	xor.b32  	%r328, %r328, %r216;
	ld.global.u32 	%r217, [%rd6+52];
	xor.b32  	%r327, %r327, %r217;
	ld.global.u32 	%r218, [%rd6+56];
	xor.b32  	%r326, %r326, %r218;
$L__BB1_12:
	and.b32  	%r220, %r196, 8;
	setp.eq.s32 	%p7, %r220, 0;
	@%p7 bra 	$L__BB1_14;
	ld.global.u32 	%r221, [%rd6+60];
	xor.b32  	%r330, %r330, %r221;
	ld.global.u32 	%r222, [%rd6+64];
	xor.b32  	%r329, %r329, %r222;
	ld.global.u32 	%r223, [%rd6+68];
	xor.b32  	%r328, %r328, %r223;
	ld.global.u32 	%r224, [%rd6+72];
	xor.b32  	%r327, %r327, %r224;
	ld.global.u32 	%r225, [%rd6+76];
	xor.b32  	%r326, %r326, %r225;
$L__BB1_14:
	and.b32  	%r227, %r196, 16;
	setp.eq.s32 	%p8, %r227, 0;
	@%p8 bra 	$L__BB1_16;
	ld.global.u32 	%r228, [%rd6+80];
	xor.b32  	%r330, %r330, %r228;
	ld.global.u32 	%r229, [%rd6+84];
	xor.b32  	%r329, %r329, %r229;
	ld.global.u32 	%r230, [%rd6+88];
	xor.b32  	%r328, %r328, %r230;
	ld.global.u32 	%r231, [%rd6+92];
	xor.b32  	%r327, %r327, %r231;
	ld.global.u32 	%r232, [%rd6+96];
	xor.b32  	%r326, %r326, %r232;
$L__BB1_16:
	and.b32  	%r234, %r196, 32;
	setp.eq.s32 	%p9, %r234, 0;
	@%p9 bra 	$L__BB1_18;
	ld.global.u32 	%r235, [%rd6+100];
	xor.b32  	%r330, %r330, %r235;
	ld.global.u32 	%r236, [%rd6+104];
	xor.b32  	%r329, %r329, %r236;
	ld.global.u32 	%r237, [%rd6+108];
	xor.b32  	%r328, %r328, %r237;
	ld.global.u32 	%r238, [%rd6+112];
	xor.b32  	%r327, %r327, %r238;
	ld.global.u32 	%r239, [%rd6+116];
	xor.b32  	%r326, %r326, %r239;
$L__BB1_18:
	and.b32  	%r241, %r196, 64;
	setp.eq.s32 	%p10, %r241, 0;
	@%p10 bra 	$L__BB1_20;
	ld.global.u32 	%r242, [%rd6+120];
	xor.b32  	%r330, %r330, %r242;
	ld.global.u32 	%r243, [%rd6+124];
	xor.b32  	%r329, %r329, %r243;
	ld.global.u32 	%r244, [%rd6+128];
	xor.b32  	%r328, %r328, %r244;
	ld.global.u32 	%r245, [%rd6+132];
	xor.b32  	%r327, %r327, %r245;
	ld.global.u32 	%r246, [%rd6+136];
	xor.b32  	%r326, %r326, %r246;
$L__BB1_20:
	and.b32  	%r248, %r196, 128;
	setp.eq.s32 	%p11, %r248, 0;
	@%p11 bra 	$L__BB1_22;
	ld.global.u32 	%r249, [%rd6+140];
	xor.b32  	%r330, %r330, %r249;
	ld.global.u32 	%r250, [%rd6+144];
	xor.b32  	%r329, %r329, %r250;
	ld.global.u32 	%r251, [%rd6+148];
	xor.b32  	%r328, %r328, %r251;
	ld.global.u32 	%r252, [%rd6+152];
	xor.b32  	%r327, %r327, %r252;
	ld.global.u32 	%r253, [%rd6+156];
	xor.b32  	%r326, %r326, %r253;
$L__BB1_22:
	and.b32  	%r255, %r196, 256;
	setp.eq.s32 	%p12, %r255, 0;
	@%p12 bra 	$L__BB1_24;
	ld.global.u32 	%r256, [%rd6+160];
	xor.b32  	%r330, %r330, %r256;
	ld.global.u32 	%r257, [%rd6+164];
	xor.b32  	%r329, %r329, %r257;
	ld.global.u32 	%r258, [%rd6+168];
	xor.b32  	%r328, %r328, %r258;
	ld.global.u32 	%r259, [%rd6+172];
	xor.b32  	%r327, %r327, %r259;
	ld.global.u32 	%r260, [%rd6+176];
	xor.b32  	%r326, %r326, %r260;
$L__BB1_24:
	and.b32  	%r262, %r196, 512;
	setp.eq.s32 	%p13, %r262, 0;
	@%p13 bra 	$L__BB1_26;
	ld.global.u32 	%r263, [%rd6+180];
	xor.b32  	%r330, %r330, %r263;
	ld.global.u32 	%r264, [%rd6+184];
	xor.b32  	%r329, %r329, %r264;
	ld.global.u32 	%r265, [%rd6+188];
	xor.b32  	%r328, %r328, %r265;
	ld.global.u32 	%r266, [%rd6+192];
	xor.b32  	%r327, %r327, %r266;
	ld.global.u32 	%r267, [%rd6+196];
	xor.b32  	%r326, %r326, %r267;
$L__BB1_26:
	and.b32  	%r269, %r196, 1024;
	setp.eq.s32 	%p14, %r269, 0;
	@%p14 bra 	$L__BB1_28;
	ld.global.u32 	%r270, [%rd6+200];
	xor.b32  	%r330, %r330, %r270;
	ld.global.u32 	%r271, [%rd6+204];
	xor.b32  	%r329, %r329, %r271;
	ld.global.u32 	%r272, [%rd6+208];
	xor.b32  	%r328, %r328, %r272;
	ld.global.u32 	%r273, [%rd6+212];
	xor.b32  	%r327, %r327, %r273;
	ld.global.u32 	%r274, [%rd6+216];
	xor.b32  	%r326, %r326, %r274;
$L__BB1_28:
	and.b32  	%r276, %r196, 2048;
	setp.eq.s32 	%p15, %r276, 0;
	@%p15 bra 	$L__BB1_30;
	ld.global.u32 	%r277, [%rd6+220];
	xor.b32  	%r330, %r330, %r277;
	ld.global.u32 	%r278, [%rd6+224];
	xor.b32  	%r329, %r329, %r278;
	ld.global.u32 	%r279, [%rd6+228];
	xor.b32  	%r328, %r328, %r279;
	ld.global.u32 	%r280, [%rd6+232];
	xor.b32  	%r327, %r327, %r280;
	ld.global.u32 	%r281, [%rd6+236];
	xor.b32  	%r326, %r326, %r281;
$L__BB1_30:
	and.b32  	%r283, %r196, 4096;
	setp.eq.s32 	%p16, %r283, 0;
	@%p16 bra 	$L__BB1_32;
	ld.global.u32 	%r284, [%rd6+240];
	xor.b32  	%r330, %r330, %r284;
	ld.global.u32 	%r285, [%rd6+244];
	xor.b32  	%r329, %r329, %r285;
	ld.global.u32 	%r286, [%rd6+248];
	xor.b32  	%r328, %r328, %r286;
	ld.global.u32 	%r287, [%rd6+252];
	xor.b32  	%r327, %r327, %r287;
	ld.global.u32 	%r288, [%rd6+256];
	xor.b32  	%r326, %r326, %r288;
$L__BB1_32:
	and.b32  	%r290, %r196, 8192;
	setp.eq.s32 	%p17, %r290, 0;
	@%p17 bra 	$L__BB1_34;
	ld.global.u32 	%r291, [%rd6+260];
	xor.b32  	%r330, %r330, %r291;
	ld.global.u32 	%r292, [%rd6+264];
	xor.b32  	%r329, %r329, %r292;
	ld.global.u32 	%r293, [%rd6+268];
	xor.b32  	%r328, %r328, %r293;
	ld.global.u32 	%r294, [%rd6+272];
	xor.b32  	%r327, %r327, %r294;
	ld.global.u32 	%r295, [%rd6+276];
	xor.b32  	%r326, %r326, %r295;
$L__BB1_34:
	and.b32  	%r297, %r196, 16384;
	setp.eq.s32 	%p18, %r297, 0;
	@%p18 bra 	$L__BB1_36;
	ld.global.u32 	%r298, [%rd6+280];
	xor.b32  	%r330, %r330, %r298;
	ld.global.u32 	%r299, [%rd6+284];
	xor.b32  	%r329, %r329, %r299;
	ld.global.u32 	%r300, [%rd6+288];
	xor.b32  	%r328, %r328, %r300;
	ld.global.u32 	%r301, [%rd6+292];
	xor.b32  	%r327, %r327, %r301;
	ld.global.u32 	%r302, [%rd6+296];
	xor.b32  	%r326, %r326, %r302;
$L__BB1_36:
	and.b32  	%r304, %r196, 32768;
	setp.eq.s32 	%p19, %r304, 0;
	@%p19 bra 	$L__BB1_38;
	ld.global.u32 	%r305, [%rd6+300];
	xor.b32  	%r330, %r330, %r305;
	ld.global.u32 	%r306, [%rd6+304];
	xor.b32  	%r329, %r329, %r306;
	ld.global.u32 	%r307, [%rd6+308];
	xor.b32  	%r328, %r328, %r307;
	ld.global.u32 	%r308, [%rd6+312];
	xor.b32  	%r327, %r327, %r308;
	ld.global.u32 	%r309, [%rd6+316];
	xor.b32  	%r326, %r326, %r309;
$L__BB1_38:
	add.s32 	%r325, %r325, 16;
	setp.ne.s32 	%p20, %r325, 32;
	@%p20 bra 	$L__BB1_6;
	mad.lo.s32 	%r310, %r319, -31, %r11;
	add.s32 	%r319, %r310, 1;
	setp.ne.s32 	%p21, %r319, 5;
	@%p21 bra 	$L__BB1_5;
	st.global.u32 	[%rd2+4], %r330;
	st.global.u32 	[%rd2+8], %r329;
	st.global.u32 	[%rd2+12], %r328;
	st.global.u32 	[%rd2+16], %r327;
	st.global.u32 	[%rd2+20], %r326;
	add.s32 	%r313, %r313, 1;
	setp.lt.u32 	%p22, %r313, %r2;
	@%p22 bra 	$L__BB1_4;
$L__BB1_41:
	shr.u64 	%rd7, %rd17, 2;
	add.s32 	%r312, %r312, 1;
	setp.gt.u64 	%p23, %rd17, 3;
	mov.u64 	%rd17, %rd7;
	@%p23 bra 	$L__BB1_2;
$L__BB1_42:
	mov.b32 	%r311, 0;
	st.global.v2.u32 	[%rd2+24], {%r311, %r311};
	st.global.u32 	[%rd2+32], %r311;
	mov.b64 	%rd16, 0;
	st.global.u64 	[%rd2+40], %rd16;
	ret;

}
	// .globl	_ZN3cub18CUB_300001_SM_10006detail11EmptyKernelIvEEvv
.visible .entry _ZN3cub18CUB_300001_SM_10006detail11EmptyKernelIvEEvv()
{


	ret;

}
	// .globl	_ZN3cub18CUB_300001_SM_10006detail9transform16transform_kernelINS2_10policy_hubILb1EN4cuda3std3__45tupleIJN6thrust24THRUST_300001_SM_1000_NS10device_ptrIfEEEEEE10policy1000Ei12PowerFunctorSC_JPfEEEvT0_iT1_T2_DpNS2_10kernel_argIT3_EE
.visible .entry _ZN3cub18CUB_300001_SM_10006detail9transform16transform_kernelINS2_10policy_hubILb1EN4cuda3std3__45tupleIJN6thrust24THRUST_300001_SM_1000_NS10device_ptrIfEEEEEE10policy1000Ei12PowerFunctorSC_JPfEEEvT0_iT1_T2_DpNS2_10kernel_argIT3_EE(
	.param .u32 _ZN3cub18CUB_300001_SM_10006detail9transform16transform_kernelINS2_10policy_hubILb1EN4cuda3std3__45tupleIJN6thrust24THRUST_300001_SM_1000_NS10device_ptrIfEEEEEE10policy1000Ei12PowerFunctorSC_JPfEEEvT0_iT1_T2_DpNS2_10kernel_argIT3_EE_param_0,
	.param .u32 _ZN3cub18CUB_300001_SM_10006detail9transform16transform_kernelINS2_10policy_hubILb1EN4cuda3std3__45tupleIJN6thrust24THRUST_300001_SM_1000_NS10device_ptrIfEEEEEE10policy1000Ei12PowerFunctorSC_JPfEEEvT0_iT1_T2_DpNS2_10kernel_argIT3_EE_param_1,
	.param .align 4 .b8 _ZN3cub18CUB_300001_SM_10006detail9transform16transform_kernelINS2_10policy_hubILb1EN4cuda3std3__45tupleIJN6thrust24THRUST_300001_SM_1000_NS10device_ptrIfEEEEEE10policy1000Ei12PowerFunctorSC_JPfEEEvT0_iT1_T2_DpNS2_10kernel_argIT3_EE_param_2[4],
	.param .align 8 .b8 _ZN3cub18CUB_300001_SM_10006detail9transform16transform_kernelINS2_10policy_hubILb1EN4cuda3std3__45tupleIJN6thrust24THRUST_300001_SM_1000_NS10device_ptrIfEEEEEE10policy1000Ei12PowerFunctorSC_JPfEEEvT0_iT1_T2_DpNS2_10kernel_argIT3_EE_param_3[8],
	.param .align 8 .b8 _ZN3cub18CUB_300001_SM_10006detail9transform16transform_kernelINS2_10policy_hubILb1EN4cuda3std3__45tupleIJN6thrust24THRUST_300001_SM_1000_NS10device_ptrIfEEEEEE10policy1000Ei12PowerFunctorSC_JPfEEEvT0_iT1_T2_DpNS2_10kernel_argIT3_EE_param_4[16]
)
.maxntid 128
{
	.reg .pred 	%p<51>;
	.reg .b32 	%r<56>;
	.reg .b32 	%f<150>;
	.reg .b64 	%rd<25>;

	ld.param.f32 	%f22, [_ZN3cub18CUB_300001_SM_10006detail9transform16transform_kernelINS2_10policy_hubILb1EN4cuda3std3__45tupleIJN6thrust24THRUST_300001_SM_1000_NS10device_ptrIfEEEEEE10policy1000Ei12PowerFunctorSC_JPfEEEvT0_iT1_T2_DpNS2_10kernel_argIT3_EE_param_2];
	ld.param.u32 	%r21, [_ZN3cub18CUB_300001_SM_10006detail9transform16transform_kernelINS2_10policy_hubILb1EN4cuda3std3__45tupleIJN6thrust24THRUST_300001_SM_1000_NS10device_ptrIfEEEEEE10policy1000Ei12PowerFunctorSC_JPfEEEvT0_iT1_T2_DpNS2_10kernel_argIT3_EE_param_0];
	ld.param.u64 	%rd13, [_ZN3cub18CUB_300001_SM_10006detail9transform16transform_kernelINS2_10policy_hubILb1EN4cuda3std3__45tupleIJN6thrust24THRUST_300001_SM_1000_NS10device_ptrIfEEEEEE10policy1000Ei12PowerFunctorSC_JPfEEEvT0_iT1_T2_DpNS2_10kernel_argIT3_EE_param_4];
	ld.param.u64 	%rd14, [_ZN3cub18CUB_300001_SM_10006detail9transform16transform_kernelINS2_10policy_hubILb1EN4cuda3std3__45tupleIJN6thrust24THRUST_300001_SM_1000_NS10device_ptrIfEEEEEE10policy1000Ei12PowerFunctorSC_JPfEEEvT0_iT1_T2_DpNS2_10kernel_argIT3_EE_param_3];
	ld.param.u32 	%r20, [_ZN3cub18CUB_300001_SM_10006detail9transform16transform_kernelINS2_10policy_hubILb1EN4cuda3std3__45tupleIJN6thrust24THRUST_300001_SM_1000_NS10device_ptrIfEEEEEE10policy1000Ei12PowerFunctorSC_JPfEEEvT0_iT1_T2_DpNS2_10kernel_argIT3_EE_param_1];
	cvta.to.global.u64 	%rd1, %rd14;
	cvta.to.global.u64 	%rd2, %rd13;
	shl.b32 	%r1, %r20, 7;
	mov.u32 	%r22, %ctaid.x;
	mul.lo.s32 	%r2, %r1, %r22;
	sub.s32 	%r3, %r21, %r2;
	min.s32 	%r4, %r1, %r3;
	shl.b32 	%r5, %r4, 2;
	mov.u32 	%r54, %tid.x;
	shl.b32 	%r51, %r54, 7;
	setp.ge.s32 	%p1, %r51, %r5;
	@%p1 bra 	$L__BB3_3;
	mul.wide.u32 	%rd15, %r54, 128;
	add.s64 	%rd16, %rd2, %rd15;
	mul.wide.s32 	%rd17, %r2, 4;
	add.s64 	%rd24, %rd16, %rd17;
$L__BB3_2:
	.pragma "nounroll";
	// begin inline asm
	prefetch.global.L2 [%rd24];
	// end inline asm
	add.s32 	%r51, %r51, 16384;
	add.s64 	%rd24, %rd24, 16384;
	setp.lt.s32 	%p2, %r51, %r5;
	@%p2 bra 	$L__BB3_2;
$L__BB3_3:
	setp.gt.s32 	%p3, %r1, %r3;
	@%p3 bra 	$L__BB3_9;
	setp.lt.s32 	%p4, %r20, 1;
	@%p4 bra 	$L__BB3_28;
	mul.f32 	%f23, %f22, 0f3F000000;
	cvt.rzi.f32.f32 	%f24, %f23;
	add.f32 	%f25, %f24, %f24;
	sub.f32 	%f26, %f22, %f25;
	abs.f32 	%f2, %f26;
	abs.f32 	%f3, %f22;
	cvt.rmi.f32.f32 	%f4, %f22;
	neg.s32 	%r53, %r20;
	mul.wide.s32 	%rd19, %r2, 4;
	add.s64 	%rd6, %rd1, %rd19;
	add.s64 	%rd7, %rd2, %rd19;
$L__BB3_6:
	setp.eq.f32 	%p5, %f22, 0f00000000;
	mul.wide.s32 	%rd10, %r54, 4;
	add.s64 	%rd20, %rd7, %rd10;
	ld.global.f32 	%f8, [%rd20];
	abs.f32 	%f9, %f8;
	setp.lt.f32 	%p6, %f9, 0f00800000;
	mul.f32 	%f28, %f9, 0f4B800000;
	selp.f32 	%f29, %f28, %f9, %p6;
	selp.f32 	%f30, 0fC1C00000, 0f00000000, %p6;
	mov.b32 	%r23, %f29;
	add.s32 	%r24, %r23, -1060439283;
	and.b32  	%r25, %r24, -8388608;
	sub.s32 	%r26, %r23, %r25;
	mov.b32 	%f31, %r26;
	cvt.rn.f32.s32 	%f32, %r25;
	fma.rn.f32 	%f33, %f32, 0f34000000, %f30;
	add.f32 	%f34, %f31, 0fBF800000;
	add.f32 	%f35, %f31, 0f3F800000;
	rcp.approx.ftz.f32 	%f36, %f35;
	add.f32 	%f37, %f34, %f34;
	mul.f32 	%f38, %f37, %f36;
	mul.f32 	%f39, %f38, %f38;
	sub.f32 	%f40, %f34, %f38;
	add.f32 	%f41, %f40, %f40;
	neg.f32 	%f42, %f38;
	fma.rn.f32 	%f43, %f42, %f34, %f41;
	mul.rn.f32 	%f44, %f36, %f43;
	fma.rn.f32 	%f45, %f39, 0f3A2C32E4, 0f3B52E7DB;
	fma.rn.f32 	%f46, %f45, %f39, 0f3C93BB73;
	fma.rn.f32 	%f47, %f46, %f39, 0f3DF6384F;
	mul.rn.f32 	%f48, %f47, %f39;
	fma.rn.f32 	%f49, %f38, 0f3FB8AA3B, %f33;
	sub.f32 	%f50, %f33, %f49;
	fma.rn.f32 	%f51, %f38, 0f3FB8AA3B, %f50;
	fma.rn.f32 	%f52, %f44, 0f3FB8AA3B, %f51;
	fma.rn.f32 	%f53, %f38, 0f32A55E34, %f52;
	mul.f32 	%f54, %f48, 0f40400000;
	fma.rn.f32 	%f55, %f54, %f44, %f53;
	fma.rn.f32 	%f56, %f48, %f38, %f55;
	add.rn.f32 	%f57, %f49, %f56;
	neg.f32 	%f58, %f49;
	add.rn.f32 	%f59, %f57, %f58;
	neg.f32 	%f60, %f59;
	add.rn.f32 	%f61, %f56, %f60;
	mul.rn.f32 	%f62, %f57, %f22;
	neg.f32 	%f63, %f62;
	fma.rn.f32 	%f64, %f57, %f22, %f63;
	fma.rn.f32 	%f65, %f61, %f22, %f64;
	cvt.rni.f32.f32 	%f66, %f62;
	sub.f32 	%f67, %f62, %f66;
	add.f32 	%f68, %f67, %f65;
	fma.rn.f32 	%f69, %f68, 0f391FCB8E, 0f3AAF85ED;
	fma.rn.f32 	%f70, %f69, %f68, 0f3C1D9856;
	fma.rn.f32 	%f71, %f70, %f68, 0f3D6357BB;
	fma.rn.f32 	%f72, %f71, %f68, 0f3E75FDEC;
	fma.rn.f32 	%f73, %f72, %f68, 0f3F317218;
	fma.rn.f32 	%f74, %f73, %f68, 0f3F800000;
	cvt.rzi.s32.f32 	%r27, %f66;
	setp.gt.f32 	%p7, %f66, 0f00000000;
	selp.b32 	%r28, 0, -2097152000, %p7;
	add.s32 	%r29, %r28, 2130706432;
	mov.b32 	%f75, %r29;
	mul.f32 	%f76, %f74, %f75;
	shl.b32 	%r30, %r27, 23;
	sub.s32 	%r31, %r30, %r28;
	mov.b32 	%f77, %r31;
	mul.f32 	%f78, %f76, %f77;
	abs.f32 	%f79, %f62;
	setp.gt.f32 	%p8, %f79, 0f43180000;
	setp.lt.f32 	%p9, %f62, 0f00000000;
	selp.f32 	%f80, 0f00000000, 0f7F800000, %p9;
	selp.f32 	%f10, %f80, %f78, %p8;
	setp.eq.f32 	%p10, %f8, 0f3F800000;
	or.pred  	%p11, %p5, %p10;
	mov.f32 	%f148, 0f3F800000;
	@%p11 bra 	$L__BB3_20;
	setp.num.f32 	%p12, %f3, %f3;
	setp.num.f32 	%p13, %f9, %f9;
	and.pred  	%p14, %p13, %p12;
	@%p14 bra 	$L__BB3_15;
	add.rn.f32 	%f148, %f8, %f22;
	bra.uni 	$L__BB3_20;
$L__BB3_9:
	setp.lt.s32 	%p27, %r20, 1;
	@%p27 bra 	$L__BB3_28;
	mul.f32 	%f85, %f22, 0f3F000000;
	cvt.rzi.f32.f32 	%f86, %f85;
	add.f32 	%f87, %f86, %f86;
	sub.f32 	%f88, %f22, %f87;
	abs.f32 	%f5, %f88;
	abs.f32 	%f6, %f22;
	cvt.rmi.f32.f32 	%f7, %f22;
	neg.s32 	%r55, %r20;
	mul.wide.s32 	%rd22, %r2, 4;
	add.s64 	%rd8, %rd1, %rd22;
	add.s64 	%rd9, %rd2, %rd22;
$L__BB3_11:
	mul.wide.s32 	%rd11, %r54, 4;
	add.s64 	%rd12, %rd8, %rd11;
	setp.ge.s32 	%p28, %r54, %r4;
	mov.f32 	%f149, 0f3F800000;
	@%p28 bra 	$L__BB3_27;
	setp.eq.f32 	%p29, %f22, 0f00000000;
	add.s64 	%rd23, %rd9, %rd11;
	ld.global.f32 	%f15, [%rd23];
	abs.f32 	%f16, %f15;
	setp.lt.f32 	%p30, %f16, 0f00800000;
	mul.f32 	%f90, %f16, 0f4B800000;
	selp.f32 	%f91, %f90, %f16, %p30;
	selp.f32 	%f92, 0fC1C00000, 0f00000000, %p30;
	mov.b32 	%r37, %f91;
	add.s32 	%r38, %r37, -1060439283;
	and.b32  	%r39, %r38, -8388608;
	sub.s32 	%r40, %r37, %r39;
	mov.b32 	%f93, %r40;
	cvt.rn.f32.s32 	%f94, %r39;
	fma.rn.f32 	%f95, %f94, 0f34000000, %f92;
	add.f32 	%f96, %f93, 0fBF800000;
	add.f32 	%f97, %f93, 0f3F800000;
	rcp.approx.ftz.f32 	%f98, %f97;
	add.f32 	%f99, %f96, %f96;
	mul.f32 	%f100, %f99, %f98;
	mul.f32 	%f101, %f100, %f100;
	sub.f32 	%f102, %f96, %f100;
	add.f32 	%f103, %f102, %f102;
	neg.f32 	%f104, %f100;
	fma.rn.f32 	%f105, %f104, %f96, %f103;
	mul.rn.f32 	%f106, %f98, %f105;
	fma.rn.f32 	%f107, %f101, 0f3A2C32E4, 0f3B52E7DB;
	fma.rn.f32 	%f108, %f107, %f101, 0f3C93BB73;
	fma.rn.f32 	%f109, %f108, %f101, 0f3DF6384F;
	mul.rn.f32 	%f110, %f109, %f101;
	fma.rn.f32 	%f111, %f100, 0f3FB8AA3B, %f95;
	sub.f32 	%f112, %f95, %f111;
	fma.rn.f32 	%f113, %f100, 0f3FB8AA3B, %f112;
	fma.rn.f32 	%f114, %f106, 0f3FB8AA3B, %f113;
	fma.rn.f32 	%f115, %f100, 0f32A55E34, %f114;
	mul.f32 	%f116, %f110, 0f40400000;
	fma.rn.f32 	%f117, %f116, %f106, %f115;
	fma.rn.f32 	%f118, %f110, %f100, %f117;
	add.rn.f32 	%f119, %f111, %f118;
	neg.f32 	%f120, %f111;
	add.rn.f32 	%f121, %f119, %f120;
	neg.f32 	%f122, %f121;
	add.rn.f32 	%f123, %f118, %f122;
	mul.rn.f32 	%f124, %f119, %f22;
	neg.f32 	%f125, %f124;
	fma.rn.f32 	%f126, %f119, %f22, %f125;
	fma.rn.f32 	%f127, %f123, %f22, %f126;
	cvt.rni.f32.f32 	%f128, %f124;
	sub.f32 	%f129, %f124, %f128;
	add.f32 	%f130, %f129, %f127;
	fma.rn.f32 	%f131, %f130, 0f391FCB8E, 0f3AAF85ED;
	fma.rn.f32 	%f132, %f131, %f130, 0f3C1D9856;
	fma.rn.f32 	%f133, %f132, %f130, 0f3D6357BB;
	fma.rn.f32 	%f134, %f133, %f130, 0f3E75FDEC;
	fma.rn.f32 	%f135, %f134, %f130, 0f3F317218;
	fma.rn.f32 	%f136, %f135, %f130, 0f3F800000;
	cvt.rzi.s32.f32 	%r41, %f128;
	setp.gt.f32 	%p31, %f128, 0f00000000;
	selp.b32 	%r42, 0, -2097152000, %p31;
	add.s32 	%r43, %r42, 2130706432;
	mov.b32 	%f137, %r43;
	mul.f32 	%f138, %f136, %f137;
	shl.b32 	%r44, %r41, 23;
	sub.s32 	%r45, %r44, %r42;
	mov.b32 	%f139, %r45;
	mul.f32 	%f140, %f138, %f139;
	abs.f32 	%f141, %f124;
	setp.gt.f32 	%p32, %f141, 0f43180000;
	setp.lt.f32 	%p33, %f124, 0f00000000;
	selp.f32 	%f142, 0f00000000, 0f7F800000, %p33;
	selp.f32 	%f17, %f142, %f140, %p32;
	setp.eq.f32 	%p34, %f15, 0f3F800000;
	or.pred  	%p35, %p29, %p34;
	@%p35 bra 	$L__BB3_26;
	setp.num.f32 	%p36, %f6, %f6;
	setp.num.f32 	%p37, %f16, %f16;
	and.pred  	%p38, %p37, %p36;
	@%p38 bra 	$L__BB3_21;
	add.rn.f32 	%f149, %f15, %f22;
	bra.uni 	$L__BB3_26;
$L__BB3_15:
	setp.neu.f32 	%p15, %f8, 0f00000000;
	setp.neu.f32 	%p16, %f9, 0f7F800000;
	and.pred  	%p17, %p15, %p16;
	@%p17 bra 	$L__BB3_17;
	setp.lt.f32 	%p24, %f22, 0f00000000;
	setp.neu.f32 	%p25, %f2, 0f3F800000;
	add.f32 	%f84, %f8, %f8;
	mov.b32 	%r32, %f84;
	xor.b32  	%r33, %r32, 2139095040;
	selp.b32 	%r34, %r33, %r32, %p24;
	and.b32  	%r35, %r34, 2147483647;
	selp.b32 	%r36, %r35, %r34, %p25;
	mov.b32 	%f148, %r36;
	bra.uni 	$L__BB3_20;
$L__BB3_17:
	setp.eq.f32 	%p18, %f3, 0f7F800000;
	setp.eq.f32 	%p19, %f8, 0fBF800000;
	and.pred  	%p20, %p19, %p18;
	@%p20 bra 	$L__BB3_20;
	setp.geu.f32 	%p21, %f8, 0f00000000;
	mov.f32 	%f148, %f10;
	@%p21 bra 	$L__BB3_20;
	setp.neu.f32 	%p22, %f22, %f4;
	setp.neu.f32 	%p23, %f2, 0f3F800000;
	neg.f32 	%f82, %f10;
	selp.f32 	%f83, %f10, %f82, %p23;
	selp.f32 	%f148, 0f7FFFFFFF, %f83, %p22;
$L__BB3_20:
	add.s64 	%rd21, %rd6, %rd10;
	st.global.f32 	[%rd21], %f148;
	add.s32 	%r53, %r53, 1;
	setp.eq.s32 	%p26, %r53, 0;
	add.s32 	%r54, %r54, 128;
	@%p26 bra 	$L__BB3_28;
	bra.uni 	$L__BB3_6;
$L__BB3_21:
	setp.neu.f32 	%p39, %f15, 0f00000000;
	setp.neu.f32 	%p40, %f16, 0f7F800000;
	and.pred  	%p41, %p39, %p40;
	@%p41 bra 	$L__BB3_23;
	setp.lt.f32 	%p48, %f22, 0f00000000;
	setp.neu.f32 	%p49, %f5, 0f3F800000;
	add.f32 	%f146, %f15, %f15;
	mov.b32 	%r46, %f146;
	xor.b32  	%r47, %r46, 2139095040;
	selp.b32 	%r48, %r47, %r46, %p48;
	and.b32  	%r49, %r48, 2147483647;
	selp.b32 	%r50, %r49, %r48, %p49;
	mov.b32 	%f149, %r50;
	bra.uni 	$L__BB3_26;
$L__BB3_23:
	setp.eq.f32 	%p42, %f6, 0f7F800000;
	setp.eq.f32 	%p43, %f15, 0fBF800000;
	and.pred  	%p44, %p43, %p42;
	@%p44 bra 	$L__BB3_26;
	setp.geu.f32 	%p45, %f15, 0f00000000;
	mov.f32 	%f149, %f17;
	@%p45 bra 	$L__BB3_26;
	setp.neu.f32 	%p46, %f22, %f7;
	setp.neu.f32 	%p47, %f5, 0f3F800000;
	neg.f32 	%f144, %f17;
	selp.f32 	%f145, %f17, %f144, %p47;
	selp.f32 	%f149, 0f7FFFFFFF, %f145, %p46;
$L__BB3_26:
	st.global.f32 	[%rd12], %f149;
$L__BB3_27:
	add.s32 	%r55, %r55, 1;
	setp.ne.s32 	%p50, %r55, 0;
	add.s32 	%r54, %r54, 128;
	@%p50 bra 	$L__BB3_11;
$L__BB3_28:
	ret;

}
	// .globl	_ZN3cub18CUB_300001_SM_10006detail9transform16transform_kernelINS2_10policy_hubILb1EN4cuda3std3__45tupleIJN6thrust24THRUST_300001_SM_1000_NS10device_ptrIfEEEEEE10policy1000El12PowerFunctorSC_JPfEEEvT0_iT1_T2_DpNS2_10kernel_argIT3_EE
.visible .entry _ZN3cub18CUB_300001_SM_10006detail9transform16transform_kernelINS2_10policy_hubILb1EN4cuda3std3__45tupleIJN6thrust24THRUST_300001_SM_1000_NS10device_ptrIfEEEEEE10policy1000El12PowerFunctorSC_JPfEEEvT0_iT1_T2_DpNS2_10kernel_argIT3_EE(
	.param .u64 _ZN3cub18CUB_300001_SM_10006detail9transform16transform_kernelINS2_10policy_hubILb1EN4cuda3std3__45tupleIJN6thrust24THRUST_300001_SM_1000_NS10device_ptrIfEEEEEE10policy1000El12PowerFunctorSC_JPfEEEvT0_iT1_T2_DpNS2_10kernel_argIT3_EE_param_0,
	.param .u32 _ZN3cub18CUB_300001_SM_10006detail9transform16transform_kernelINS2_10policy_hubILb1EN4cuda3std3__45tupleIJN6thrust24THRUST_300001_SM_1000_NS10device_ptrIfEEEEEE10policy1000El12PowerFunctorSC_JPfEEEvT0_iT1_T2_DpNS2_10kernel_argIT3_EE_param_1,
	.param .align 4 .b8 _ZN3cub18CUB_300001_SM_10006detail9transform16transform_kernelINS2_10policy_hubILb1EN4cuda3std3__45tupleIJN6thrust24THRUST_300001_SM_1000_NS10device_ptrIfEEEEEE10policy1000El12PowerFunctorSC_JPfEEEvT0_iT1_T2_DpNS2_10kernel_argIT3_EE_param_2[4],
	.param .align 8 .b8 _ZN3cub18CUB_300001_SM_10006detail9transform16transform_kernelINS2_10policy_hubILb1EN4cuda3std3__45tupleIJN6thrust24THRUST_300001_SM_1000_NS10device_ptrIfEEEEEE10policy1000El12PowerFunctorSC_JPfEEEvT0_iT1_T2_DpNS2_10kernel_argIT3_EE_param_3[8],
	.param .align 8 .b8 _ZN3cub18CUB_300001_SM_10006detail9transform16transform_kernelINS2_10policy_hubILb1EN4cuda3std3__45tupleIJN6thrust24THRUST_300001_SM_1000_NS10device_ptrIfEEEEEE10policy1000El12PowerFunctorSC_JPfEEEvT0_iT1_T2_DpNS2_10kernel_argIT3_EE_param_4[16]
)
.maxntid 128
{
	.reg .pred 	%p<51>;
	.reg .b32 	%r<53>;
	.reg .b32 	%f<150>;
	.reg .b64 	%rd<31>;

	ld.param.f32 	%f22, [_ZN3cub18CUB_300001_SM_10006detail9transform16transform_kernelINS2_10policy_hubILb1EN4cuda3std3__45tupleIJN6thrust24THRUST_300001_SM_1000_NS10device_ptrIfEEEEEE10policy1000El12PowerFunctorSC_JPfEEEvT0_iT1_T2_DpNS2_10kernel_argIT3_EE_param_2];
	ld.param.u64 	%rd14, [_ZN3cub18CUB_300001_SM_10006detail9transform16transform_kernelINS2_10policy_hubILb1EN4cuda3std3__45tupleIJN6thrust24THRUST_300001_SM_1000_NS10device_ptrIfEEEEEE10policy1000El12PowerFunctorSC_JPfEEEvT0_iT1_T2_DpNS2_10kernel_argIT3_EE_param_0];
	ld.param.u64 	%rd15, [_ZN3cub18CUB_300001_SM_10006detail9transform16transform_kernelINS2_10policy_hubILb1EN4cuda3std3__45tupleIJN6thrust24THRUST_300001_SM_1000_NS10device_ptrIfEEEEEE10policy1000El12PowerFunctorSC_JPfEEEvT0_iT1_T2_DpNS2_10kernel_argIT3_EE_param_4];
	ld.param.u64 	%rd16, [_ZN3cub18CUB_300001_SM_10006detail9transform16transform_kernelINS2_10policy_hubILb1EN4cuda3std3__45tupleIJN6thrust24THRUST_300001_SM_1000_NS10device_ptrIfEEEEEE10policy1000El12PowerFunctorSC_JPfEEEvT0_iT1_T2_DpNS2_10kernel_argIT3_EE_param_3];
	ld.param.u32 	%r18, [_ZN3cub18CUB_300001_SM_10006detail9transform16transform_kernelINS2_10policy_hubILb1EN4cuda3std3__45tupleIJN6thrust24THRUST_300001_SM_1000_NS10device_ptrIfEEEEEE10policy1000El12PowerFunctorSC_JPfEEEvT0_iT1_T2_DpNS2_10kernel_argIT3_EE_param_1];
	cvta.to.global.u64 	%rd1, %rd16;
	cvta.to.global.u64 	%rd2, %rd15;
	shl.b32 	%r1, %r18, 7;
	mov.u32 	%r19, %ctaid.x;
	cvt.u64.u32 	%rd17, %r19;
	cvt.s64.s32 	%rd18, %r1;
	mul.lo.s64 	%rd3, %rd18, %rd17;
	sub.s64 	%rd19, %rd14, %rd3;
	min.s64 	%rd20, %rd19, %rd18;
	cvt.u32.u64 	%r2, %rd20;
	shl.b32 	%r3, %r2, 2;
	mov.u32 	%r49, %tid.x;
	shl.b32 	%r48, %r49, 7;
	setp.ge.s32 	%p1, %r48, %r3;
	@%p1 bra 	$L__BB4_3;
	shl.b64 	%rd21, %rd3, 2;
	add.s64 	%rd22, %rd2, %rd21;
	mul.wide.u32 	%rd23, %r49, 128;
	add.s64 	%rd30, %rd22, %rd23;
$L__BB4_2:
	.pragma "nounroll";
	// begin inline asm
	prefetch.global.L2 [%rd30];
	// end inline asm
	add.s32 	%r48, %r48, 16384;
	add.s64 	%rd30, %rd30, 16384;
	setp.lt.s32 	%p2, %r48, %r3;
	@%p2 bra 	$L__BB4_2;
$L__BB4_3:
	setp.eq.s32 	%p3, %r1, %r2;
	@%p3 bra 	$L__BB4_10;
	setp.lt.s32 	%p4, %r18, 1;
	@%p4 bra 	$L__BB4_28;
	mul.f32 	%f23, %f22, 0f3F000000;
	cvt.rzi.f32.f32 	%f24, %f23;
	add.f32 	%f25, %f24, %f24;
	sub.f32 	%f26, %f22, %f25;
	abs.f32 	%f2, %f26;
	abs.f32 	%f3, %f22;
	cvt.rmi.f32.f32 	%f4, %f22;
	neg.s32 	%r52, %r18;
	shl.b64 	%rd25, %rd3, 2;
	add.s64 	%rd7, %rd1, %rd25;
	add.s64 	%rd8, %rd2, %rd25;
$L__BB4_6:
	mul.wide.s32 	%rd12, %r49, 4;
	add.s64 	%rd13, %rd7, %rd12;
	setp.ge.s32 	%p5, %r49, %r2;
	mov.f32 	%f149, 0f3F800000;
	@%p5 bra 	$L__BB4_27;
	setp.eq.f32 	%p6, %f22, 0f00000000;
	add.s64 	%rd26, %rd8, %rd12;
	ld.global.f32 	%f15, [%rd26];
	abs.f32 	%f16, %f15;
	setp.lt.f32 	%p7, %f16, 0f00800000;
	mul.f32 	%f28, %f16, 0f4B800000;
	selp.f32 	%f29, %f28, %f16, %p7;
	selp.f32 	%f30, 0fC1C00000, 0f00000000, %p7;
	mov.b32 	%r20, %f29;
	add.s32 	%r21, %r20, -1060439283;
	and.b32  	%r22, %r21, -8388608;
	sub.s32 	%r23, %r20, %r22;
	mov.b32 	%f31, %r23;
	cvt.rn.f32.s32 	%f32, %r22;
	fma.rn.f32 	%f33, %f32, 0f34000000, %f30;
	add.f32 	%f34, %f31, 0fBF800000;
	add.f32 	%f35, %f31, 0f3F800000;
	rcp.approx.ftz.f32 	%f36, %f35;
	add.f32 	%f37, %f34, %f34;
	mul.f32 	%f38, %f37, %f36;
	mul.f32 	%f39, %f38, %f38;
	sub.f32 	%f40, %f34, %f38;
	add.f32 	%f41, %f40, %f40;
	neg.f32 	%f42, %f38;
	fma.rn.f32 	%f43, %f42, %f34, %f41;
	mul.rn.f32 	%f44, %f36, %f43;
	fma.rn.f32 	%f45, %f39, 0f3A2C32E4, 0f3B52E7DB;
	fma.rn.f32 	%f46, %f45, %f39, 0f3C93BB73;
	fma.rn.f32 	%f47, %f46, %f39, 0f3DF6384F;
	mul.rn.f32 	%f48, %f47, %f39;
	fma.rn.f32 	%f49, %f38, 0f3FB8AA3B, %f33;
	sub.f32 	%f50, %f33, %f49;
	fma.rn.f32 	%f51, %f38, 0f3FB8AA3B, %f50;
	fma.rn.f32 	%f52, %f44, 0f3FB8AA3B, %f51;
	fma.rn.f32 	%f53, %f38, 0f32A55E34, %f52;
	mul.f32 	%f54, %f48, 0f40400000;
	fma.rn.f32 	%f55, %f54, %f44, %f53;
	fma.rn.f32 	%f56, %f48, %f38, %f55;
	add.rn.f32 	%f57, %f49, %f56;
	neg.f32 	%f58, %f49;
	add.rn.f32 	%f59, %f57, %f58;
	neg.f32 	%f60, %f59;
	add.rn.f32 	%f61, %f56, %f60;
	mul.rn.f32 	%f62, %f57, %f22;
	neg.f32 	%f63, %f62;
	fma.rn.f32 	%f64, %f57, %f22, %f63;
	fma.rn.f32 	%f65, %f61, %f22, %f64;
	cvt.rni.f32.f32 	%f66, %f62;
	sub.f32 	%f67, %f62, %f66;
	add.f32 	%f68, %f67, %f65;
	fma.rn.f32 	%f69, %f68, 0f391FCB8E, 0f3AAF85ED;
	fma.rn.f32 	%f70, %f69, %f68, 0f3C1D9856;
	fma.rn.f32 	%f71, %f70, %f68, 0f3D6357BB;
	fma.rn.f32 	%f72, %f71, %f68, 0f3E75FDEC;
	fma.rn.f32 	%f73, %f72, %f68, 0f3F317218;
	fma.rn.f32 	%f74, %f73, %f68, 0f3F800000;
	cvt.rzi.s32.f32 	%r24, %f66;
	setp.gt.f32 	%p8, %f66, 0f00000000;
	selp.b32 	%r25, 0, -2097152000, %p8;
	add.s32 	%r26, %r25, 2130706432;
	mov.b32 	%f75, %r26;
	mul.f32 	%f76, %f74, %f75;
	shl.b32 	%r27, %r24, 23;
	sub.s32 	%r28, %r27, %r25;
	mov.b32 	%f77, %r28;
	mul.f32 	%f78, %f76, %f77;
	abs.f32 	%f79, %f62;
	setp.gt.f32 	%p9, %f79, 0f43180000;
	setp.lt.f32 	%p10, %f62, 0f00000000;
	selp.f32 	%f80, 0f00000000, 0f7F800000, %p10;
	selp.f32 	%f17, %f80, %f78, %p9;
	setp.eq.f32 	%p11, %f15, 0f3F800000;
	or.pred  	%p12, %p6, %p11;
	@%p12 bra 	$L__BB4_26;
	setp.num.f32 	%p13, %f3, %f3;
	setp.num.f32 	%p14, %f16, %f16;
	and.pred  	%p15, %p14, %p13;
	@%p15 bra 	$L__BB4_21;
	add.rn.f32 	%f149, %f15, %f22;
	bra.uni 	$L__BB4_26;
$L__BB4_10:
	setp.lt.s32 	%p28, %r18, 1;
	@%p28 bra 	$L__BB4_28;
	mul.f32 	%f85, %f22, 0f3F000000;
	cvt.rzi.f32.f32 	%f86, %f85;
	add.f32 	%f87, %f86, %f86;
	sub.f32 	%f88, %f22, %f87;
	abs.f32 	%f5, %f88;
	abs.f32 	%f6, %f22;
	cvt.rmi.f32.f32 	%f7, %f22;
	neg.s32 	%r50, %r18;
	shl.b64 	%rd27, %rd3, 2;
	add.s64 	%rd9, %rd1, %rd27;
	add.s64 	%rd10, %rd2, %rd27;
$L__BB4_12:
	setp.eq.f32 	%p29, %f22, 0f00000000;
	mul.wide.s32 	%rd11, %r49, 4;
	add.s64 	%rd28, %rd10, %rd11;
	ld.global.f32 	%f8, [%rd28];
	abs.f32 	%f9, %f8;
	setp.lt.f32 	%p30, %f9, 0f00800000;
	mul.f32 	%f90, %f9, 0f4B800000;
	selp.f32 	%f91, %f90, %f9, %p30;
	selp.f32 	%f92, 0fC1C00000, 0f00000000, %p30;
	mov.b32 	%r34, %f91;
	add.s32 	%r35, %r34, -1060439283;
	and.b32  	%r36, %r35, -8388608;
	sub.s32 	%r37, %r34, %r36;
	mov.b32 	%f93, %r37;
	cvt.rn.f32.s32 	%f94, %r36;
	fma.rn.f32 	%f95, %f94, 0f34000000, %f92;
	add.f32 	%f96, %f93, 0fBF800000;
	add.f32 	%f97, %f93, 0f3F800000;
	rcp.approx.ftz.f32 	%f98, %f97;
	add.f32 	%f99, %f96, %f96;
	mul.f32 	%f100, %f99, %f98;
	mul.f32 	%f101, %f100, %f100;
	sub.f32 	%f102, %f96, %f100;
	add.f32 	%f103, %f102, %f102;
	neg.f32 	%f104, %f100;
	fma.rn.f32 	%f105, %f104, %f96, %f103;
	mul.rn.f32 	%f106, %f98, %f105;
	fma.rn.f32 	%f107, %f101, 0f3A2C32E4, 0f3B52E7DB;
	fma.rn.f32 	%f108, %f107, %f101, 0f3C93BB73;
	fma.rn.f32 	%f109, %f108, %f101, 0f3DF6384F;
	mul.rn.f32 	%f110, %f109, %f101;
	fma.rn.f32 	%f111, %f100, 0f3FB8AA3B, %f95;
	sub.f32 	%f112, %f95, %f111;
	fma.rn.f32 	%f113, %f100, 0f3FB8AA3B, %f112;
	fma.rn.f32 	%f114, %f106, 0f3FB8AA3B, %f113;
	fma.rn.f32 	%f115, %f100, 0f32A55E34, %f114;
	mul.f32 	%f116, %f110, 0f40400000;
	fma.rn.f32 	%f117, %f116, %f106, %f115;
	fma.rn.f32 	%f118, %f110, %f100, %f117;
	add.rn.f32 	%f119, %f111, %f118;
	neg.f32 	%f120, %f111;
	add.rn.f32 	%f121, %f119, %f120;
	neg.f32 	%f122, %f121;
	add.rn.f32 	%f123, %f118, %f122;
	mul.rn.f32 	%f124, %f119, %f22;
	neg.f32 	%f125, %f124;
	fma.rn.f32 	%f126, %f119, %f22, %f125;
	fma.rn.f32 	%f127, %f123, %f22, %f126;
	cvt.rni.f32.f32 	%f128, %f124;
	sub.f32 	%f129, %f124, %f128;
	add.f32 	%f130, %f129, %f127;
	fma.rn.f32 	%f131, %f130, 0f391FCB8E, 0f3AAF85ED;
	fma.rn.f32 	%f132, %f131, %f130, 0f3C1D9856;
	fma.rn.f32 	%f133, %f132, %f130, 0f3D6357BB;
	fma.rn.f32 	%f134, %f133, %f130, 0f3E75FDEC;
	fma.rn.f32 	%f135, %f134, %f130, 0f3F317218;
	fma.rn.f32 	%f136, %f135, %f130, 0f3F800000;
	cvt.rzi.s32.f32 	%r38, %f128;
	setp.gt.f32 	%p31, %f128, 0f00000000;
	selp.b32 	%r39, 0, -2097152000, %p31;
	add.s32 	%r40, %r39, 2130706432;
	mov.b32 	%f137, %r40;
	mul.f32 	%f138, %f136, %f137;
	shl.b32 	%r41, %r38, 23;
	sub.s32 	%r42, %r41, %r39;
	mov.b32 	%f139, %r42;
	mul.f32 	%f140, %f138, %f139;
	abs.f32 	%f141, %f124;
	setp.gt.f32 	%p32, %f141, 0f43180000;
	setp.lt.f32 	%p33, %f124, 0f00000000;
	selp.f32 	%f142, 0f00000000, 0f7F800000, %p33;
	selp.f32 	%f10, %f142, %f140, %p32;
	setp.eq.f32 	%p34, %f8, 0f3F800000;
	or.pred  	%p35, %p29, %p34;
	mov.f32 	%f148, 0f3F800000;
	@%p35 bra 	$L__BB4_20;
	setp.num.f32 	%p36, %f6, %f6;
	setp.num.f32 	%p37, %f9, %f9;
	and.pred  	%p38, %p37, %p36;
	@%p38 bra 	$L__BB4_15;
	add.rn.f32 	%f148, %f8, %f22;
	bra.uni 	$L__BB4_20;
$L__BB4_15:
	setp.neu.f32 	%p39, %f8, 0f00000000;
	setp.neu.f32 	%p40, %f9, 0f7F800000;
	and.pred  	%p41, %p39, %p40;
	@%p41 bra 	$L__BB4_17;
	setp.lt.f32 	%p48, %f22, 0f00000000;
	setp.neu.f32 	%p49, %f5, 0f3F800000;
	add.f32 	%f146, %f8, %f8;
	mov.b32 	%r43, %f146;
	xor.b32  	%r44, %r43, 2139095040;
	selp.b32 	%r45, %r44, %r43, %p48;
	and.b32  	%r46, %r45, 2147483647;
	selp.b32 	%r47, %r46, %r45, %p49;
	mov.b32 	%f148, %r47;
	bra.uni 	$L__BB4_20;
$L__BB4_17:
	setp.eq.f32 	%p42, %f6, 0f7F800000;
	setp.eq.f32 	%p43, %f8, 0fBF800000;
	and.pred  	%p44, %p43, %p42;
	@%p44 bra 	$L__BB4_20;
	setp.geu.f32 	%p45, %f8, 0f00000000;
	mov.f32 	%f148, %f10;
	@%p45 bra 	$L__BB4_20;
	setp.neu.f32 	%p46, %f22, %f7;
	setp.neu.f32 	%p47, %f5, 0f3F800000;
	neg.f32 	%f144, %f10;
	selp.f32 	%f145, %f10, %f144, %p47;
	selp.f32 	%f148, 0f7FFFFFFF, %f145, %p46;
$L__BB4_20:
	add.s64 	%rd29, %rd9, %rd11;
	st.global.f32 	[%rd29], %f148;
	add.s32 	%r50, %r50, 1;
	setp.eq.s32 	%p50, %r50, 0;
	add.s32 	%r49, %r49, 128;
	@%p50 bra 	$L__BB4_28;
	bra.uni 	$L__BB4_12;
$L__BB4_21:
	setp.neu.f32 	%p16, %f15, 0f00000000;
	setp.neu.f32 	%p17, %f16, 0f7F800000;
	and.pred  	%p18, %p16, %p17;
	@%p18 bra 	$L__BB4_23;
	setp.lt.f32 	%p25, %f22, 0f00000000;
	setp.neu.f32 	%p26, %f2, 0f3F800000;
	add.f32 	%f84, %f15, %f15;
	mov.b32 	%r29, %f84;
	xor.b32  	%r30, %r29, 2139095040;
	selp.b32 	%r31, %r30, %r29, %p25;
	and.b32  	%r32, %r31, 2147483647;
	selp.b32 	%r33, %r32, %r31, %p26;
	mov.b32 	%f149, %r33;
	bra.uni 	$L__BB4_26;
$L__BB4_23:
	setp.eq.f32 	%p19, %f3, 0f7F800000;
	setp.eq.f32 	%p20, %f15, 0fBF800000;
	and.pred  	%p21, %p20, %p19;
	@%p21 bra 	$L__BB4_26;
	setp.geu.f32 	%p22, %f15, 0f00000000;
	mov.f32 	%f149, %f17;
	@%p22 bra 	$L__BB4_26;
	setp.neu.f32 	%p23, %f22, %f4;
	setp.neu.f32 	%p24, %f2, 0f3F800000;
	neg.f32 	%f82, %f17;
	selp.f32 	%f83, %f17, %f82, %p24;
	selp.f32 	%f149, 0f7FFFFFFF, %f83, %p23;
$L__BB4_26:
	st.global.f32 	[%rd13], %f149;
$L__BB4_27:
	add.s32 	%r52, %r52, 1;
	setp.ne.s32 	%p27, %r52, 0;
	add.s32 	%r49, %r49, 128;
	@%p27 bra 	$L__BB4_6;
$L__BB4_28:
	ret;

}
	// .globl	_ZN3cub18CUB_300001_SM_10006detail9transform16transform_kernelINS2_10policy_hubILb1EN4cuda3std3__45tupleIJN6thrust24THRUST_300001_SM_1000_NS10device_ptrIfEEEEEE10policy1000EiNSA_6detail10functional5actorINSH_9compositeIJNSH_16operator_adaptorINS7_10multipliesIvEEEENSI_INSH_8argumentILj0EEEEENSI_INSH_5valueIfEEEEEEEEESC_JPfEEEvT0_iT1_T2_DpNS2_10kernel_argIT3_EE
.visible .entry _ZN3cub18CUB_300001_SM_10006detail9transform16transform_kernelINS2_10policy_hubILb1EN4cuda3std3__45tupleIJN6thrust24THRUST_300001_SM_1000_NS10device_ptrIfEEEEEE10policy1000EiNSA_6detail10functional5actorINSH_9compositeIJNSH_16operator_adaptorINS7_10multipliesIvEEEENSI_INSH_8argumentILj0EEEEENSI_INSH_5valueIfEEEEEEEEESC_JPfEEEvT0_iT1_T2_DpNS2_10kernel_argIT3_EE(
	.param .u32 _ZN3cub18CUB_300001_SM_10006detail9transform16transform_kernelINS2_10policy_hubILb1EN4cuda3std3__45tupleIJN6thrust24THRUST_300001_SM_1000_NS10device_ptrIfEEEEEE10policy1000EiNSA_6detail10functional5actorINSH_9compositeIJNSH_16operator_adaptorINS7_10multipliesIvEEEENSI_INSH_8argumentILj0EEEEENSI_INSH_5valueIfEEEEEEEEESC_JPfEEEvT0_iT1_T2_DpNS2_10kernel_argIT3_EE_param_0,
	.param .u32 _ZN3cub18CUB_300001_SM_10006detail9transform16transform_kernelINS2_10policy_hubILb1EN4cuda3std3__45tupleIJN6thrust24THRUST_300001_SM_1000_NS10device_ptrIfEEEEEE10policy1000EiNSA_6detail10functional5actorINSH_9compositeIJNSH_16operator_adaptorINS7_10multipliesIvEEEENSI_INSH_8argumentILj0EEEEENSI_INSH_5valueIfEEEEEEEEESC_JPfEEEvT0_iT1_T2_DpNS2_10kernel_argIT3_EE_param_1,
	.param .align 4 .b8 _ZN3cub18CUB_300001_SM_10006detail9transform16transform_kernelINS2_10policy_hubILb1EN4cuda3std3__45tupleIJN6thrust24THRUST_300001_SM_1000_NS10device_ptrIfEEEEEE10policy1000EiNSA_6detail10functional5actorINSH_9compositeIJNSH_16operator_adaptorINS7_10multipliesIvEEEENSI_INSH_8argumentILj0EEEEENSI_INSH_5valueIfEEEEEEEEESC_JPfEEEvT0_iT1_T2_DpNS2_10kernel_argIT3_EE_param_2[8],
	.param .align 8 .b8 _ZN3cub18CUB_300001_SM_10006detail9transform16transform_kernelINS2_10policy_hubILb1EN4cuda3std3__45tupleIJN6thrust24THRUST_300001_SM_1000_NS10device_ptrIfEEEEEE10policy1000EiNSA_6detail10functional5actorINSH_9compositeIJNSH_16operator_adaptorINS7_10multipliesIvEEEENSI_INSH_8argumentILj0EEEEENSI_INSH_5valueIfEEEEEEEEESC_JPfEEEvT0_iT1_T2_DpNS2_10kernel_argIT3_EE_param_3[8],
	.param .align 8 .b8 _ZN3cub18CUB_300001_SM_10006detail9transform16transform_kernelINS2_10policy_hubILb1EN4cuda3std3__45tupleIJN6thrust24THRUST_300001_SM_1000_NS10device_ptrIfEEEEEE10policy1000EiNSA_6detail10functional5actorINSH_9compositeIJNSH_16operator_adaptorINS7_10multipliesIvEEEENSI_INSH_8argumentILj0EEEEENSI_INSH_5valueIfEEEEEEEEESC_JPfEEEvT0_iT1_T2_DpNS2_10kernel_argIT3_EE_param_4[16]
)
.maxntid 128
{
	.reg .pred 	%p<37>;
	.reg .b32 	%r<84>;
	.reg .b32 	%f<90>;
	.reg .b64 	%rd<66>;

	ld.param.f32 	%f1, [_ZN3cub18CUB_300001_SM_10006detail9transform16transform_kernelINS2_10policy_hubILb1EN4cuda3std3__45tupleIJN6thrust24THRUST_300001_SM_1000_NS10device_ptrIfEEEEEE10policy1000EiNSA_6detail10functional5actorINSH_9compositeIJNSH_16operator_adaptorINS7_10multipliesIvEEEENSI_INSH_8argumentILj0EEEEENSI_INSH_5valueIfEEEEEEEEESC_JPfEEEvT0_iT1_T2_DpNS2_10kernel_argIT3_EE_param_2+4];
	ld.param.u32 	%r50, [_ZN3cub18CUB_300001_SM_10006detail9transform16transform_kernelINS2_10policy_hubILb1EN4cuda3std3__45tupleIJN6thrust24THRUST_300001_SM_1000_NS10device_ptrIfEEEEEE10policy1000EiNSA_6detail10functional5actorINSH_9compositeIJNSH_16operator_adaptorINS7_10multipliesIvEEEENSI_INSH_8argumentILj0EEEEENSI_INSH_5valueIfEEEEEEEEESC_JPfEEEvT0_iT1_T2_DpNS2_10kernel_argIT3_EE_param_0];
	ld.param.u64 	%rd15, [_ZN3cub18CUB_300001_SM_10006detail9transform16transform_kernelINS2_10policy_hubILb1EN4cuda3std3__45tupleIJN6thrust24THRUST_300001_SM_1000_NS10device_ptrIfEEEEEE10policy1000EiNSA_6detail10functional5actorINSH_9compositeIJNSH_16operator_adaptorINS7_10multipliesIvEEEENSI_INSH_8argumentILj0EEEEENSI_INSH_5valueIfEEEEEEEEESC_JPfEEEvT0_iT1_T2_DpNS2_10kernel_argIT3_EE_param_4];
	ld.param.u64 	%rd16, [_ZN3cub18CUB_300001_SM_10006detail9transform16transform_kernelINS2_10policy_hubILb1EN4cuda3std3__45tupleIJN6thrust24THRUST_300001_SM_1000_NS10device_ptrIfEEEEEE10policy1000EiNSA_6detail10functional5actorINSH_9compositeIJNSH_16operator_adaptorINS7_10multipliesIvEEEENSI_INSH_8argumentILj0EEEEENSI_INSH_5valueIfEEEEEEEEESC_JPfEEEvT0_iT1_T2_DpNS2_10kernel_argIT3_EE_param_3];
	ld.param.u32 	%r49, [_ZN3cub18CUB_300001_SM_10006detail9transform16transform_kernelINS2_10policy_hubILb1EN4cuda3std3__45tupleIJN6thrust24THRUST_300001_SM_1000_NS10device_ptrIfEEEEEE10policy1000EiNSA_6detail10functional5actorINSH_9compositeIJNSH_16operator_adaptorINS7_10multipliesIvEEEENSI_INSH_8argumentILj0EEEEENSI_INSH_5valueIfEEEEEEEEESC_JPfEEEvT0_iT1_T2_DpNS2_10kernel_argIT3_EE_param_1];
	cvta.to.global.u64 	%rd1, %rd16;
	cvta.to.global.u64 	%rd2, %rd15;
	shl.b32 	%r1, %r49, 7;
	mov.u32 	%r51, %ctaid.x;
	mul.lo.s32 	%r2, %r1, %r51;
	sub.s32 	%r3, %r50, %r2;
	min.s32 	%r4, %r1, %r3;
	shl.b32 	%r5, %r4, 2;
	mov.u32 	%r6, %tid.x;
	shl.b32 	%r72, %r6, 7;
	setp.ge.s32 	%p1, %r72, %r5;
	@%p1 bra 	$L__BB5_3;
	mul.wide.u32 	%rd17, %r6, 128;
	add.s64 	%rd18, %rd2, %rd17;
	mul.wide.s32 	%rd19, %r2, 4;
	add.s64 	%rd64, %rd18, %rd19;
$L__BB5_2:
	.pragma "nounroll";
	// begin inline asm
	prefetch.global.L2 [%rd64];
	// end inline asm
	add.s32 	%r72, %r72, 16384;
	add.s64 	%rd64, %rd64, 16384;
	setp.lt.s32 	%p2, %r72, %r5;
	@%p2 bra 	$L__BB5_2;
$L__BB5_3:
	mul.wide.s32 	%rd21, %r2, 4;
	add.s64 	%rd6, %rd2, %rd21;
	add.s64 	%rd7, %rd1, %rd21;
	setp.gt.s32 	%p3, %r1, %r3;
	@%p3 bra 	$L__BB5_17;
	setp.lt.s32 	%p4, %r49, 1;
	@%p4 bra 	$L__BB5_58;
	and.b32  	%r10, %r49, 15;
	setp.lt.u32 	%p5, %r49, 16;
	mov.b32 	%r79, 0;
	@%p5 bra 	$L__BB5_8;
	and.b32  	%r79, %r49, 2147483632;
	neg.s32 	%r74, %r79;
	add.s32 	%r73, %r6, 1152;
	mul.wide.u32 	%rd22, %r6, 4;
	or.b64  	%rd65, %rd22, 4096;
$L__BB5_7:
	.pragma "nounroll";
	mul.wide.s32 	%rd23, %r73, 4;
	add.s64 	%rd24, %rd23, 1536;
	add.s64 	%rd25, %rd6, %rd65;
	ld.global.f32 	%f2, [%rd25+-4096];
	mul.f32 	%f3, %f1, %f2;
	add.s64 	%rd26, %rd7, %rd65;
	st.global.f32 	[%rd26+-4096], %f3;
	ld.global.f32 	%f4, [%rd25+-3584];
	mul.f32 	%f5, %f1, %f4;
	st.global.f32 	[%rd26+-3584], %f5;
	ld.global.f32 	%f6, [%rd25+-3072];
	mul.f32 	%f7, %f1, %f6;
	st.global.f32 	[%rd26+-3072], %f7;
	ld.global.f32 	%f8, [%rd25+-2560];
	mul.f32 	%f9, %f1, %f8;
	st.global.f32 	[%rd26+-2560], %f9;
	ld.global.f32 	%f10, [%rd25+-2048];
	mul.f32 	%f11, %f1, %f10;
	st.global.f32 	[%rd26+-2048], %f11;
	ld.global.f32 	%f12, [%rd25+-1536];
	mul.f32 	%f13, %f1, %f12;
	st.global.f32 	[%rd26+-1536], %f13;
	ld.global.f32 	%f14, [%rd25+-1024];
	mul.f32 	%f15, %f1, %f14;
	st.global.f32 	[%rd26+-1024], %f15;
	ld.global.f32 	%f16, [%rd25+-512];
	mul.f32 	%f17, %f1, %f16;
	st.global.f32 	[%rd26+-512], %f17;
	ld.global.f32 	%f18, [%rd25];
	mul.f32 	%f19, %f1, %f18;
	st.global.f32 	[%rd26], %f19;
	add.s64 	%rd27, %rd6, %rd24;
	ld.global.f32 	%f20, [%rd27+-1536];
	mul.f32 	%f21, %f1, %f20;
	add.s64 	%rd28, %rd7, %rd24;
	st.global.f32 	[%rd28+-1536], %f21;
	ld.global.f32 	%f22, [%rd27+-1024];
	mul.f32 	%f23, %f1, %f22;
	st.global.f32 	[%rd28+-1024], %f23;
	ld.global.f32 	%f24, [%rd27+-512];
	mul.f32 	%f25, %f1, %f24;
	st.global.f32 	[%rd28+-512], %f25;
	ld.global.f32 	%f26, [%rd27];
	mul.f32 	%f27, %f1, %f26;
	st.global.f32 	[%rd28], %f27;
	ld.global.f32 	%f28, [%rd27+512];
	mul.f32 	%f29, %f1, %f28;
	st.global.f32 	[%rd28+512], %f29;
	ld.global.f32 	%f30, [%rd27+1024];
	mul.f32 	%f31, %f1, %f30;
	st.global.f32 	[%rd28+1024], %f31;
	ld.global.f32 	%f32, [%rd27+1536];
	mul.f32 	%f33, %f1, %f32;
	st.global.f32 	[%rd28+1536], %f33;
	add.s32 	%r74, %r74, 16;
	add.s32 	%r73, %r73, 2048;
	add.s64 	%rd65, %rd65, 8192;
	setp.eq.s32 	%p6, %r74, 0;
	@%p6 bra 	$L__BB5_8;
	bra.uni 	$L__BB5_7;
$L__BB5_8:
	setp.eq.s32 	%p7, %r10, 0;
	@%p7 bra 	$L__BB5_58;
	and.b32  	%r37, %r49, 7;
	setp.lt.u32 	%p8, %r10, 8;
	@%p8 bra 	$L__BB5_11;
	shl.b32 	%r53, %r79, 7;
	add.s32 	%r54, %r53, %r6;
	mul.wide.s32 	%rd29, %r54, 4;
	add.s64 	%rd30, %rd6, %rd29;
	ld.global.f32 	%f34, [%rd30];
	mul.f32 	%f35, %f1, %f34;
	add.s64 	%rd31, %rd7, %rd29;
	st.global.f32 	[%rd31], %f35;
	ld.global.f32 	%f36, [%rd30+512];
	mul.f32 	%f37, %f1, %f36;
	st.global.f32 	[%rd31+512], %f37;
	ld.global.f32 	%f38, [%rd30+1024];
	mul.f32 	%f39, %f1, %f38;
	st.global.f32 	[%rd31+1024], %f39;
	ld.global.f32 	%f40, [%rd30+1536];
	mul.f32 	%f41, %f1, %f40;
	st.global.f32 	[%rd31+1536], %f41;
	ld.global.f32 	%f42, [%rd30+2048];
	mul.f32 	%f43, %f1, %f42;
	st.global.f32 	[%rd31+2048], %f43;
	ld.global.f32 	%f44, [%rd30+2560];
	mul.f32 	%f45, %f1, %f44;
	st.global.f32 	[%rd31+2560], %f45;
	ld.global.f32 	%f46, [%rd30+3072];
	mul.f32 	%f47, %f1, %f46;
	st.global.f32 	[%rd31+3072], %f47;
	ld.global.f32 	%f48, [%rd30+3584];
	mul.f32 	%f49, %f1, %f48;
	st.global.f32 	[%rd31+3584], %f49;
	add.s32 	%r79, %r79, 8;
$L__BB5_11:
	setp.eq.s32 	%p9, %r37, 0;
	@%p9 bra 	$L__BB5_58;
	and.b32  	%r40, %r49, 3;
	setp.lt.u32 	%p10, %r37, 4;
	@%p10 bra 	$L__BB5_14;
	shl.b32 	%r55, %r79, 7;
	add.s32 	%r56, %r55, %r6;
	mul.wide.s32 	%rd32, %r56, 4;
	add.s64 	%rd33, %rd6, %rd32;
	ld.global.f32 	%f50, [%rd33];
	mul.f32 	%f51, %f1, %f50;
	add.s64 	%rd34, %rd7, %rd32;
	st.global.f32 	[%rd34], %f51;
	ld.global.f32 	%f52, [%rd33+512];
	mul.f32 	%f53, %f1, %f52;
	st.global.f32 	[%rd34+512], %f53;
	ld.global.f32 	%f54, [%rd33+1024];
	mul.f32 	%f55, %f1, %f54;
	st.global.f32 	[%rd34+1024], %f55;
	ld.global.f32 	%f56, [%rd33+1536];
	mul.f32 	%f57, %f1, %f56;
	st.global.f32 	[%rd34+1536], %f57;
	add.s32 	%r79, %r79, 4;
$L__BB5_14:
	setp.eq.s32 	%p11, %r40, 0;
	@%p11 bra 	$L__BB5_58;
	shl.b32 	%r57, %r79, 7;
	add.s32 	%r83, %r6, %r57;
	neg.s32 	%r82, %r40;
$L__BB5_16:
	.pragma "nounroll";
	mul.wide.s32 	%rd36, %r83, 4;
	add.s64 	%rd37, %rd7, %rd36;
	add.s64 	%rd38, %rd6, %rd36;
	ld.global.f32 	%f58, [%rd38];
	mul.f32 	%f59, %f1, %f58;
	st.global.f32 	[%rd37], %f59;
	add.s32 	%r83, %r83, 128;
	add.s32 	%r82, %r82, 1;
	setp.ne.s32 	%p12, %r82, 0;
	@%p12 bra 	$L__BB5_16;
	bra.uni 	$L__BB5_58;
$L__BB5_17:
	setp.lt.s32 	%p13, %r49, 1;
	@%p13 bra 	$L__BB5_58;
	and.b32  	%r14, %r49, 7;
	setp.lt.u32 	%p14, %r49, 8;
	mov.b32 	%r76, 0;
	@%p14 bra 	$L__BB5_37;
	and.b32  	%r76, %r49, 2147483640;
	mov.b32 	%r75, 0;
$L__BB5_20:
	.pragma "nounroll";
	shl.b32 	%r60, %r75, 7;
	add.s32 	%r21, %r60, %r6;
	setp.ge.s32 	%p15, %r21, %r4;
	@%p15 bra 	$L__BB5_22;
	mul.wide.u32 	%rd39, %r21, 4;
	add.s64 	%rd40, %rd6, %rd39;
	ld.global.f32 	%f60, [%rd40];
	mul.f32 	%f61, %f1, %f60;
	add.s64 	%rd41, %rd7, %rd39;
	st.global.f32 	[%rd41], %f61;
$L__BB5_22:
	add.s32 	%r61, %r21, 128;
	setp.ge.s32 	%p16, %r61, %r4;
	mul.wide.s32 	%rd42, %r61, 4;
	add.s64 	%rd11, %rd6, %rd42;
	add.s64 	%rd12, %rd7, %rd42;
	@%p16 bra 	$L__BB5_24;
	ld.global.f32 	%f62, [%rd11];
	mul.f32 	%f63, %f1, %f62;
	st.global.f32 	[%rd12], %f63;
$L__BB5_24:
	add.s32 	%r62, %r21, 256;
	setp.ge.s32 	%p17, %r62, %r4;
	@%p17 bra 	$L__BB5_26;
	ld.global.f32 	%f64, [%rd11+512];
	mul.f32 	%f65, %f1, %f64;
	st.global.f32 	[%rd12+512], %f65;
$L__BB5_26:
	add.s32 	%r63, %r21, 384;
	setp.ge.s32 	%p18, %r63, %r4;
	@%p18 bra 	$L__BB5_28;
	ld.global.f32 	%f66, [%rd11+1024];
	mul.f32 	%f67, %f1, %f66;
	st.global.f32 	[%rd12+1024], %f67;
$L__BB5_28:
	add.s32 	%r64, %r21, 512;
	setp.ge.s32 	%p19, %r64, %r4;
	@%p19 bra 	$L__BB5_30;
	ld.global.f32 	%f68, [%rd11+1536];
	mul.f32 	%f69, %f1, %f68;
	st.global.f32 	[%rd12+1536], %f69;
$L__BB5_30:
	add.s32 	%r65, %r21, 640;
	setp.ge.s32 	%p20, %r65, %r4;
	@%p20 bra 	$L__BB5_32;
	ld.global.f32 	%f70, [%rd11+2048];
	mul.f32 	%f71, %f1, %f70;
	st.global.f32 	[%rd12+2048], %f71;
$L__BB5_32:
	add.s32 	%r66, %r21, 768;
	setp.ge.s32 	%p21, %r66, %r4;
	@%p21 bra 	$L__BB5_34;
	ld.global.f32 	%f72, [%rd11+2560];
	mul.f32 	%f73, %f1, %f72;
	st.global.f32 	[%rd12+2560], %f73;
$L__BB5_34:
	add.s32 	%r67, %r21, 896;
	setp.ge.s32 	%p22, %r67, %r4;
	@%p22 bra 	$L__BB5_36;
	ld.global.f32 	%f74, [%rd11+3072];
	mul.f32 	%f75, %f1, %f74;
	st.global.f32 	[%rd12+3072], %f75;
$L__BB5_36:
	add.s32 	%r75, %r75, 8;
	setp.ne.s32 	%p23, %r75, %r76;
	@%p23 bra 	$L__BB5_20;
$L__BB5_37:
	setp.eq.s32 	%p24, %r14, 0;
	@%p24 bra 	$L__BB5_58;
	and.b32  	%r24, %r49, 3;
	setp.lt.u32 	%p25, %r14, 4;
	@%p25 bra 	$L__BB5_48;
	shl.b32 	%r68, %r76, 7;
	add.s32 	%r25, %r68, %r6;
	setp.ge.s32 	%p26, %r25, %r4;
	@%p26 bra 	$L__BB5_41;
	mul.wide.s32 	%rd43, %r25, 4;
	add.s64 	%rd44, %rd6, %rd43;
	ld.global.f32 	%f76, [%rd44];
	mul.f32 	%f77, %f1, %f76;
	add.s64 	%rd45, %rd7, %rd43;
	st.global.f32 	[%rd45], %f77;
$L__BB5_41:
	add.s32 	%r26, %r25, 128;
	setp.ge.s32 	%p27, %r26, %r4;
	@%p27 bra 	$L__BB5_43;
	mul.wide.s32 	%rd46, %r26, 4;
	add.s64 	%rd47, %rd6, %rd46;
	ld.global.f32 	%f78, [%rd47];
	mul.f32 	%f79, %f1, %f78;
	add.s64 	%rd48, %rd7, %rd46;
	st.global.f32 	[%rd48], %f79;
$L__BB5_43:
	add.s32 	%r27, %r25, 256;
	setp.ge.s32 	%p28, %r27, %r4;
	@%p28 bra 	$L__BB5_45;
	mul.wide.s32 	%rd49, %r27, 4;
	add.s64 	%rd50, %rd6, %rd49;
	ld.global.f32 	%f80, [%rd50];
	mul.f32 	%f81, %f1, %f80;
	add.s64 	%rd51, %rd7, %rd49;
	st.global.f32 	[%rd51], %f81;
$L__BB5_45:
	add.s32 	%r28, %r25, 384;
	setp.ge.s32 	%p29, %r28, %r4;
	@%p29 bra 	$L__BB5_47;
	mul.wide.s32 	%rd52, %r28, 4;
	add.s64 	%rd53, %rd6, %rd52;
	ld.global.f32 	%f82, [%rd53];
	mul.f32 	%f83, %f1, %f82;
	add.s64 	%rd54, %rd7, %rd52;
	st.global.f32 	[%rd54], %f83;
$L__BB5_47:
	add.s32 	%r76, %r76, 4;
$L__BB5_48:
	setp.eq.s32 	%p30, %r24, 0;
	@%p30 bra 	$L__BB5_58;
	setp.eq.s32 	%p31, %r24, 1;
	@%p31 bra 	$L__BB5_55;
	shl.b32 	%r69, %r76, 7;
	add.s32 	%r31, %r69, %r6;
	setp.ge.s32 	%p32, %r31, %r4;
	@%p32 bra 	$L__BB5_52;
	mul.wide.s32 	%rd55, %r31, 4;
	add.s64 	%rd56, %rd6, %rd55;
	ld.global.f32 	%f84, [%rd56];
	mul.f32 	%f85, %f1, %f84;
	add.s64 	%rd57, %rd7, %rd55;
	st.global.f32 	[%rd57], %f85;
$L__BB5_52:
	add.s32 	%r32, %r31, 128;
	setp.ge.s32 	%p33, %r32, %r4;
	@%p33 bra 	$L__BB5_54;
	mul.wide.s32 	%rd58, %r32, 4;
	add.s64 	%rd59, %rd6, %rd58;
	ld.global.f32 	%f86, [%rd59];
	mul.f32 	%f87, %f1, %f86;
	add.s64 	%rd60, %rd7, %rd58;
	st.global.f32 	[%rd60], %f87;
$L__BB5_54:
	add.s32 	%r76, %r76, 2;
$L__BB5_55:
	and.b32  	%r70, %r49, 1;
	setp.eq.b32 	%p34, %r70, 1;
	not.pred 	%p35, %p34;
	@%p35 bra 	$L__BB5_58;
	shl.b32 	%r71, %r76, 7;
	add.s32 	%r35, %r71, %r6;
	setp.ge.s32 	%p36, %r35, %r4;
	@%p36 bra 	$L__BB5_58;
	mul.wide.s32 	%rd61, %r35, 4;
	add.s64 	%rd62, %rd6, %rd61;
	ld.global.f32 	%f88, [%rd62];
	mul.f32 	%f89, %f1, %f88;
	add.s64 	%rd63, %rd7, %rd61;
	st.global.f32 	[%rd63], %f89;
$L__BB5_58:
	ret;

}
	// .globl	_ZN3cub18CUB_300001_SM_10006detail9transform16transform_kernelINS2_10policy_hubILb1EN4cuda3std3__45tupleIJN6thrust24THRUST_300001_SM_1000_NS10device_ptrIfEEEEEE10policy1000ElNSA_6detail10functional5actorINSH_9compositeIJNSH_16operator_adaptorINS7_10multipliesIvEEEENSI_INSH_8argumentILj0EEEEENSI_INSH_5valueIfEEEEEEEEESC_JPfEEEvT0_iT1_T2_DpNS2_10kernel_argIT3_EE
.visible .entry _ZN3cub18CUB_300001_SM_10006detail9transform16transform_kernelINS2_10policy_hubILb1EN4cuda3std3__45tupleIJN6thrust24THRUST_300001_SM_1000_NS10device_ptrIfEEEEEE10policy1000ElNSA_6detail10functional5actorINSH_9compositeIJNSH_16operator_adaptorINS7_10multipliesIvEEEENSI_INSH_8argumentILj0EEEEENSI_INSH_5valueIfEEEEEEEEESC_JPfEEEvT0_iT1_T2_DpNS2_10kernel_argIT3_EE(
	.param .u64 _ZN3cub18CUB_300001_SM_10006detail9transform16transform_kernelINS2_10policy_hubILb1EN4cuda3std3__45tupleIJN6thrust24THRUST_300001_SM_1000_NS10device_ptrIfEEEEEE10policy1000ElNSA_6detail10functional5actorINSH_9compositeIJNSH_16operator_adaptorINS7_10multipliesIvEEEENSI_INSH_8argumentILj0EEEEENSI_INSH_5valueIfEEEEEEEEESC_JPfEEEvT0_iT1_T2_DpNS2_10kernel_argIT3_EE_param_0,
	.param .u32 _ZN3cub18CUB_300001_SM_10006detail9transform16transform_kernelINS2_10policy_hubILb1EN4cuda3std3__45tupleIJN6thrust24THRUST_300001_SM_1000_NS10device_ptrIfEEEEEE10policy1000ElNSA_6detail10functional5actorINSH_9compositeIJNSH_16operator_adaptorINS7_10multipliesIvEEEENSI_INSH_8argumentILj0EEEEENSI_INSH_5valueIfEEEEEEEEESC_JPfEEEvT0_iT1_T2_DpNS2_10kernel_argIT3_EE_param_1,
	.param .align 4 .b8 _ZN3cub18CUB_300001_SM_10006detail9transform16transform_kernelINS2_10policy_hubILb1EN4cuda3std3__45tupleIJN6thrust24THRUST_300001_SM_1000_NS10device_ptrIfEEEEEE10policy1000ElNSA_6detail10functional5actorINSH_9compositeIJNSH_16operator_adaptorINS7_10multipliesIvEEEENSI_INSH_8argumentILj0EEEEENSI_INSH_5valueIfEEEEEEEEESC_JPfEEEvT0_iT1_T2_DpNS2_10kernel_argIT3_EE_param_2[8],
	.param .align 8 .b8 _ZN3cub18CUB_300001_SM_10006detail9transform16transform_kernelINS2_10policy_hubILb1EN4cuda3std3__45tupleIJN6thrust24THRUST_300001_SM_1000_NS10device_ptrIfEEEEEE10policy1000ElNSA_6detail10functional5actorINSH_9compositeIJNSH_16operator_adaptorINS7_10multipliesIvEEEENSI_INSH_8argumentILj0EEEEENSI_INSH_5valueIfEEEEEEEEESC_JPfEEEvT0_iT1_T2_DpNS2_10kernel_argIT3_EE_param_3[8],
	.param .align 8 .b8 _ZN3cub18CUB_300001_SM_10006detail9transform16transform_kernelINS2_10policy_hubILb1EN4cuda3std3__45tupleIJN6thrust24THRUST_300001_SM_1000_NS10device_ptrIfEEEEEE10policy1000ElNSA_6detail10functional5actorINSH_9compositeIJNSH_16operator_adaptorINS7_10multipliesIvEEEENSI_INSH_8argumentILj0EEEEENSI_INSH_5valueIfEEEEEEEEESC_JPfEEEvT0_iT1_T2_DpNS2_10kernel_argIT3_EE_param_4[16]
)
.maxntid 128
{
	.reg .pred 	%p<37>;
	.reg .b32 	%r<81>;
	.reg .b32 	%f<90>;
	.reg .b64 	%rd<72>;

	ld.param.f32 	%f1, [_ZN3cub18CUB_300001_SM_10006detail9transform16transform_kernelINS2_10policy_hubILb1EN4cuda3std3__45tupleIJN6thrust24THRUST_300001_SM_1000_NS10device_ptrIfEEEEEE10policy1000ElNSA_6detail10functional5actorINSH_9compositeIJNSH_16operator_adaptorINS7_10multipliesIvEEEENSI_INSH_8argumentILj0EEEEENSI_INSH_5valueIfEEEEEEEEESC_JPfEEEvT0_iT1_T2_DpNS2_10kernel_argIT3_EE_param_2+4];
	ld.param.u64 	%rd16, [_ZN3cub18CUB_300001_SM_10006detail9transform16transform_kernelINS2_10policy_hubILb1EN4cuda3std3__45tupleIJN6thrust24THRUST_300001_SM_1000_NS10device_ptrIfEEEEEE10policy1000ElNSA_6detail10functional5actorINSH_9compositeIJNSH_16operator_adaptorINS7_10multipliesIvEEEENSI_INSH_8argumentILj0EEEEENSI_INSH_5valueIfEEEEEEEEESC_JPfEEEvT0_iT1_T2_DpNS2_10kernel_argIT3_EE_param_0];
	ld.param.u64 	%rd17, [_ZN3cub18CUB_300001_SM_10006detail9transform16transform_kernelINS2_10policy_hubILb1EN4cuda3std3__45tupleIJN6thrust24THRUST_300001_SM_1000_NS10device_ptrIfEEEEEE10policy1000ElNSA_6detail10functional5actorINSH_9compositeIJNSH_16operator_adaptorINS7_10multipliesIvEEEENSI_INSH_8argumentILj0EEEEENSI_INSH_5valueIfEEEEEEEEESC_JPfEEEvT0_iT1_T2_DpNS2_10kernel_argIT3_EE_param_4];
	ld.param.u64 	%rd18, [_ZN3cub18CUB_300001_SM_10006detail9transform16transform_kernelINS2_10policy_hubILb1EN4cuda3std3__45tupleIJN6thrust24THRUST_300001_SM_1000_NS10device_ptrIfEEEEEE10policy1000ElNSA_6detail10functional5actorINSH_9compositeIJNSH_16operator_adaptorINS7_10multipliesIvEEEENSI_INSH_8argumentILj0EEEEENSI_INSH_5valueIfEEEEEEEEESC_JPfEEEvT0_iT1_T2_DpNS2_10kernel_argIT3_EE_param_3];
	ld.param.u32 	%r47, [_ZN3cub18CUB_300001_SM_10006detail9transform16transform_kernelINS2_10policy_hubILb1EN4cuda3std3__45tupleIJN6thrust24THRUST_300001_SM_1000_NS10device_ptrIfEEEEEE10policy1000ElNSA_6detail10functional5actorINSH_9compositeIJNSH_16operator_adaptorINS7_10multipliesIvEEEENSI_INSH_8argumentILj0EEEEENSI_INSH_5valueIfEEEEEEEEESC_JPfEEEvT0_iT1_T2_DpNS2_10kernel_argIT3_EE_param_1];
	cvta.to.global.u64 	%rd1, %rd18;
	cvta.to.global.u64 	%rd2, %rd17;
	shl.b32 	%r1, %r47, 7;
	mov.u32 	%r48, %ctaid.x;
	cvt.u64.u32 	%rd19, %r48;
	cvt.s64.s32 	%rd20, %r1;
	mul.lo.s64 	%rd3, %rd20, %rd19;
	sub.s64 	%rd21, %rd16, %rd3;
	min.s64 	%rd22, %rd21, %rd20;
	cvt.u32.u64 	%r2, %rd22;
	shl.b32 	%r3, %r2, 2;
	mov.u32 	%r4, %tid.x;
	shl.b32 	%r69, %r4, 7;
	setp.ge.s32 	%p1, %r69, %r3;
	@%p1 bra 	$L__BB6_3;
	shl.b64 	%rd23, %rd3, 2;
	add.s64 	%rd24, %rd2, %rd23;
	mul.wide.u32 	%rd25, %r4, 128;
	add.s64 	%rd70, %rd24, %rd25;
$L__BB6_2:
	.pragma "nounroll";
	// begin inline asm
	prefetch.global.L2 [%rd70];
	// end inline asm
	add.s32 	%r69, %r69, 16384;
	add.s64 	%rd70, %rd70, 16384;
	setp.lt.s32 	%p2, %r69, %r3;
	@%p2 bra 	$L__BB6_2;
$L__BB6_3:
	shl.b64 	%rd27, %rd3, 2;
	add.s64 	%rd7, %rd2, %rd27;
	add.s64 	%rd8, %rd1, %rd27;
	setp.eq.s32 	%p3, %r1, %r2;
	@%p3 bra 	$L__BB6_45;
	setp.lt.s32 	%p4, %r47, 1;
	@%p4 bra 	$L__BB6_58;
	and.b32  	%r8, %r47, 7;
	setp.lt.u32 	%p5, %r47, 8;
	mov.b32 	%r78, 0;
	@%p5 bra 	$L__BB6_24;
	and.b32  	%r78, %r47, 2147483640;
	mov.b32 	%r72, 0;
$L__BB6_7:
	.pragma "nounroll";
	shl.b32 	%r51, %r72, 7;
	add.s32 	%r19, %r51, %r4;
	setp.ge.s32 	%p6, %r19, %r2;
	@%p6 bra 	$L__BB6_9;
	mul.wide.u32 	%rd28, %r19, 4;
	add.s64 	%rd29, %rd7, %rd28;
	ld.global.f32 	%f2, [%rd29];
	mul.f32 	%f3, %f1, %f2;
	add.s64 	%rd30, %rd8, %rd28;
	st.global.f32 	[%rd30], %f3;
$L__BB6_9:
	add.s32 	%r52, %r19, 128;
	setp.ge.s32 	%p7, %r52, %r2;
	mul.wide.s32 	%rd31, %r52, 4;
	add.s64 	%rd12, %rd7, %rd31;
	add.s64 	%rd13, %rd8, %rd31;
	@%p7 bra 	$L__BB6_11;
	ld.global.f32 	%f4, [%rd12];
	mul.f32 	%f5, %f1, %f4;
	st.global.f32 	[%rd13], %f5;
$L__BB6_11:
	add.s32 	%r53, %r19, 256;
	setp.ge.s32 	%p8, %r53, %r2;
	@%p8 bra 	$L__BB6_13;
	ld.global.f32 	%f6, [%rd12+512];
	mul.f32 	%f7, %f1, %f6;
	st.global.f32 	[%rd13+512], %f7;
$L__BB6_13:
	add.s32 	%r54, %r19, 384;
	setp.ge.s32 	%p9, %r54, %r2;
	@%p9 bra 	$L__BB6_15;
	ld.global.f32 	%f8, [%rd12+1024];
	mul.f32 	%f9, %f1, %f8;
	st.global.f32 	[%rd13+1024], %f9;
$L__BB6_15:
	add.s32 	%r55, %r19, 512;
	setp.ge.s32 	%p10, %r55, %r2;
	@%p10 bra 	$L__BB6_17;
	ld.global.f32 	%f10, [%rd12+1536];
	mul.f32 	%f11, %f1, %f10;
	st.global.f32 	[%rd13+1536], %f11;
$L__BB6_17:
	add.s32 	%r56, %r19, 640;
	setp.ge.s32 	%p11, %r56, %r2;
	@%p11 bra 	$L__BB6_19;
	ld.global.f32 	%f12, [%rd12+2048];
	mul.f32 	%f13, %f1, %f12;
	st.global.f32 	[%rd13+2048], %f13;
$L__BB6_19:
	add.s32 	%r57, %r19, 768;
	setp.ge.s32 	%p12, %r57, %r2;
	@%p12 bra 	$L__BB6_21;
	ld.global.f32 	%f14, [%rd12+2560];
	mul.f32 	%f15, %f1, %f14;
	st.global.f32 	[%rd13+2560], %f15;
$L__BB6_21:
	add.s32 	%r58, %r19, 896;
	setp.ge.s32 	%p13, %r58, %r2;
	@%p13 bra 	$L__BB6_23;
	ld.global.f32 	%f16, [%rd12+3072];
	mul.f32 	%f17, %f1, %f16;
	st.global.f32 	[%rd13+3072], %f17;
$L__BB6_23:
	add.s32 	%r72, %r72, 8;
	setp.eq.s32 	%p14, %r72, %r78;
	@%p14 bra 	$L__BB6_24;
	bra.uni 	$L__BB6_7;
$L__BB6_24:
	setp.eq.s32 	%p15, %r8, 0;
	@%p15 bra 	$L__BB6_58;
	and.b32  	%r35, %r47, 3;
	setp.lt.u32 	%p16, %r8, 4;
	@%p16 bra 	$L__BB6_35;
	shl.b32 	%r59, %r78, 7;
	add.s32 	%r36, %r59, %r4;
	setp.ge.s32 	%p17, %r36, %r2;
	@%p17 bra 	$L__BB6_28;
	mul.wide.s32 	%rd32, %r36, 4;
	add.s64 	%rd33, %rd7, %rd32;
	ld.global.f32 	%f18, [%rd33];
	mul.f32 	%f19, %f1, %f18;
	add.s64 	%rd34, %rd8, %rd32;
	st.global.f32 	[%rd34], %f19;
$L__BB6_28:
	add.s32 	%r37, %r36, 128;
	setp.ge.s32 	%p18, %r37, %r2;
	@%p18 bra 	$L__BB6_30;
	mul.wide.s32 	%rd35, %r37, 4;
	add.s64 	%rd36, %rd7, %rd35;
	ld.global.f32 	%f20, [%rd36];
	mul.f32 	%f21, %f1, %f20;
	add.s64 	%rd37, %rd8, %rd35;
	st.global.f32 	[%rd37], %f21;
$L__BB6_30:
	add.s32 	%r38, %r36, 256;
	setp.ge.s32 	%p19, %r38, %r2;
	@%p19 bra 	$L__BB6_32;
	mul.wide.s32 	%rd38, %r38, 4;
	add.s64 	%rd39, %rd7, %rd38;
	ld.global.f32 	%f22, [%rd39];
	mul.f32 	%f23, %f1, %f22;
	add.s64 	%rd40, %rd8, %rd38;
	st.global.f32 	[%rd40], %f23;
$L__BB6_32:
	add.s32 	%r39, %r36, 384;
	setp.ge.s32 	%p20, %r39, %r2;
	@%p20 bra 	$L__BB6_34;
	mul.wide.s32 	%rd41, %r39, 4;
	add.s64 	%rd42, %rd7, %rd41;
	ld.global.f32 	%f24, [%rd42];
	mul.f32 	%f25, %f1, %f24;
	add.s64 	%rd43, %rd8, %rd41;
	st.global.f32 	[%rd43], %f25;
$L__BB6_34:
	add.s32 	%r78, %r78, 4;
$L__BB6_35:
	setp.eq.s32 	%p21, %r35, 0;
	@%p21 bra 	$L__BB6_58;
	setp.eq.s32 	%p22, %r35, 1;
	@%p22 bra 	$L__BB6_42;
	shl.b32 	%r60, %r78, 7;
	add.s32 	%r42, %r60, %r4;
	setp.ge.s32 	%p23, %r42, %r2;
	@%p23 bra 	$L__BB6_39;
	mul.wide.s32 	%rd44, %r42, 4;
	add.s64 	%rd45, %rd7, %rd44;
	ld.global.f32 	%f26, [%rd45];
	mul.f32 	%f27, %f1, %f26;
	add.s64 	%rd46, %rd8, %rd44;
	st.global.f32 	[%rd46], %f27;
$L__BB6_39:
	add.s32 	%r43, %r42, 128;
	setp.ge.s32 	%p24, %r43, %r2;
	@%p24 bra 	$L__BB6_41;
	mul.wide.s32 	%rd47, %r43, 4;
	add.s64 	%rd48, %rd7, %rd47;
	ld.global.f32 	%f28, [%rd48];
	mul.f32 	%f29, %f1, %f28;
	add.s64 	%rd49, %rd8, %rd47;
	st.global.f32 	[%rd49], %f29;
$L__BB6_41:
	add.s32 	%r78, %r78, 2;
$L__BB6_42:
	and.b32  	%r61, %r47, 1;
	setp.eq.b32 	%p25, %r61, 1;
	not.pred 	%p26, %p25;
	@%p26 bra 	$L__BB6_58;
	shl.b32 	%r62, %r78, 7;
	add.s32 	%r46, %r62, %r4;
	setp.ge.s32 	%p27, %r46, %r2;
	@%p27 bra 	$L__BB6_58;
	mul.wide.s32 	%rd50, %r46, 4;
	add.s64 	%rd51, %rd7, %rd50;
	ld.global.f32 	%f30, [%rd51];
	mul.f32 	%f31, %f1, %f30;
	add.s64 	%rd52, %rd8, %rd50;
	st.global.f32 	[%rd52], %f31;
	bra.uni 	$L__BB6_58;
$L__BB6_45:
	setp.lt.s32 	%p28, %r47, 1;
	@%p28 bra 	$L__BB6_58;
	and.b32  	%r10, %r47, 15;
	setp.lt.u32 	%p29, %r47, 16;
	mov.b32 	%r74, 0;
	@%p29 bra 	$L__BB6_49;
	and.b32  	%r74, %r47, 2147483632;
	neg.s32 	%r71, %r74;
	add.s32 	%r70, %r4, 1152;
	mul.wide.u32 	%rd53, %r4, 4;
	or.b64  	%rd71, %rd53, 4096;
$L__BB6_48:
	.pragma "nounroll";
	mul.wide.s32 	%rd54, %r70, 4;
	add.s64 	%rd55, %rd54, 1536;
	add.s64 	%rd56, %rd7, %rd71;
	ld.global.f32 	%f32, [%rd56+-4096];
	mul.f32 	%f33, %f1, %f32;
	add.s64 	%rd57, %rd8, %rd71;
	st.global.f32 	[%rd57+-4096], %f33;
	ld.global.f32 	%f34, [%rd56+-3584];
	mul.f32 	%f35, %f1, %f34;
	st.global.f32 	[%rd57+-3584], %f35;
	ld.global.f32 	%f36, [%rd56+-3072];
	mul.f32 	%f37, %f1, %f36;
	st.global.f32 	[%rd57+-3072], %f37;
	ld.global.f32 	%f38, [%rd56+-2560];
	mul.f32 	%f39, %f1, %f38;
	st.global.f32 	[%rd57+-2560], %f39;
	ld.global.f32 	%f40, [%rd56+-2048];
	mul.f32 	%f41, %f1, %f40;
	st.global.f32 	[%rd57+-2048], %f41;
	ld.global.f32 	%f42, [%rd56+-1536];
	mul.f32 	%f43, %f1, %f42;
	st.global.f32 	[%rd57+-1536], %f43;
	ld.global.f32 	%f44, [%rd56+-1024];
	mul.f32 	%f45, %f1, %f44;
	st.global.f32 	[%rd57+-1024], %f45;
	ld.global.f32 	%f46, [%rd56+-512];
	mul.f32 	%f47, %f1, %f46;
	st.global.f32 	[%rd57+-512], %f47;
	ld.global.f32 	%f48, [%rd56];
	mul.f32 	%f49, %f1, %f48;
	st.global.f32 	[%rd57], %f49;
	add.s64 	%rd58, %rd7, %rd55;
	ld.global.f32 	%f50, [%rd58+-1536];
	mul.f32 	%f51, %f1, %f50;
	add.s64 	%rd59, %rd8, %rd55;
	st.global.f32 	[%rd59+-1536], %f51;
	ld.global.f32 	%f52, [%rd58+-1024];
	mul.f32 	%f53, %f1, %f52;
	st.global.f32 	[%rd59+-1024], %f53;
	ld.global.f32 	%f54, [%rd58+-512];
	mul.f32 	%f55, %f1, %f54;
	st.global.f32 	[%rd59+-512], %f55;
	ld.global.f32 	%f56, [%rd58];
	mul.f32 	%f57, %f1, %f56;
	st.global.f32 	[%rd59], %f57;
	ld.global.f32 	%f58, [%rd58+512];
	mul.f32 	%f59, %f1, %f58;
	st.global.f32 	[%rd59+512], %f59;
	ld.global.f32 	%f60, [%rd58+1024];
	mul.f32 	%f61, %f1, %f60;
	st.global.f32 	[%rd59+1024], %f61;
	ld.global.f32 	%f62, [%rd58+1536];
	mul.f32 	%f63, %f1, %f62;
	st.global.f32 	[%rd59+1536], %f63;
	add.s32 	%r71, %r71, 16;
	add.s32 	%r70, %r70, 2048;
	add.s64 	%rd71, %rd71, 8192;
	setp.eq.s32 	%p30, %r71, 0;
	@%p30 bra 	$L__BB6_49;
	bra.uni 	$L__BB6_48;
$L__BB6_49:
	setp.eq.s32 	%p31, %r10, 0;
	@%p31 bra 	$L__BB6_58;
	and.b32  	%r22, %r47, 7;
	setp.lt.u32 	%p32, %r10, 8;
	@%p32 bra 	$L__BB6_52;
	shl.b32 	%r64, %r74, 7;
	add.s32 	%r65, %r64, %r4;
	mul.wide.s32 	%rd60, %r65, 4;
	add.s64 	%rd61, %rd7, %rd60;
	ld.global.f32 	%f64, [%rd61];
	mul.f32 	%f65, %f1, %f64;
	add.s64 	%rd62, %rd8, %rd60;
	st.global.f32 	[%rd62], %f65;
	ld.global.f32 	%f66, [%rd61+512];
	mul.f32 	%f67, %f1, %f66;
	st.global.f32 	[%rd62+512], %f67;
	ld.global.f32 	%f68, [%rd61+1024];
	mul.f32 	%f69, %f1, %f68;
	st.global.f32 	[%rd62+1024], %f69;
	ld.global.f32 	%f70, [%rd61+1536];
	mul.f32 	%f71, %f1, %f70;
	st.global.f32 	[%rd62+1536], %f71;
	ld.global.f32 	%f72, [%rd61+2048];
	mul.f32 	%f73, %f1, %f72;
	st.global.f32 	[%rd62+2048], %f73;
	ld.global.f32 	%f74, [%rd61+2560];
	mul.f32 	%f75, %f1, %f74;
	st.global.f32 	[%rd62+2560], %f75;
	ld.global.f32 	%f76, [%rd61+3072];
	mul.f32 	%f77, %f1, %f76;
	st.global.f32 	[%rd62+3072], %f77;
	ld.global.f32 	%f78, [%rd61+3584];
	mul.f32 	%f79, %f1, %f78;
	st.global.f32 	[%rd62+3584], %f79;
	add.s32 	%r74, %r74, 8;
$L__BB6_52:
	setp.eq.s32 	%p33, %r22, 0;
	@%p33 bra 	$L__BB6_58;
	and.b32  	%r25, %r47, 3;
	setp.lt.u32 	%p34, %r22, 4;
	@%p34 bra 	$L__BB6_55;
	shl.b32 	%r66, %r74, 7;
	add.s32 	%r67, %r66, %r4;
	mul.wide.s32 	%rd63, %r67, 4;
	add.s64 	%rd64, %rd7, %rd63;
	ld.global.f32 	%f80, [%rd64];
	mul.f32 	%f81, %f1, %f80;
	add.s64 	%rd65, %rd8, %rd63;
	st.global.f32 	[%rd65], %f81;
	ld.global.f32 	%f82, [%rd64+512];
	mul.f32 	%f83, %f1, %f82;
	st.global.f32 	[%rd65+512], %f83;
	ld.global.f32 	%f84, [%rd64+1024];
	mul.f32 	%f85, %f1, %f84;
	st.global.f32 	[%rd65+1024], %f85;
	ld.global.f32 	%f86, [%rd64+1536];
	mul.f32 	%f87, %f1, %f86;
	st.global.f32 	[%rd65+1536], %f87;
	add.s32 	%r74, %r74, 4;
$L__BB6_55:
	setp.eq.s32 	%p35, %r25, 0;
	@%p35 bra 	$L__BB6_58;
	shl.b32 	%r68, %r74, 7;
	add.s32 	%r77, %r4, %r68;
	neg.s32 	%r76, %r25;
$L__BB6_57:
	.pragma "nounroll";
	mul.wide.s32 	%rd67, %r77, 4;
	add.s64 	%rd68, %rd8, %rd67;
	add.s64 	%rd69, %rd7, %rd67;
	ld.global.f32 	%f88, [%rd69];
	mul.f32 	%f89, %f1, %f88;
	st.global.f32 	[%rd68], %f89;
	add.s32 	%r77, %r77, 128;
	add.s32 	%r76, %r76, 1;
	setp.eq.s32 	%p36, %r76, 0;
	@%p36 bra 	$L__BB6_58;
	bra.uni 	$L__BB6_57;
$L__BB6_58:
	ret;

}
	// .globl	_ZN3cub18CUB_300001_SM_10006detail4scan20DeviceScanInitKernelINS0_13ScanTileStateIfLb1EEEEEvT_i
.visible .entry _ZN3cub18CUB_300001_SM_10006detail4scan20DeviceScanInitKernelINS0_13ScanTileStateIfLb1EEEEEvT_i(
	.param .align 8 .b8 _ZN3cub18CUB_300001_SM_10006detail4scan20DeviceScanInitKernelINS0_13ScanTileStateIfLb1EEEEEvT_i_param_0[8],
	.param .u32 _ZN3cub18CUB_300001_SM_10006detail4scan20DeviceScanInitKernelINS0_13ScanTileStateIfLb1EEEEEvT_i_param_1
)
{
	.reg .pred 	%p<5>;
	.reg .b32 	%r<10>;
	.reg .b64 	%rd<7>;

	ld.param.u64 	%rd2, [_ZN3cub18CUB_300001_SM_10006detail4scan20DeviceScanInitKernelINS0_13ScanTileStateIfLb1EEEEEvT_i_param_0];
	ld.param.u32 	%r4, [_ZN3cub18CUB_300001_SM_10006detail4scan20DeviceScanInitKernelINS0_13ScanTileStateIfLb1EEEEEvT_i_param_1];
	cvta.to.global.u64 	%rd1, %rd2;
	mov.u32 	%r1, %ctaid.x;
	mov.u32 	%r5, %ntid.x;
	mov.u32 	%r2, %tid.x;
	mad.lo.s32 	%r3, %r1, %r5, %r2;
	setp.ge.s32 	%p1, %r3, %r4;
	@%p1 bra 	$L__BB7_2;
	mul.wide.s32 	%rd3, %r3, 8;
	add.s64 	%rd4, %rd1, %rd3;
	mov.b32 	%r6, 0;
	mov.b32 	%r7, 99;
	st.global.v2.u32 	[%rd4+256], {%r7, %r6};
$L__BB7_2:
	setp.ne.s32 	%p2, %r1, 0;
	setp.gt.u32 	%p3, %r2, 31;
	or.pred  	%p4, %p2, %p3;
	@%p4 bra 	$L__BB7_4;
	mul.wide.u32 	%rd5, %r2, 8;
	add.s64 	%rd6, %rd1, %rd5;
	mov.b32 	%r9, 0;
	st.global.v2.u32 	[%rd6], {%r9, %r9};
$L__BB7_4:
	ret;

}
	// .globl	_ZN3cub18CUB_300001_SM_10006detail4scan16DeviceScanKernelINS2_10policy_hubIfffjN4cuda3std3__44plusIvEEE10Policy1000EN6thrust24THRUST_300001_SM_1000_NS10device_ptrIfEESF_NS0_13ScanTileStateIfLb1EEES9_NS0_8NullTypeEjfLb0ESI_EEvT0_T1_T2_iT3_T4_T5_
.visible .entry _ZN3cub18CUB_300001_SM_10006detail4scan16DeviceScanKernelINS2_10policy_hubIfffjN4cuda3std3__44plusIvEEE10Policy1000EN6thrust24THRUST_300001_SM_1000_NS10device_ptrIfEESF_NS0_13ScanTileStateIfLb1EEES9_NS0_8NullTypeEjfLb0ESI_EEvT0_T1_T2_iT3_T4_T5_(
	.param .align 8 .b8 _ZN3cub18CUB_300001_SM_10006detail4scan16DeviceScanKernelINS2_10policy_hubIfffjN4cuda3std3__44plusIvEEE10Policy1000EN6thrust24THRUST_300001_SM_1000_NS10device_ptrIfEESF_NS0_13ScanTileStateIfLb1EEES9_NS0_8NullTypeEjfLb0ESI_EEvT0_T1_T2_iT3_T4_T5__param_0[8],
	.param .align 8 .b8 _ZN3cub18CUB_300001_SM_10006detail4scan16DeviceScanKernelINS2_10policy_hubIfffjN4cuda3std3__44plusIvEEE10Policy1000EN6thrust24THRUST_300001_SM_1000_NS10device_ptrIfEESF_NS0_13ScanTileStateIfLb1EEES9_NS0_8NullTypeEjfLb0ESI_EEvT0_T1_T2_iT3_T4_T5__param_1[8],
	.param .align 8 .b8 _ZN3cub18CUB_300001_SM_10006detail4scan16DeviceScanKernelINS2_10policy_hubIfffjN4cuda3std3__44plusIvEEE10Policy1000EN6thrust24THRUST_300001_SM_1000_NS10device_ptrIfEESF_NS0_13ScanTileStateIfLb1EEES9_NS0_8NullTypeEjfLb0ESI_EEvT0_T1_T2_iT3_T4_T5__param_2[8],
	.param .u32 _ZN3cub18CUB_300001_SM_10006detail4scan16DeviceScanKernelINS2_10policy_hubIfffjN4cuda3std3__44plusIvEEE10Policy1000EN6thrust24THRUST_300001_SM_1000_NS10device_ptrIfEESF_NS0_13ScanTileStateIfLb1EEES9_NS0_8NullTypeEjfLb0ESI_EEvT0_T1_T2_iT3_T4_T5__param_3,
	.param .align 1 .b8 _ZN3cub18CUB_300001_SM_10006detail4scan16DeviceScanKernelINS2_10policy_hubIfffjN4cuda3std3__44plusIvEEE10Policy1000EN6thrust24THRUST_300001_SM_1000_NS10device_ptrIfEESF_NS0_13ScanTileStateIfLb1EEES9_NS0_8NullTypeEjfLb0ESI_EEvT0_T1_T2_iT3_T4_T5__param_4[1],
	.param .align 1 .b8 _ZN3cub18CUB_300001_SM_10006detail4scan16DeviceScanKernelINS2_10policy_hubIfffjN4cuda3std3__44plusIvEEE10Policy1000EN6thrust24THRUST_300001_SM_1000_NS10device_ptrIfEESF_NS0_13ScanTileStateIfLb1EEES9_NS0_8NullTypeEjfLb0ESI_EEvT0_T1_T2_iT3_T4_T5__param_5[1],
	.param .u32 _ZN3cub18CUB_300001_SM_10006detail4scan16DeviceScanKernelINS2_10policy_hubIfffjN4cuda3std3__44plusIvEEE10Policy1000EN6thrust24THRUST_300001_SM_1000_NS10device_ptrIfEESF_NS0_13ScanTileStateIfLb1EEES9_NS0_8NullTypeEjfLb0ESI_EEvT0_T1_T2_iT3_T4_T5__param_6
)
.maxntid 384
{
	.reg .pred 	%p<160>;
	.reg .b32 	%r<512>;
	.reg .b32 	%f<602>;
	.reg .b64 	%rd<55>;
	// demoted variable
	.shared .align 16 .b8 _ZZN3cub18CUB_300001_SM_10006detail4scan16DeviceScanKernelINS2_10policy_hubIfffjN4cuda3std3__44plusIvEEE10Policy1000EN6thrust24THRUST_300001_SM_1000_NS10device_ptrIfEESF_NS0_13ScanTileStateIfLb1EEES9_NS0_8NullTypeEjfLb0ESI_EEvT0_T1_T2_iT3_T4_T5_E12temp_storage[33808];
	ld.param.u64 	%rd1, [_ZN3cub18CUB_300001_SM_10006detail4scan16DeviceScanKernelINS2_10policy_hubIfffjN4cuda3std3__44plusIvEEE10Policy1000EN6thrust24THRUST_300001_SM_1000_NS10device_ptrIfEESF_NS0_13ScanTileStateIfLb1EEES9_NS0_8NullTypeEjfLb0ESI_EEvT0_T1_T2_iT3_T4_T5__param_2];
	ld.param.u64 	%rd13, [_ZN3cub18CUB_300001_SM_10006detail4scan16DeviceScanKernelINS2_10policy_hubIfffjN4cuda3std3__44plusIvEEE10Policy1000EN6thrust24THRUST_300001_SM_1000_NS10device_ptrIfEESF_NS0_13ScanTileStateIfLb1EEES9_NS0_8NullTypeEjfLb0ESI_EEvT0_T1_T2_iT3_T4_T5__param_1];
	ld.param.u64 	%rd14, [_ZN3cub18CUB_300001_SM_10006detail4scan16DeviceScanKernelINS2_10policy_hubIfffjN4cuda3std3__44plusIvEEE10Policy1000EN6thrust24THRUST_300001_SM_1000_NS10device_ptrIfEESF_NS0_13ScanTileStateIfLb1EEES9_NS0_8NullTypeEjfLb0ESI_EEvT0_T1_T2_iT3_T4_T5__param_0];
	ld.param.u32 	%r97, [_ZN3cub18CUB_300001_SM_10006detail4scan16DeviceScanKernelINS2_10policy_hubIfffjN4cuda3std3__44plusIvEEE10Policy1000EN6thrust24THRUST_300001_SM_1000_NS10device_ptrIfEESF_NS0_13ScanTileStateIfLb1EEES9_NS0_8NullTypeEjfLb0ESI_EEvT0_T1_T2_iT3_T4_T5__param_3];
	ld.param.u32 	%r98, [_ZN3cub18CUB_300001_SM_10006detail4scan16DeviceScanKernelINS2_10policy_hubIfffjN4cuda3std3__44plusIvEEE10Policy1000EN6thrust24THRUST_300001_SM_1000_NS10device_ptrIfEESF_NS0_13ScanTileStateIfLb1EEES9_NS0_8NullTypeEjfLb0ESI_EEvT0_T1_T2_iT3_T4_T5__param_6];
	cvta.to.global.u64 	%rd2, %rd14;
	cvta.to.global.u64 	%rd3, %rd13;
	mov.u32 	%r99, %ctaid.x;
	add.s32 	%r488, %r97, %r99;
	mul.lo.s32 	%r2, %r488, 8448;
	sub.s32 	%r3, %r98, %r2;
	setp.lt.u32 	%p1, %r3, 8449;
	@%p1 bra 	$L__BB8_26;
	cvt.u64.u32 	%rd37, %r2;
	mov.u32 	%r4, %tid.x;
	and.b32  	%r341, %r4, 31;
	and.b32  	%r342, %r4, 992;
	mul.lo.s32 	%r343, %r342, 22;
	or.b32  	%r344, %r343, %r341;
	cvt.u64.u32 	%rd38, %r344;
	add.s64 	%rd4, %rd38, %rd37;
	shl.b64 	%rd39, %rd4, 2;
	add.s64 	%rd40, %rd2, %rd39;
	ld.global.f32 	%f334, [%rd40];
	ld.global.f32 	%f335, [%rd40+128];
	ld.global.f32 	%f336, [%rd40+256];
	ld.global.f32 	%f337, [%rd40+384];
	ld.global.f32 	%f338, [%rd40+512];
	ld.global.f32 	%f339, [%rd40+640];
	ld.global.f32 	%f340, [%rd40+768];
	ld.global.f32 	%f341, [%rd40+896];
	ld.global.f32 	%f342, [%rd40+1024];
	ld.global.f32 	%f343, [%rd40+1152];
	ld.global.f32 	%f344, [%rd40+1280];
	ld.global.f32 	%f345, [%rd40+1408];
	ld.global.f32 	%f346, [%rd40+1536];
	ld.global.f32 	%f347, [%rd40+1664];
	ld.global.f32 	%f348, [%rd40+1792];
	ld.global.f32 	%f349, [%rd40+1920];
	ld.global.f32 	%f350, [%rd40+2048];
	ld.global.f32 	%f351, [%rd40+2176];
	ld.global.f32 	%f352, [%rd40+2304];
	ld.global.f32 	%f353, [%rd40+2432];
	ld.global.f32 	%f354, [%rd40+2560];
	ld.global.f32 	%f355, [%rd40+2688];
	// begin inline asm
	mov.u32 %r340, %laneid;
	// end inline asm
	shr.u32 	%r6, %r4, 5;
	mad.lo.s32 	%r345, %r6, 704, %r340;
	shl.b32 	%r346, %r345, 2;
	mov.u32 	%r347, _ZZN3cub18CUB_300001_SM_10006detail4scan16DeviceScanKernelINS2_10policy_hubIfffjN4cuda3std3__44plusIvEEE10Policy1000EN6thrust24THRUST_300001_SM_1000_NS10device_ptrIfEESF_NS0_13ScanTileStateIfLb1EEES9_NS0_8NullTypeEjfLb0ESI_EEvT0_T1_T2_iT3_T4_T5_E12temp_storage;
	add.s32 	%r7, %r347, %r346;
	st.shared.f32 	[%r7], %f334;
	st.shared.f32 	[%r7+128], %f335;
	st.shared.f32 	[%r7+256], %f336;
	st.shared.f32 	[%r7+384], %f337;
	st.shared.f32 	[%r7+512], %f338;
	st.shared.f32 	[%r7+640], %f339;
	st.shared.f32 	[%r7+768], %f340;
	st.shared.f32 	[%r7+896], %f341;
	st.shared.f32 	[%r7+1024], %f342;
	st.shared.f32 	[%r7+1152], %f343;
	st.shared.f32 	[%r7+1280], %f344;
	st.shared.f32 	[%r7+1408], %f345;
	st.shared.f32 	[%r7+1536], %f346;
	st.shared.f32 	[%r7+1664], %f347;
	st.shared.f32 	[%r7+1792], %f348;
	st.shared.f32 	[%r7+1920], %f349;
	st.shared.f32 	[%r7+2048], %f350;
	st.shared.f32 	[%r7+2176], %f351;
	st.shared.f32 	[%r7+2304], %f352;
	st.shared.f32 	[%r7+2432], %f353;
	st.shared.f32 	[%r7+2560], %f354;
	st.shared.f32 	[%r7+2688], %f355;
	bar.warp.sync 	-1;
	mad.lo.s32 	%r8, %r340, 84, %r7;
	ld.shared.v2.f32 	{%f1, %f2}, [%r8];
	ld.shared.v2.f32 	{%f3, %f4}, [%r8+8];
	ld.shared.v2.f32 	{%f5, %f6}, [%r8+16];
	ld.shared.v2.f32 	{%f7, %f8}, [%r8+24];
	ld.shared.v2.f32 	{%f9, %f10}, [%r8+32];
	ld.shared.v2.f32 	{%f11, %f12}, [%r8+40];
	ld.shared.v2.f32 	{%f13, %f14}, [%r8+48];
	ld.shared.v2.f32 	{%f15, %f16}, [%r8+56];
	ld.shared.v2.f32 	{%f17, %f18}, [%r8+64];
	ld.shared.v2.f32 	{%f19, %f20}, [%r8+72];
	ld.shared.v2.f32 	{%f21, %f22}, [%r8+80];
	bar.sync 	0;
	setp.ne.s32 	%p104, %r488, 0;
	@%p104 bra 	$L__BB8_6;
	add.f32 	%f475, %f1, %f2;
	add.f32 	%f476, %f3, %f4;
	add.f32 	%f477, %f5, %f6;
	add.f32 	%f478, %f7, %f8;
	add.f32 	%f479, %f9, %f10;
	add.f32 	%f480, %f11, %f12;
	add.f32 	%f481, %f13, %f14;
	add.f32 	%f482, %f15, %f16;
	add.f32 	%f483, %f17, %f18;
	add.f32 	%f484, %f19, %f20;
	add.f32 	%f485, %f21, %f22;
	add.f32 	%f486, %f475, %f476;
	add.f32 	%f487, %f477, %f478;
	add.f32 	%f488, %f479, %f480;
	add.f32 	%f489, %f481, %f482;
	add.f32 	%f490, %f483, %f484;
	add.f32 	%f491, %f486, %f487;
	add.f32 	%f492, %f488, %f489;
	add.f32 	%f493, %f490, %f485;
	add.f32 	%f494, %f491, %f492;
	add.f32 	%f462, %f494, %f493;
	mov.b32 	%r479, 1;
	mov.b32 	%r480, 0;
	mov.b32 	%r481, -1;
	// begin inline asm
	{  .reg .f32 r0;  .reg .pred p;  shfl.sync.up.b32 r0|p, %f462, %r479, %r480, %r481;  @p add.f32 r0, r0, %f462;  mov.f32 %f460, r0;}
	// end inline asm
	mov.b32 	%r465, 2;
	// begin inline asm
	{  .reg .f32 r0;  .reg .pred p;  shfl.sync.up.b32 r0|p, %f460, %r465, %r480, %r481;  @p add.f32 r0, r0, %f460;  mov.f32 %f463, r0;}
	// end inline asm
	mov.b32 	%r468, 4;
	// begin inline asm
	{  .reg .f32 r0;  .reg .pred p;  shfl.sync.up.b32 r0|p, %f463, %r468, %r480, %r481;  @p add.f32 r0, r0, %f463;  mov.f32 %f466, r0;}
	// end inline asm
	mov.b32 	%r471, 8;
	// begin inline asm
	{  .reg .f32 r0;  .reg .pred p;  shfl.sync.up.b32 r0|p, %f466, %r471, %r480, %r481;  @p add.f32 r0, r0, %f466;  mov.f32 %f469, r0;}
	// end inline asm
	mov.b32 	%r474, 16;
	// begin inline asm
	{  .reg .f32 r0;  .reg .pred p;  shfl.sync.up.b32 r0|p, %f469, %r474, %r480, %r481;  @p add.f32 r0, r0, %f469;  mov.f32 %f472, r0;}
	// end inline asm
	mov.b32 	%r478, %f472;
	// begin inline asm
	shfl.sync.up.b32 %r477, %r478, %r479, %r480, %r481;
	// end inline asm
	setp.ne.s32 	%p146, %r340, 31;
	@%p146 bra 	$L__BB8_4;
	shl.b32 	%r482, %r6, 2;
	mov.u32 	%r483, _ZZN3cub18CUB_300001_SM_10006detail4scan16DeviceScanKernelINS2_10policy_hubIfffjN4cuda3std3__44plusIvEEE10Policy1000EN6thrust24THRUST_300001_SM_1000_NS10device_ptrIfEESF_NS0_13ScanTileStateIfLb1EEES9_NS0_8NullTypeEjfLb0ESI_EEvT0_T1_T2_iT3_T4_T5_E12temp_storage;
	add.s32 	%r484, %r483, %r482;
	st.shared.f32 	[%r484+16], %f472;
$L__BB8_4:
	mov.b32 	%f495, %r477;
	bar.sync 	0;
	ld.shared.v4.f32 	{%f496, %f497, %f498, %f499}, [_ZZN3cub18CUB_300001_SM_10006detail4scan16DeviceScanKernelINS2_10policy_hubIfffjN4cuda3std3__44plusIvEEE10Policy1000EN6thrust24THRUST_300001_SM_1000_NS10device_ptrIfEESF_NS0_13ScanTileStateIfLb1EEES9_NS0_8NullTypeEjfLb0ESI_EEvT0_T1_T2_iT3_T4_T5_E12temp_storage+16];
	add.f32 	%f500, %f496, %f497;
	setp.eq.s32 	%p147, %r6, 2;
	selp.f32 	%f501, %f500, %f496, %p147;
	add.f32 	%f502, %f500, %f498;
	setp.eq.s32 	%p148, %r6, 3;
	selp.f32 	%f503, %f502, %f501, %p148;
	add.f32 	%f504, %f502, %f499;
	setp.eq.s32 	%p149, %r6, 4;
	selp.f32 	%f505, %f504, %f503, %p149;
	ld.shared.v4.f32 	{%f506, %f507, %f508, %f509}, [_ZZN3cub18CUB_300001_SM_10006detail4scan16DeviceScanKernelINS2_10policy_hubIfffjN4cuda3std3__44plusIvEEE10Policy1000EN6thrust24THRUST_300001_SM_1000_NS10device_ptrIfEESF_NS0_13ScanTileStateIfLb1EEES9_NS0_8NullTypeEjfLb0ESI_EEvT0_T1_T2_iT3_T4_T5_E12temp_storage+32];
	add.f32 	%f510, %f504, %f506;
	setp.eq.s32 	%p150, %r6, 5;
	selp.f32 	%f511, %f510, %f505, %p150;
	add.f32 	%f512, %f510, %f507;
	setp.eq.s32 	%p151, %r6, 6;
	selp.f32 	%f513, %f512, %f511, %p151;
	add.f32 	%f514, %f512, %f508;
	setp.eq.s32 	%p152, %r6, 7;
	selp.f32 	%f515, %f514, %f513, %p152;
	add.f32 	%f516, %f514, %f509;
	setp.eq.s32 	%p153, %r6, 8;
	selp.f32 	%f517, %f516, %f515, %p153;
	ld.shared.v4.f32 	{%f518, %f519, %f520, %f521}, [_ZZN3cub18CUB_300001_SM_10006detail4scan16DeviceScanKernelINS2_10policy_hubIfffjN4cuda3std3__44plusIvEEE10Policy1000EN6thrust24THRUST_300001_SM_1000_NS10device_ptrIfEESF_NS0_13ScanTileStateIfLb1EEES9_NS0_8NullTypeEjfLb0ESI_EEvT0_T1_T2_iT3_T4_T5_E12temp_storage+48];
	add.f32 	%f522, %f516, %f518;
	setp.eq.s32 	%p154, %r6, 9;
	selp.f32 	%f523, %f522, %f517, %p154;
	add.f32 	%f524, %f522, %f519;
	setp.eq.s32 	%p155, %r6, 10;
	selp.f32 	%f525, %f524, %f523, %p155;
	add.f32 	%f526, %f524, %f520;
	setp.eq.s32 	%p156, %r6, 11;
	selp.f32 	%f527, %f526, %f525, %p156;
	add.f32 	%f24, %f526, %f521;
	setp.lt.u32 	%p157, %r4, 32;
	add.f32 	%f528, %f527, %f495;
	setp.eq.s32 	%p158, %r340, 0;
	selp.f32 	%f529, %f527, %f528, %p158;
	selp.f32 	%f530, %f495, %f529, %p157;
	setp.ne.s32 	%p159, %r4, 0;
	add.f32 	%f576, %f1, %f530;
	@%p159 bra 	$L__BB8_25;
	mov.b32 	%r486, %f24;
	add.s64 	%rd52, %rd1, 256;
	mov.b32 	%r485, 101;
	// begin inline asm
	st.relaxed.gpu.v2.u32 [%rd52], {%r485, %r486};
	// end inline asm
	mov.f32 	%f576, %f1;
	bra.uni 	$L__BB8_25;
$L__BB8_6:
	add.f32 	%f371, %f1, %f2;
	add.f32 	%f372, %f3, %f4;
	add.f32 	%f373, %f5, %f6;
	add.f32 	%f374, %f7, %f8;
	add.f32 	%f375, %f9, %f10;
	add.f32 	%f376, %f11, %f12;
	add.f32 	%f377, %f13, %f14;
	add.f32 	%f378, %f15, %f16;
	add.f32 	%f379, %f17, %f18;
	add.f32 	%f380, %f19, %f20;
	add.f32 	%f381, %f21, %f22;
	add.f32 	%f382, %f371, %f372;
	add.f32 	%f383, %f373, %f374;
	add.f32 	%f384, %f375, %f376;
	add.f32 	%f385, %f377, %f378;
	add.f32 	%f386, %f379, %f380;
	add.f32 	%f387, %f382, %f383;
	add.f32 	%f388, %f384, %f385;
	add.f32 	%f389, %f386, %f381;
	add.f32 	%f390, %f387, %f388;
	add.f32 	%f358, %f390, %f389;
	mov.b32 	%r365, 1;
	mov.b32 	%r366, 0;
	mov.b32 	%r367, -1;
	// begin inline asm
	{  .reg .f32 r0;  .reg .pred p;  shfl.sync.up.b32 r0|p, %f358, %r365, %r366, %r367;  @p add.f32 r0, r0, %f358;  mov.f32 %f356, r0;}
	// end inline asm
	mov.b32 	%r351, 2;
	// begin inline asm
	{  .reg .f32 r0;  .reg .pred p;  shfl.sync.up.b32 r0|p, %f356, %r351, %r366, %r367;  @p add.f32 r0, r0, %f356;  mov.f32 %f359, r0;}
	// end inline asm
	mov.b32 	%r354, 4;
	// begin inline asm
	{  .reg .f32 r0;  .reg .pred p;  shfl.sync.up.b32 r0|p, %f359, %r354, %r366, %r367;  @p add.f32 r0, r0, %f359;  mov.f32 %f362, r0;}
	// end inline asm
	mov.b32 	%r357, 8;
	// begin inline asm
	{  .reg .f32 r0;  .reg .pred p;  shfl.sync.up.b32 r0|p, %f362, %r357, %r366, %r367;  @p add.f32 r0, r0, %f362;  mov.f32 %f365, r0;}
	// end inline asm
	mov.b32 	%r360, 16;
	// begin inline asm
	{  .reg .f32 r0;  .reg .pred p;  shfl.sync.up.b32 r0|p, %f365, %r360, %r366, %r367;  @p add.f32 r0, r0, %f365;  mov.f32 %f368, r0;}
	// end inline asm
	mov.b32 	%r364, %f368;
	// begin inline asm
	shfl.sync.up.b32 %r363, %r364, %r365, %r366, %r367;
	// end inline asm
	setp.ne.s32 	%p105, %r340, 31;
	@%p105 bra 	$L__BB8_8;
	shl.b32 	%r368, %r6, 2;
	mov.u32 	%r369, _ZZN3cub18CUB_300001_SM_10006detail4scan16DeviceScanKernelINS2_10policy_hubIfffjN4cuda3std3__44plusIvEEE10Policy1000EN6thrust24THRUST_300001_SM_1000_NS10device_ptrIfEESF_NS0_13ScanTileStateIfLb1EEES9_NS0_8NullTypeEjfLb0ESI_EEvT0_T1_T2_iT3_T4_T5_E12temp_storage;
	add.s32 	%r370, %r369, %r368;
	st.shared.f32 	[%r370+16], %f368;
$L__BB8_8:
	mov.b32 	%f391, %r363;
	bar.sync 	0;
	ld.shared.v4.f32 	{%f392, %f393, %f394, %f395}, [_ZZN3cub18CUB_300001_SM_10006detail4scan16DeviceScanKernelINS2_10policy_hubIfffjN4cuda3std3__44plusIvEEE10Policy1000EN6thrust24THRUST_300001_SM_1000_NS10device_ptrIfEESF_NS0_13ScanTileStateIfLb1EEES9_NS0_8NullTypeEjfLb0ESI_EEvT0_T1_T2_iT3_T4_T5_E12temp_storage+16];
	add.f32 	%f396, %f392, %f393;
	setp.eq.s32 	%p106, %r6, 2;
	selp.f32 	%f397, %f396, %f392, %p106;
	add.f32 	%f398, %f396, %f394;
	setp.eq.s32 	%p107, %r6, 3;
	selp.f32 	%f399, %f398, %f397, %p107;
	add.f32 	%f400, %f398, %f395;
	setp.eq.s32 	%p108, %r6, 4;
	selp.f32 	%f401, %f400, %f399, %p108;
	ld.shared.v4.f32 	{%f402, %f403, %f404, %f405}, [_ZZN3cub18CUB_300001_SM_10006detail4scan16DeviceScanKernelINS2_10policy_hubIfffjN4cuda3std3__44plusIvEEE10Policy1000EN6thrust24THRUST_300001_SM_1000_NS10device_ptrIfEESF_NS0_13ScanTileStateIfLb1EEES9_NS0_8NullTypeEjfLb0ESI_EEvT0_T1_T2_iT3_T4_T5_E12temp_storage+32];
	add.f32 	%f406, %f400, %f402;
	setp.eq.s32 	%p109, %r6, 5;
	selp.f32 	%f407, %f406, %f401, %p109;
	add.f32 	%f408, %f406, %f403;
	setp.eq.s32 	%p110, %r6, 6;
	selp.f32 	%f409, %f408, %f407, %p110;
	add.f32 	%f410, %f408, %f404;
	setp.eq.s32 	%p111, %r6, 7;
	selp.f32 	%f411, %f410, %f409, %p111;
	add.f32 	%f412, %f410, %f405;
	setp.eq.s32 	%p112, %r6, 8;
	selp.f32 	%f413, %f412, %f411, %p112;
	ld.shared.v4.f32 	{%f414, %f415, %f416, %f417}, [_ZZN3cub18CUB_300001_SM_10006detail4scan16DeviceScanKernelINS2_10policy_hubIfffjN4cuda3std3__44plusIvEEE10Policy1000EN6thrust24THRUST_300001_SM_1000_NS10device_ptrIfEESF_NS0_13ScanTileStateIfLb1EEES9_NS0_8NullTypeEjfLb0ESI_EEvT0_T1_T2_iT3_T4_T5_E12temp_storage+48];
	add.f32 	%f418, %f412, %f414;
	setp.eq.s32 	%p113, %r6, 9;
	selp.f32 	%f419, %f418, %f413, %p113;
	add.f32 	%f420, %f418, %f415;
	setp.eq.s32 	%p114, %r6, 10;
	selp.f32 	%f421, %f420, %f419, %p114;
	add.f32 	%f422, %f420, %f416;
	setp.eq.s32 	%p115, %r6, 11;
	selp.f32 	%f423, %f422, %f421, %p115;
	add.f32 	%f27, %f422, %f417;
	setp.gt.u32 	%p116, %r4, 31;
	setp.lt.u32 	%p117, %r4, 32;
	add.f32 	%f424, %f423, %f391;
	setp.eq.s32 	%p118, %r340, 0;
	selp.f32 	%f575, %f423, %f424, %p118;
	selp.f32 	%f29, %f391, %f575, %p117;
	@%p116 bra 	$L__BB8_24;
	setp.ne.s32 	%p119, %r4, 0;
	mul.wide.s32 	%rd41, %r488, 8;
	add.s64 	%rd5, %rd1, %rd41;
	@%p119 bra 	$L__BB8_11;
	st.shared.f32 	[_ZZN3cub18CUB_300001_SM_10006detail4scan16DeviceScanKernelINS2_10policy_hubIfffjN4cuda3std3__44plusIvEEE10Policy1000EN6thrust24THRUST_300001_SM_1000_NS10device_ptrIfEESF_NS0_13ScanTileStateIfLb1EEES9_NS0_8NullTypeEjfLb0ESI_EEvT0_T1_T2_iT3_T4_T5_E12temp_storage+12], %f27;
	mov.b32 	%r372, %f27;
	add.s64 	%rd42, %rd5, 256;
	mov.b32 	%r371, 100;
	// begin inline asm
	st.relaxed.gpu.v2.u32 [%rd42], {%r371, %r372};
	// end inline asm
$L__BB8_11:
	not.b32 	%r377, %r4;
	add.s32 	%r495, %r488, %r377;
	mov.b32 	%r373, 830;
	// begin inline asm
	nanosleep.u32 %r373;
	// end inline asm
	mul.wide.s32 	%rd44, %r495, 8;
	add.s64 	%rd45, %rd1, %rd44;
	add.s64 	%rd43, %rd45, 256;
	// begin inline asm
	ld.relaxed.gpu.v2.u32 {%r497, %r490}, [%rd43];
	// end inline asm
	mov.b32 	%r491, 952;
$L__BB8_12:
	setp.eq.s32 	%p120, %r497, 99;
	mov.b32 	%r378, -1;
	vote.sync.any.pred 	%p121, %p120, %r378;
	not.pred 	%p122, %p121;
	@%p122 bra 	$L__BB8_14;
	mul.lo.s32 	%r460, %r488, 16807;
	and.b32  	%r488, %r460, 2147483647;
	add.s32 	%r461, %r491, 1;
	rem.u32 	%r457, %r488, %r461;
	// begin inline asm
	nanosleep.u32 %r457;
	// end inline asm
	shr.u32 	%r491, %r491, 1;
	// begin inline asm
	ld.relaxed.gpu.v2.u32 {%r497, %r490}, [%rd43];
	// end inline asm
	bra.uni 	$L__BB8_12;
$L__BB8_14:
	mov.b32 	%f425, %r490;
	setp.eq.s32 	%p123, %r497, 101;
	mov.b32 	%r405, -1;
	vote.sync.ballot.b32 	%r407, %p123, %r405;
	// begin inline asm
	mov.u32 %r380, %lanemask_ge;
	// end inline asm
	and.b32  	%r408, %r407, %r380;
	or.b32  	%r409, %r408, -2147483648;
	add.s32 	%r410, %r409, -1;
	not.b32 	%r411, %r409;
	and.b32  	%r412, %r411, %r410;
	popc.b32 	%r384, %r412;
	mov.b32 	%r383, 1;
	// begin inline asm
	shfl.sync.down.b32 %r381, %r490, %r383, %r384, %r405;
	// end inline asm
	setp.lt.s32 	%p125, %r340, %r384;
	mov.b32 	%f426, %r381;
	add.f32 	%f427, %f425, %f426;
	selp.f32 	%f428, %f427, %f425, %p125;
	mov.b32 	%r387, %f428;
	mov.b32 	%r388, 2;
	// begin inline asm
	shfl.sync.down.b32 %r386, %r387, %r388, %r384, %r405;
	// end inline asm
	add.s32 	%r25, %r340, 2;
	setp.gt.s32 	%p126, %r25, %r384;
	mov.b32 	%f429, %r386;
	add.f32 	%f430, %f428, %f429;
	selp.f32 	%f431, %f428, %f430, %p126;
	mov.b32 	%r392, %f431;
	mov.b32 	%r393, 4;
	// begin inline asm
	shfl.sync.down.b32 %r391, %r392, %r393, %r384, %r405;
	// end inline asm
	add.s32 	%r26, %r340, 4;
	setp.gt.s32 	%p127, %r26, %r384;
	mov.b32 	%f432, %r391;
	add.f32 	%f433, %f431, %f432;
	selp.f32 	%f434, %f431, %f433, %p127;
	mov.b32 	%r397, %f434;
	mov.b32 	%r398, 8;
	// begin inline asm
	shfl.sync.down.b32 %r396, %r397, %r398, %r384, %r405;
	// end inline asm
	add.s32 	%r27, %r340, 8;
	setp.gt.s32 	%p128, %r27, %r384;
	mov.b32 	%f435, %r396;
	add.f32 	%f436, %f434, %f435;
	selp.f32 	%f437, %f434, %f436, %p128;
	mov.b32 	%r402, %f437;
	mov.b32 	%r403, 16;
	// begin inline asm
	shfl.sync.down.b32 %r401, %r402, %r403, %r384, %r405;
	// end inline asm
	add.s32 	%r28, %r340, 16;
	setp.gt.s32 	%p129, %r28, %r384;
	mov.b32 	%f438, %r401;
	add.f32 	%f439, %f437, %f438;
	selp.f32 	%f574, %f437, %f439, %p129;
	add.s64 	%rd7, %rd1, 256;
	mov.b32 	%r492, 952;
$L__BB8_15:
	setp.ne.s32 	%p130, %r497, 101;
	mov.b32 	%r413, -1;
	vote.sync.all.pred 	%p131, %p130, %r413;
	not.pred 	%p132, %p131;
	@%p132 bra 	$L__BB8_20;
	shr.u32 	%r492, %r492, 1;
	mul.wide.s32 	%rd48, %r495, 8;
	add.s64 	%rd49, %rd7, %rd48;
	add.s64 	%rd47, %rd49, -256;
	// begin inline asm
	ld.relaxed.gpu.v2.u32 {%r497, %r498}, [%rd47];
	// end inline asm
	mov.u32 	%r499, %r492;
$L__BB8_17:
	setp.eq.s32 	%p136, %r497, 99;
	mov.b32 	%r419, -1;
	vote.sync.any.pred 	%p137, %p136, %r419;
	not.pred 	%p138, %p137;
	@%p138 bra 	$L__BB8_19;
	mul.lo.s32 	%r455, %r488, 16807;
	and.b32  	%r488, %r455, 2147483647;
	add.s32 	%r456, %r499, 1;
	rem.u32 	%r452, %r488, %r456;
	// begin inline asm
	nanosleep.u32 %r452;
	// end inline asm
	shr.u32 	%r499, %r499, 1;
	// begin inline asm
	ld.relaxed.gpu.v2.u32 {%r497, %r498}, [%rd47];
	// end inline asm
	bra.uni 	$L__BB8_17;
$L__BB8_19:
	mov.b32 	%f444, %r498;
	setp.eq.s32 	%p139, %r497, 101;
	mov.b32 	%r445, -1;
	vote.sync.ballot.b32 	%r446, %p139, %r445;
	and.b32  	%r447, %r446, %r380;
	or.b32  	%r448, %r447, -2147483648;
	add.s32 	%r449, %r448, -1;
	not.b32 	%r450, %r448;
	and.b32  	%r451, %r450, %r449;
	popc.b32 	%r424, %r451;
	mov.b32 	%r423, 1;
	// begin inline asm
	shfl.sync.down.b32 %r421, %r498, %r423, %r424, %r445;
	// end inline asm
	setp.lt.s32 	%p141, %r340, %r424;
	mov.b32 	%f445, %r421;
	add.f32 	%f446, %f444, %f445;
	selp.f32 	%f447, %f446, %f444, %p141;
	mov.b32 	%r427, %f447;
	mov.b32 	%r428, 2;
	// begin inline asm
	shfl.sync.down.b32 %r426, %r427, %r428, %r424, %r445;
	// end inline asm
	setp.gt.s32 	%p142, %r25, %r424;
	mov.b32 	%f448, %r426;
	add.f32 	%f449, %f447, %f448;
	selp.f32 	%f450, %f447, %f449, %p142;
	mov.b32 	%r432, %f450;
	mov.b32 	%r433, 4;
	// begin inline asm
	shfl.sync.down.b32 %r431, %r432, %r433, %r424, %r445;
	// end inline asm
	setp.gt.s32 	%p143, %r26, %r424;
	mov.b32 	%f451, %r431;
	add.f32 	%f452, %f450, %f451;
	selp.f32 	%f453, %f450, %f452, %p143;
	mov.b32 	%r437, %f453;
	mov.b32 	%r438, 8;
	// begin inline asm
	shfl.sync.down.b32 %r436, %r437, %r438, %r424, %r445;
	// end inline asm
	setp.gt.s32 	%p144, %r27, %r424;
	mov.b32 	%f454, %r436;
	add.f32 	%f455, %f453, %f454;
	selp.f32 	%f456, %f453, %f455, %p144;
	mov.b32 	%r442, %f456;
	mov.b32 	%r443, 16;
	// begin inline asm
	shfl.sync.down.b32 %r441, %r442, %r443, %r424, %r445;
	// end inline asm
	setp.gt.s32 	%p145, %r28, %r424;
	mov.b32 	%f457, %r441;
	add.f32 	%f458, %f456, %f457;
	selp.f32 	%f459, %f456, %f458, %p145;
	add.f32 	%f574, %f574, %f459;
	add.s32 	%r495, %r495, -32;
	bra.uni 	$L__BB8_15;
$L__BB8_20:
	@%p119 bra 	$L__BB8_22;
	add.f32 	%f440, %f27, %f574;
	mov.b32 	%r416, %f440;
	add.s64 	%rd46, %rd5, 256;
	mov.b32 	%r415, 101;
	// begin inline asm
	st.relaxed.gpu.v2.u32 [%rd46], {%r415, %r416};
	// end inline asm
	st.shared.f32 	[_ZZN3cub18CUB_300001_SM_10006detail4scan16DeviceScanKernelINS2_10policy_hubIfffjN4cuda3std3__44plusIvEEE10Policy1000EN6thrust24THRUST_300001_SM_1000_NS10device_ptrIfEESF_NS0_13ScanTileStateIfLb1EEES9_NS0_8NullTypeEjfLb0ESI_EEvT0_T1_T2_iT3_T4_T5_E12temp_storage+4], %f574;
	st.shared.f32 	[_ZZN3cub18CUB_300001_SM_10006detail4scan16DeviceScanKernelINS2_10policy_hubIfffjN4cuda3std3__44plusIvEEE10Policy1000EN6thrust24THRUST_300001_SM_1000_NS10device_ptrIfEESF_NS0_13ScanTileStateIfLb1EEES9_NS0_8NullTypeEjfLb0ESI_EEvT0_T1_T2_iT3_T4_T5_E12temp_storage+8], %f440;
$L__BB8_22:
	setp.ne.s32 	%p134, %r340, 0;
	mov.f32 	%f575, %f29;
	@%p134 bra 	$L__BB8_24;
	st.shared.f32 	[_ZZN3cub18CUB_300001_SM_10006detail4scan16DeviceScanKernelINS2_10policy_hubIfffjN4cuda3std3__44plusIvEEE10Policy1000EN6thrust24THRUST_300001_SM_1000_NS10device_ptrIfEESF_NS0_13ScanTileStateIfLb1EEES9_NS0_8NullTypeEjfLb0ESI_EEvT0_T1_T2_iT3_T4_T5_E12temp_storage+76], %f574;
	mov.f32 	%f575, %f574;
$L__BB8_24:
	bar.sync 	0;
	setp.eq.s32 	%p135, %r4, 0;
	ld.shared.f32 	%f441, [_ZZN3cub18CUB_300001_SM_10006detail4scan16DeviceScanKernelINS2_10policy_hubIfffjN4cuda3std3__44plusIvEEE10Policy1000EN6thrust24THRUST_300001_SM_1000_NS10device_ptrIfEESF_NS0_13ScanTileStateIfLb1EEES9_NS0_8NullTypeEjfLb0ESI_EEvT0_T1_T2_iT3_T4_T5_E12temp_storage+76];
	add.f32 	%f442, %f575, %f441;
	selp.f32 	%f443, %f575, %f442, %p135;
	add.f32 	%f576, %f1, %f443;
$L__BB8_25:
	add.f32 	%f531, %f576, %f2;
	add.f32 	%f532, %f531, %f3;
	add.f32 	%f533, %f532, %f4;
	add.f32 	%f534, %f533, %f5;
	add.f32 	%f535, %f534, %f6;
	add.f32 	%f536, %f535, %f7;
	add.f32 	%f537, %f536, %f8;
	add.f32 	%f538, %f537, %f9;
	add.f32 	%f539, %f538, %f10;
	add.f32 	%f540, %f539, %f11;
	add.f32 	%f541, %f540, %f12;
	add.f32 	%f542, %f541, %f13;
	add.f32 	%f543, %f542, %f14;
	add.f32 	%f544, %f543, %f15;
	add.f32 	%f545, %f544, %f16;
	add.f32 	%f546, %f545, %f17;
	add.f32 	%f547, %f546, %f18;
	add.f32 	%f548, %f547, %f19;
	add.f32 	%f549, %f548, %f20;
	add.f32 	%f550, %f549, %f21;
	add.f32 	%f551, %f550, %f22;
	bar.sync 	0;
	st.shared.v2.f32 	[%r8], {%f576, %f531};
	st.shared.v2.f32 	[%r8+8], {%f532, %f533};
	st.shared.v2.f32 	[%r8+16], {%f534, %f535};
	st.shared.v2.f32 	[%r8+24], {%f536, %f537};
	st.shared.v2.f32 	[%r8+32], {%f538, %f539};
	st.shared.v2.f32 	[%r8+40], {%f540, %f541};
	st.shared.v2.f32 	[%r8+48], {%f542, %f543};
	st.shared.v2.f32 	[%r8+56], {%f544, %f545};
	st.shared.v2.f32 	[%r8+64], {%f546, %f547};
	st.shared.v2.f32 	[%r8+72], {%f548, %f549};
	st.shared.v2.f32 	[%r8+80], {%f550, %f551};
	bar.warp.sync 	-1;
	ld.shared.f32 	%f552, [%r7];
	ld.shared.f32 	%f553, [%r7+128];
	ld.shared.f32 	%f554, [%r7+256];
	ld.shared.f32 	%f555, [%r7+384];
	ld.shared.f32 	%f556, [%r7+512];
	ld.shared.f32 	%f557, [%r7+640];
	ld.shared.f32 	%f558, [%r7+768];
	ld.shared.f32 	%f559, [%r7+896];
	ld.shared.f32 	%f560, [%r7+1024];
	ld.shared.f32 	%f561, [%r7+1152];
	ld.shared.f32 	%f562, [%r7+1280];
	ld.shared.f32 	%f563, [%r7+1408];
	ld.shared.f32 	%f564, [%r7+1536];
	ld.shared.f32 	%f565, [%r7+1664];
	ld.shared.f32 	%f566, [%r7+1792];
	ld.shared.f32 	%f567, [%r7+1920];
	ld.shared.f32 	%f568, [%r7+2048];
	ld.shared.f32 	%f569, [%r7+2176];
	ld.shared.f32 	%f570, [%r7+2304];
	ld.shared.f32 	%f571, [%r7+2432];
	ld.shared.f32 	%f572, [%r7+2560];
	ld.shared.f32 	%f573, [%r7+2688];
	add.s64 	%rd54, %rd3, %rd39;
	st.global.f32 	[%rd54], %f552;
	st.global.f32 	[%rd54+128], %f553;
	st.global.f32 	[%rd54+256], %f554;
	st.global.f32 	[%rd54+384], %f555;
	st.global.f32 	[%rd54+512], %f556;
	st.global.f32 	[%rd54+640], %f557;
	st.global.f32 	[%rd54+768], %f558;
	st.global.f32 	[%rd54+896], %f559;
	st.global.f32 	[%rd54+1024], %f560;
	st.global.f32 	[%rd54+1152], %f561;
	st.global.f32 	[%rd54+1280], %f562;
	st.global.f32 	[%rd54+1408], %f563;
	st.global.f32 	[%rd54+1536], %f564;
	st.global.f32 	[%rd54+1664], %f565;
	st.global.f32 	[%rd54+1792], %f566;
	st.global.f32 	[%rd54+1920], %f567;
	st.global.f32 	[%rd54+2048], %f568;
	st.global.f32 	[%rd54+2176], %f569;
	st.global.f32 	[%rd54+2304], %f570;
	st.global.f32 	[%rd54+2432], %f571;
	st.global.f32 	[%rd54+2560], %f572;
	st.global.f32 	[%rd54+2688], %f573;
	bra.uni 	$L__BB8_140;
$L__BB8_26:
	setp.eq.s32 	%p2, %r3, 0;
	@%p2 bra 	$L__BB8_140;
	mul.wide.u32 	%rd15, %r2, 4;
	add.s64 	%rd16, %rd2, %rd15;
	mov.u32 	%r47, %tid.x;
	ld.global.f32 	%f598, [%rd16];
	and.b32  	%r100, %r47, 31;
	and.b32  	%r101, %r47, 992;
	mul.lo.s32 	%r102, %r101, 22;
	or.b32  	%r48, %r102, %r100;
	setp.ge.u32 	%p3, %r48, %r3;
	shl.b32 	%r103, %r48, 2;
	cvt.u64.u32 	%rd17, %r103;
	add.s64 	%rd9, %rd16, %rd17;
	mov.f32 	%f577, %f598;
	@%p3 bra 	$L__BB8_29;
	ld.global.f32 	%f577, [%rd9];
$L__BB8_29:
	add.s32 	%r49, %r48, 32;
	setp.ge.u32 	%p4, %r49, %r3;
	mov.f32 	%f578, %f598;
	@%p4 bra 	$L__BB8_31;
	ld.global.f32 	%f578, [%rd9+128];
$L__BB8_31:
	add.s32 	%r104, %r48, 64;
	setp.ge.u32 	%p5, %r104, %r3;
	mov.f32 	%f579, %f598;
	@%p5 bra 	$L__BB8_33;
	ld.global.f32 	%f579, [%rd9+256];
$L__BB8_33:
	add.s32 	%r50, %r48, 96;
	setp.ge.u32 	%p6, %r50, %r3;
	mov.f32 	%f580, %f598;
	@%p6 bra 	$L__BB8_35;
	ld.global.f32 	%f580, [%rd9+384];
$L__BB8_35:
	add.s32 	%r105, %r48, 128;
	setp.ge.u32 	%p7, %r105, %r3;
	mov.f32 	%f581, %f598;
	@%p7 bra 	$L__BB8_37;
	ld.global.f32 	%f581, [%rd9+512];
$L__BB8_37:
	add.s32 	%r106, %r48, 160;
	setp.ge.u32 	%p8, %r106, %r3;
	mov.f32 	%f582, %f598;
	@%p8 bra 	$L__BB8_39;
	ld.global.f32 	%f582, [%rd9+640];
$L__BB8_39:
	add.s32 	%r107, %r48, 192;
	setp.ge.u32 	%p9, %r107, %r3;
	mov.f32 	%f583, %f598;
	@%p9 bra 	$L__BB8_41;
	ld.global.f32 	%f583, [%rd9+768];
$L__BB8_41:
	add.s32 	%r108, %r48, 224;
	setp.ge.u32 	%p10, %r108, %r3;
	mov.f32 	%f584, %f598;
	@%p10 bra 	$L__BB8_43;
	ld.global.f32 	%f584, [%rd9+896];
$L__BB8_43:
	add.s32 	%r109, %r48, 256;
	setp.ge.u32 	%p11, %r109, %r3;
	mov.f32 	%f585, %f598;
	@%p11 bra 	$L__BB8_45;
	ld.global.f32 	%f585, [%rd9+1024];
$L__BB8_45:
	add.s32 	%r51, %r48, 288;
	setp.ge.u32 	%p12, %r51, %r3;
	mov.f32 	%f586, %f598;
	@%p12 bra 	$L__BB8_47;
	ld.global.f32 	%f586, [%rd9+1152];
$L__BB8_47:
	add.s32 	%r110, %r48, 320;
	setp.ge.u32 	%p13, %r110, %r3;
	mov.f32 	%f587, %f598;
	@%p13 bra 	$L__BB8_49;
	ld.global.f32 	%f587, [%rd9+1280];
$L__BB8_49:
	add.s32 	%r52, %r48, 352;
	setp.ge.u32 	%p14, %r52, %r3;
	mov.f32 	%f588, %f598;
	@%p14 bra 	$L__BB8_51;
	ld.global.f32 	%f588, [%rd9+1408];
$L__BB8_51:
	add.s32 	%r53, %r48, 384;
	setp.ge.u32 	%p15, %r53, %r3;
	mov.f32 	%f589, %f598;
	@%p15 bra 	$L__BB8_53;
	ld.global.f32 	%f589, [%rd9+1536];
$L__BB8_53:
	add.s32 	%r111, %r48, 416;
	setp.ge.u32 	%p16, %r111, %r3;
	mov.f32 	%f590, %f598;
	@%p16 bra 	$L__BB8_55;
	ld.global.f32 	%f590, [%rd9+1664];
$L__BB8_55:
	add.s32 	%r54, %r48, 448;
	setp.ge.u32 	%p17, %r54, %r3;
	mov.f32 	%f591, %f598;
	@%p17 bra 	$L__BB8_57;
	ld.global.f32 	%f591, [%rd9+1792];
$L__BB8_57:
	add.s32 	%r112, %r48, 480;
	setp.ge.u32 	%p18, %r112, %r3;
	mov.f32 	%f592, %f598;
	@%p18 bra 	$L__BB8_59;
	ld.global.f32 	%f592, [%rd9+1920];
$L__BB8_59:
	add.s32 	%r113, %r48, 512;
	setp.ge.u32 	%p19, %r113, %r3;
	mov.f32 	%f593, %f598;
	@%p19 bra 	$L__BB8_61;
	ld.global.f32 	%f593, [%rd9+2048];
$L__BB8_61:
	add.s32 	%r55, %r48, 544;
	setp.ge.u32 	%p20, %r55, %r3;
	mov.f32 	%f594, %f598;
	@%p20 bra 	$L__BB8_63;
	ld.global.f32 	%f594, [%rd9+2176];
$L__BB8_63:
	add.s32 	%r114, %r48, 576;
	setp.ge.u32 	%p21, %r114, %r3;
	mov.f32 	%f595, %f598;
	@%p21 bra 	$L__BB8_65;
	ld.global.f32 	%f595, [%rd9+2304];
$L__BB8_65:
	add.s32 	%r115, %r48, 608;
	setp.ge.u32 	%p22, %r115, %r3;
	mov.f32 	%f596, %f598;
	@%p22 bra 	$L__BB8_67;
	ld.global.f32 	%f596, [%rd9+2432];
$L__BB8_67:
	add.s32 	%r56, %r48, 640;
	setp.ge.u32 	%p23, %r56, %r3;
	mov.f32 	%f597, %f598;
	@%p23 bra 	$L__BB8_69;
	ld.global.f32 	%f597, [%rd9+2560];
$L__BB8_69:
	add.s32 	%r57, %r48, 672;
	setp.ge.u32 	%p24, %r57, %r3;
	@%p24 bra 	$L__BB8_71;
	ld.global.f32 	%f598, [%rd9+2688];
$L__BB8_71:
	// begin inline asm
	mov.u32 %r116, %laneid;
	// end inline asm
	shr.u32 	%r59, %r47, 5;
	mad.lo.s32 	%r117, %r59, 704, %r116;
	shl.b32 	%r118, %r117, 2;
	mov.u32 	%r119, _ZZN3cub18CUB_300001_SM_10006detail4scan16DeviceScanKernelINS2_10policy_hubIfffjN4cuda3std3__44plusIvEEE10Policy1000EN6thrust24THRUST_300001_SM_1000_NS10device_ptrIfEESF_NS0_13ScanTileStateIfLb1EEES9_NS0_8NullTypeEjfLb0ESI_EEvT0_T1_T2_iT3_T4_T5_E12temp_storage;
	add.s32 	%r60, %r119, %r118;
	st.shared.f32 	[%r60], %f577;
	st.shared.f32 	[%r60+128], %f578;
	st.shared.f32 	[%r60+256], %f579;
	st.shared.f32 	[%r60+384], %f580;
	st.shared.f32 	[%r60+512], %f581;
	st.shared.f32 	[%r60+640], %f582;
	st.shared.f32 	[%r60+768], %f583;
	st.shared.f32 	[%r60+896], %f584;
	st.shared.f32 	[%r60+1024], %f585;
	st.shared.f32 	[%r60+1152], %f586;
	st.shared.f32 	[%r60+1280], %f587;
	st.shared.f32 	[%r60+1408], %f588;
	st.shared.f32 	[%r60+1536], %f589;
	st.shared.f32 	[%r60+1664], %f590;
	st.shared.f32 	[%r60+1792], %f591;
	st.shared.f32 	[%r60+1920], %f592;
	st.shared.f32 	[%r60+2048], %f593;
	st.shared.f32 	[%r60+2176], %f594;
	st.shared.f32 	[%r60+2304], %f595;
	st.shared.f32 	[%r60+2432], %f596;
	st.shared.f32 	[%r60+2560], %f597;
	st.shared.f32 	[%r60+2688], %f598;
	bar.warp.sync 	-1;
	mad.lo.s32 	%r61, %r116, 84, %r60;
	ld.shared.v2.f32 	{%f81, %f82}, [%r61];
	ld.shared.v2.f32 	{%f83, %f84}, [%r61+8];
	ld.shared.v2.f32 	{%f85, %f86}, [%r61+16];
	ld.shared.v2.f32 	{%f87, %f88}, [%r61+24];
	ld.shared.v2.f32 	{%f89, %f90}, [%r61+32];
	ld.shared.v2.f32 	{%f91, %f92}, [%r61+40];
	ld.shared.v2.f32 	{%f93, %f94}, [%r61+48];
	ld.shared.v2.f32 	{%f95, %f96}, [%r61+56];
	ld.shared.v2.f32 	{%f97, %f98}, [%r61+64];
	ld.shared.v2.f32 	{%f99, %f100}, [%r61+72];
	ld.shared.v2.f32 	{%f101, %f102}, [%r61+80];
	bar.sync 	0;
	setp.ne.s32 	%p25, %r488, 0;
	@%p25 bra 	$L__BB8_75;
	add.f32 	%f256, %f81, %f82;
	add.f32 	%f257, %f83, %f84;
	add.f32 	%f258, %f85, %f86;
	add.f32 	%f259, %f87, %f88;
	add.f32 	%f260, %f89, %f90;
	add.f32 	%f261, %f91, %f92;
	add.f32 	%f262, %f93, %f94;
	add.f32 	%f263, %f95, %f96;
	add.f32 	%f264, %f97, %f98;
	add.f32 	%f265, %f99, %f100;
	add.f32 	%f266, %f101, %f102;
	add.f32 	%f267, %f256, %f257;
	add.f32 	%f268, %f258, %f259;
	add.f32 	%f269, %f260, %f261;
	add.f32 	%f270, %f262, %f263;
	add.f32 	%f271, %f264, %f265;
	add.f32 	%f272, %f267, %f268;
	add.f32 	%f273, %f269, %f270;
	add.f32 	%f274, %f271, %f266;
	add.f32 	%f275, %f272, %f273;
	add.f32 	%f243, %f275, %f274;
	mov.b32 	%r259, 1;
	mov.b32 	%r260, 0;
	mov.b32 	%r261, -1;
	// begin inline asm
	{  .reg .f32 r0;  .reg .pred p;  shfl.sync.up.b32 r0|p, %f243, %r259, %r260, %r261;  @p add.f32 r0, r0, %f243;  mov.f32 %f241, r0;}
	// end inline asm
	mov.b32 	%r245, 2;
	// begin inline asm
	{  .reg .f32 r0;  .reg .pred p;  shfl.sync.up.b32 r0|p, %f241, %r245, %r260, %r261;  @p add.f32 r0, r0, %f241;  mov.f32 %f244, r0;}
	// end inline asm
	mov.b32 	%r248, 4;
	// begin inline asm
	{  .reg .f32 r0;  .reg .pred p;  shfl.sync.up.b32 r0|p, %f244, %r248, %r260, %r261;  @p add.f32 r0, r0, %f244;  mov.f32 %f247, r0;}
	// end inline asm
	mov.b32 	%r251, 8;
	// begin inline asm
	{  .reg .f32 r0;  .reg .pred p;  shfl.sync.up.b32 r0|p, %f247, %r251, %r260, %r261;  @p add.f32 r0, r0, %f247;  mov.f32 %f250, r0;}
	// end inline asm
	mov.b32 	%r254, 16;
	// begin inline asm
	{  .reg .f32 r0;  .reg .pred p;  shfl.sync.up.b32 r0|p, %f250, %r254, %r260, %r261;  @p add.f32 r0, r0, %f250;  mov.f32 %f253, r0;}
	// end inline asm
	mov.b32 	%r258, %f253;
	// begin inline asm
	shfl.sync.up.b32 %r257, %r258, %r259, %r260, %r261;
	// end inline asm
	setp.ne.s32 	%p67, %r116, 31;
	@%p67 bra 	$L__BB8_74;
	shl.b32 	%r262, %r59, 2;
	mov.u32 	%r263, _ZZN3cub18CUB_300001_SM_10006detail4scan16DeviceScanKernelINS2_10policy_hubIfffjN4cuda3std3__44plusIvEEE10Policy1000EN6thrust24THRUST_300001_SM_1000_NS10device_ptrIfEESF_NS0_13ScanTileStateIfLb1EEES9_NS0_8NullTypeEjfLb0ESI_EEvT0_T1_T2_iT3_T4_T5_E12temp_storage;
	add.s32 	%r264, %r263, %r262;
	st.shared.f32 	[%r264+16], %f253;
$L__BB8_74:
	mov.b32 	%f276, %r257;
	bar.sync 	0;
	ld.shared.v4.f32 	{%f277, %f278, %f279, %f280}, [_ZZN3cub18CUB_300001_SM_10006detail4scan16DeviceScanKernelINS2_10policy_hubIfffjN4cuda3std3__44plusIvEEE10Policy1000EN6thrust24THRUST_300001_SM_1000_NS10device_ptrIfEESF_NS0_13ScanTileStateIfLb1EEES9_NS0_8NullTypeEjfLb0ESI_EEvT0_T1_T2_iT3_T4_T5_E12temp_storage+16];
	add.f32 	%f281, %f277, %f278;
	setp.eq.s32 	%p68, %r59, 2;
	selp.f32 	%f282, %f281, %f277, %p68;
	add.f32 	%f283, %f281, %f279;
	setp.eq.s32 	%p69, %r59, 3;
	selp.f32 	%f284, %f283, %f282, %p69;
	add.f32 	%f285, %f283, %f280;
	setp.eq.s32 	%p70, %r59, 4;
	selp.f32 	%f286, %f285, %f284, %p70;
	ld.shared.v4.f32 	{%f287, %f288, %f289, %f290}, [_ZZN3cub18CUB_300001_SM_10006detail4scan16DeviceScanKernelINS2_10policy_hubIfffjN4cuda3std3__44plusIvEEE10Policy1000EN6thrust24THRUST_300001_SM_1000_NS10device_ptrIfEESF_NS0_13ScanTileStateIfLb1EEES9_NS0_8NullTypeEjfLb0ESI_EEvT0_T1_T2_iT3_T4_T5_E12temp_storage+32];
	add.f32 	%f291, %f285, %f287;
	setp.eq.s32 	%p71, %r59, 5;
	selp.f32 	%f292, %f291, %f286, %p71;
	add.f32 	%f293, %f291, %f288;
	setp.eq.s32 	%p72, %r59, 6;
	selp.f32 	%f294, %f293, %f292, %p72;
	add.f32 	%f295, %f293, %f289;
	setp.eq.s32 	%p73, %r59, 7;
	selp.f32 	%f296, %f295, %f294, %p73;
	add.f32 	%f297, %f295, %f290;
	setp.eq.s32 	%p74, %r59, 8;
	selp.f32 	%f298, %f297, %f296, %p74;
	.pragma "used_bytes_mask 4095";
	ld.shared.v4.f32 	{%f299, %f300, %f301, %f302}, [_ZZN3cub18CUB_300001_SM_10006detail4scan16DeviceScanKernelINS2_10policy_hubIfffjN4cuda3std3__44plusIvEEE10Policy1000EN6thrust24THRUST_300001_SM_1000_NS10device_ptrIfEESF_NS0_13ScanTileStateIfLb1EEES9_NS0_8NullTypeEjfLb0ESI_EEvT0_T1_T2_iT3_T4_T5_E12temp_storage+48];
	add.f32 	%f303, %f297, %f299;
	setp.eq.s32 	%p75, %r59, 9;
	selp.f32 	%f304, %f303, %f298, %p75;
	add.f32 	%f305, %f303, %f300;
	setp.eq.s32 	%p76, %r59, 10;
	selp.f32 	%f306, %f305, %f304, %p76;
	add.f32 	%f307, %f305, %f301;
	setp.eq.s32 	%p77, %r59, 11;
	selp.f32 	%f308, %f307, %f306, %p77;
	setp.lt.u32 	%p78, %r47, 32;
	add.f32 	%f309, %f308, %f276;
	setp.eq.s32 	%p79, %r116, 0;
	selp.f32 	%f310, %f308, %f309, %p79;
	selp.f32 	%f311, %f276, %f310, %p78;
	setp.eq.s32 	%p80, %r47, 0;
	add.f32 	%f312, %f81, %f311;
	selp.f32 	%f601, %f81, %f312, %p80;
	bra.uni 	$L__BB8_94;
$L__BB8_75:
	add.f32 	%f152, %f81, %f82;
	add.f32 	%f153, %f83, %f84;
	add.f32 	%f154, %f85, %f86;
	add.f32 	%f155, %f87, %f88;
	add.f32 	%f156, %f89, %f90;
	add.f32 	%f157, %f91, %f92;
	add.f32 	%f158, %f93, %f94;
	add.f32 	%f159, %f95, %f96;
	add.f32 	%f160, %f97, %f98;
	add.f32 	%f161, %f99, %f100;
	add.f32 	%f162, %f101, %f102;
	add.f32 	%f163, %f152, %f153;
	add.f32 	%f164, %f154, %f155;
	add.f32 	%f165, %f156, %f157;
	add.f32 	%f166, %f158, %f159;
	add.f32 	%f167, %f160, %f161;
	add.f32 	%f168, %f163, %f164;
	add.f32 	%f169, %f165, %f166;
	add.f32 	%f170, %f167, %f162;
	add.f32 	%f171, %f168, %f169;
	add.f32 	%f139, %f171, %f170;
	mov.b32 	%r137, 1;
	mov.b32 	%r138, 0;
	mov.b32 	%r139, -1;
	// begin inline asm
	{  .reg .f32 r0;  .reg .pred p;  shfl.sync.up.b32 r0|p, %f139, %r137, %r138, %r139;  @p add.f32 r0, r0, %f139;  mov.f32 %f137, r0;}
	// end inline asm
	mov.b32 	%r123, 2;
	// begin inline asm
	{  .reg .f32 r0;  .reg .pred p;  shfl.sync.up.b32 r0|p, %f137, %r123, %r138, %r139;  @p add.f32 r0, r0, %f137;  mov.f32 %f140, r0;}
	// end inline asm
	mov.b32 	%r126, 4;
	// begin inline asm
	{  .reg .f32 r0;  .reg .pred p;  shfl.sync.up.b32 r0|p, %f140, %r126, %r138, %r139;  @p add.f32 r0, r0, %f140;  mov.f32 %f143, r0;}
	// end inline asm
	mov.b32 	%r129, 8;
	// begin inline asm
	{  .reg .f32 r0;  .reg .pred p;  shfl.sync.up.b32 r0|p, %f143, %r129, %r138, %r139;  @p add.f32 r0, r0, %f143;  mov.f32 %f146, r0;}
	// end inline asm
	mov.b32 	%r132, 16;
	// begin inline asm
	{  .reg .f32 r0;  .reg .pred p;  shfl.sync.up.b32 r0|p, %f146, %r132, %r138, %r139;  @p add.f32 r0, r0, %f146;  mov.f32 %f149, r0;}
	// end inline asm
	mov.b32 	%r136, %f149;
	// begin inline asm
	shfl.sync.up.b32 %r135, %r136, %r137, %r138, %r139;
	// end inline asm
	setp.ne.s32 	%p26, %r116, 31;
	@%p26 bra 	$L__BB8_77;
	shl.b32 	%r140, %r59, 2;
	mov.u32 	%r141, _ZZN3cub18CUB_300001_SM_10006detail4scan16DeviceScanKernelINS2_10policy_hubIfffjN4cuda3std3__44plusIvEEE10Policy1000EN6thrust24THRUST_300001_SM_1000_NS10device_ptrIfEESF_NS0_13ScanTileStateIfLb1EEES9_NS0_8NullTypeEjfLb0ESI_EEvT0_T1_T2_iT3_T4_T5_E12temp_storage;
	add.s32 	%r142, %r141, %r140;
	st.shared.f32 	[%r142+16], %f149;
$L__BB8_77:
	mov.b32 	%f172, %r135;
	bar.sync 	0;
	ld.shared.v4.f32 	{%f173, %f174, %f175, %f176}, [_ZZN3cub18CUB_300001_SM_10006detail4scan16DeviceScanKernelINS2_10policy_hubIfffjN4cuda3std3__44plusIvEEE10Policy1000EN6thrust24THRUST_300001_SM_1000_NS10device_ptrIfEESF_NS0_13ScanTileStateIfLb1EEES9_NS0_8NullTypeEjfLb0ESI_EEvT0_T1_T2_iT3_T4_T5_E12temp_storage+16];
	add.f32 	%f177, %f173, %f174;
	setp.eq.s32 	%p27, %r59, 2;
	selp.f32 	%f178, %f177, %f173, %p27;
	add.f32 	%f179, %f177, %f175;
	setp.eq.s32 	%p28, %r59, 3;
	selp.f32 	%f180, %f179, %f178, %p28;
	add.f32 	%f181, %f179, %f176;
	setp.eq.s32 	%p29, %r59, 4;
	selp.f32 	%f182, %f181, %f180, %p29;
	ld.shared.v4.f32 	{%f183, %f184, %f185, %f186}, [_ZZN3cub18CUB_300001_SM_10006detail4scan16DeviceScanKernelINS2_10policy_hubIfffjN4cuda3std3__44plusIvEEE10Policy1000EN6thrust24THRUST_300001_SM_1000_NS10device_ptrIfEESF_NS0_13ScanTileStateIfLb1EEES9_NS0_8NullTypeEjfLb0ESI_EEvT0_T1_T2_iT3_T4_T5_E12temp_storage+32];
	add.f32 	%f187, %f181, %f183;
	setp.eq.s32 	%p30, %r59, 5;
	selp.f32 	%f188, %f187, %f182, %p30;
	add.f32 	%f189, %f187, %f184;
	setp.eq.s32 	%p31, %r59, 6;
	selp.f32 	%f190, %f189, %f188, %p31;
	add.f32 	%f191, %f189, %f185;
	setp.eq.s32 	%p32, %r59, 7;
	selp.f32 	%f192, %f191, %f190, %p32;
	add.f32 	%f193, %f191, %f186;
	setp.eq.s32 	%p33, %r59, 8;
	selp.f32 	%f194, %f193, %f192, %p33;
	ld.shared.v4.f32 	{%f195, %f196, %f197, %f198}, [_ZZN3cub18CUB_300001_SM_10006detail4scan16DeviceScanKernelINS2_10policy_hubIfffjN4cuda3std3__44plusIvEEE10Policy1000EN6thrust24THRUST_300001_SM_1000_NS10device_ptrIfEESF_NS0_13ScanTileStateIfLb1EEES9_NS0_8NullTypeEjfLb0ESI_EEvT0_T1_T2_iT3_T4_T5_E12temp_storage+48];
	add.f32 	%f199, %f193, %f195;
	setp.eq.s32 	%p34, %r59, 9;
	selp.f32 	%f200, %f199, %f194, %p34;
	add.f32 	%f201, %f199, %f196;
	setp.eq.s32 	%p35, %r59, 10;
	selp.f32 	%f202, %f201, %f200, %p35;
	add.f32 	%f203, %f201, %f197;
	setp.eq.s32 	%p36, %r59, 11;
	selp.f32 	%f204, %f203, %f202, %p36;
	add.f32 	%f106, %f203, %f198;
	setp.gt.u32 	%p37, %r47, 31;
	setp.lt.u32 	%p38, %r47, 32;
	add.f32 	%f205, %f204, %f172;
	setp.eq.s32 	%p39, %r116, 0;
	selp.f32 	%f600, %f204, %f205, %p39;
	selp.f32 	%f108, %f172, %f600, %p38;
	@%p37 bra 	$L__BB8_93;
	setp.ne.s32 	%p40, %r47, 0;
	mul.wide.s32 	%rd18, %r488, 8;
	add.s64 	%rd10, %rd1, %rd18;
	@%p40 bra 	$L__BB8_80;
	st.shared.f32 	[_ZZN3cub18CUB_300001_SM_10006detail4scan16DeviceScanKernelINS2_10policy_hubIfffjN4cuda3std3__44plusIvEEE10Policy1000EN6thrust24THRUST_300001_SM_1000_NS10device_ptrIfEESF_NS0_13ScanTileStateIfLb1EEES9_NS0_8NullTypeEjfLb0ESI_EEvT0_T1_T2_iT3_T4_T5_E12temp_storage+12], %f106;
	mov.b32 	%r144, %f106;
	add.s64 	%rd19, %rd10, 256;
	mov.b32 	%r143, 100;
	// begin inline asm
	st.relaxed.gpu.v2.u32 [%rd19], {%r143, %r144};
	// end inline asm
$L__BB8_80:
	not.b32 	%r149, %r47;
	add.s32 	%r507, %r488, %r149;
	mov.b32 	%r145, 830;
	// begin inline asm
	nanosleep.u32 %r145;
	// end inline asm
	mul.wide.s32 	%rd21, %r507, 8;
	add.s64 	%rd22, %rd1, %rd21;
	add.s64 	%rd20, %rd22, 256;
	// begin inline asm
	ld.relaxed.gpu.v2.u32 {%r509, %r502}, [%rd20];
	// end inline asm
	mov.b32 	%r503, 952;
$L__BB8_81:
	setp.eq.s32 	%p41, %r509, 99;
	mov.b32 	%r150, -1;
	vote.sync.any.pred 	%p42, %p41, %r150;
	not.pred 	%p43, %p42;
	@%p43 bra 	$L__BB8_83;
	mul.lo.s32 	%r240, %r488, 16807;
	and.b32  	%r488, %r240, 2147483647;
	add.s32 	%r241, %r503, 1;
	rem.u32 	%r237, %r488, %r241;
	// begin inline asm
	nanosleep.u32 %r237;
	// end inline asm
	shr.u32 	%r503, %r503, 1;
	// begin inline asm
	ld.relaxed.gpu.v2.u32 {%r509, %r502}, [%rd20];
	// end inline asm
	bra.uni 	$L__BB8_81;
$L__BB8_83:
	mov.b32 	%f206, %r502;
	setp.eq.s32 	%p44, %r509, 101;
	mov.b32 	%r177, -1;
	vote.sync.ballot.b32 	%r179, %p44, %r177;
	// begin inline asm
	mov.u32 %r152, %lanemask_ge;
	// end inline asm
	and.b32  	%r180, %r179, %r152;
	or.b32  	%r181, %r180, -2147483648;
	add.s32 	%r182, %r181, -1;
	not.b32 	%r183, %r181;
	and.b32  	%r184, %r183, %r182;
	popc.b32 	%r156, %r184;
	mov.b32 	%r155, 1;
	// begin inline asm
	shfl.sync.down.b32 %r153, %r502, %r155, %r156, %r177;
	// end inline asm
	setp.lt.s32 	%p46, %r116, %r156;
	mov.b32 	%f207, %r153;
	add.f32 	%f208, %f206, %f207;
	selp.f32 	%f209, %f208, %f206, %p46;
	mov.b32 	%r159, %f209;
	mov.b32 	%r160, 2;
	// begin inline asm
	shfl.sync.down.b32 %r158, %r159, %r160, %r156, %r177;
	// end inline asm
	add.s32 	%r185, %r116, 2;
	setp.gt.s32 	%p47, %r185, %r156;
	mov.b32 	%f210, %r158;
	add.f32 	%f211, %f209, %f210;
	selp.f32 	%f212, %f209, %f211, %p47;
	mov.b32 	%r164, %f212;
	mov.b32 	%r165, 4;
	// begin inline asm
	shfl.sync.down.b32 %r163, %r164, %r165, %r156, %r177;
	// end inline asm
	add.s32 	%r186, %r116, 4;
	setp.gt.s32 	%p48, %r186, %r156;
	mov.b32 	%f213, %r163;
	add.f32 	%f214, %f212, %f213;
	selp.f32 	%f215, %f212, %f214, %p48;
	mov.b32 	%r169, %f215;
	mov.b32 	%r170, 8;
	// begin inline asm
	shfl.sync.down.b32 %r168, %r169, %r170, %r156, %r177;
	// end inline asm
	add.s32 	%r187, %r116, 8;
	setp.gt.s32 	%p49, %r187, %r156;
	mov.b32 	%f216, %r168;
	add.f32 	%f217, %f215, %f216;
	selp.f32 	%f218, %f215, %f217, %p49;
	mov.b32 	%r174, %f218;
	mov.b32 	%r175, 16;
	// begin inline asm
	shfl.sync.down.b32 %r173, %r174, %r175, %r156, %r177;
	// end inline asm
	add.s32 	%r188, %r116, 16;
	setp.gt.s32 	%p50, %r188, %r156;
	mov.b32 	%f219, %r173;
	add.f32 	%f220, %f218, %f219;
	selp.f32 	%f599, %f218, %f220, %p50;
	add.s64 	%rd11, %rd1, 256;
	mov.b32 	%r504, 952;
$L__BB8_84:
	setp.ne.s32 	%p51, %r509, 101;
	mov.b32 	%r189, -1;
	vote.sync.all.pred 	%p52, %p51, %r189;
	not.pred 	%p53, %p52;
	@%p53 bra 	$L__BB8_89;
	shr.u32 	%r504, %r504, 1;
	mul.wide.s32 	%rd25, %r507, 8;
	add.s64 	%rd26, %rd11, %rd25;
	add.s64 	%rd24, %rd26, -256;
	// begin inline asm
	ld.relaxed.gpu.v2.u32 {%r509, %r510}, [%rd24];
	// end inline asm
	mov.u32 	%r511, %r504;
$L__BB8_86:
	setp.eq.s32 	%p57, %r509, 99;
	mov.b32 	%r195, -1;
	vote.sync.any.pred 	%p58, %p57, %r195;
	not.pred 	%p59, %p58;
	@%p59 bra 	$L__BB8_88;
	mul.lo.s32 	%r235, %r488, 16807;
	and.b32  	%r488, %r235, 2147483647;
	add.s32 	%r236, %r511, 1;
	rem.u32 	%r232, %r488, %r236;
	// begin inline asm
	nanosleep.u32 %r232;
	// end inline asm
	shr.u32 	%r511, %r511, 1;
	// begin inline asm
	ld.relaxed.gpu.v2.u32 {%r509, %r510}, [%rd24];
	// end inline asm
	bra.uni 	$L__BB8_86;
$L__BB8_88:
	mov.b32 	%f225, %r510;
	setp.eq.s32 	%p60, %r509, 101;
	mov.b32 	%r221, -1;
	vote.sync.ballot.b32 	%r222, %p60, %r221;
	and.b32  	%r223, %r222, %r152;
	or.b32  	%r224, %r223, -2147483648;
	add.s32 	%r225, %r224, -1;
	not.b32 	%r226, %r224;
	and.b32  	%r227, %r226, %r225;
	popc.b32 	%r200, %r227;
	mov.b32 	%r199, 1;
	// begin inline asm
	shfl.sync.down.b32 %r197, %r510, %r199, %r200, %r221;
	// end inline asm
	setp.lt.s32 	%p62, %r116, %r200;
	mov.b32 	%f226, %r197;
	add.f32 	%f227, %f225, %f226;
	selp.f32 	%f228, %f227, %f225, %p62;
	mov.b32 	%r203, %f228;
	mov.b32 	%r204, 2;
	// begin inline asm
	shfl.sync.down.b32 %r202, %r203, %r204, %r200, %r221;
	// end inline asm
	add.s32 	%r228, %r116, 2;
	setp.gt.s32 	%p63, %r228, %r200;
	mov.b32 	%f229, %r202;
	add.f32 	%f230, %f228, %f229;
	selp.f32 	%f231, %f228, %f230, %p63;
	mov.b32 	%r208, %f231;
	mov.b32 	%r209, 4;
	// begin inline asm
	shfl.sync.down.b32 %r207, %r208, %r209, %r200, %r221;
	// end inline asm
	add.s32 	%r229, %r116, 4;
	setp.gt.s32 	%p64, %r229, %r200;
	mov.b32 	%f232, %r207;
	add.f32 	%f233, %f231, %f232;
	selp.f32 	%f234, %f231, %f233, %p64;
	mov.b32 	%r213, %f234;
	mov.b32 	%r214, 8;
	// begin inline asm
	shfl.sync.down.b32 %r212, %r213, %r214, %r200, %r221;
	// end inline asm
	add.s32 	%r230, %r116, 8;
	setp.gt.s32 	%p65, %r230, %r200;
	mov.b32 	%f235, %r212;
	add.f32 	%f236, %f234, %f235;
	selp.f32 	%f237, %f234, %f236, %p65;
	mov.b32 	%r218, %f237;
	mov.b32 	%r219, 16;
	// begin inline asm
	shfl.sync.down.b32 %r217, %r218, %r219, %r200, %r221;
	// end inline asm
	add.s32 	%r231, %r116, 16;
	setp.gt.s32 	%p66, %r231, %r200;
	mov.b32 	%f238, %r217;
	add.f32 	%f239, %f237, %f238;
	selp.f32 	%f240, %f237, %f239, %p66;
	add.f32 	%f599, %f599, %f240;
	add.s32 	%r507, %r507, -32;
	bra.uni 	$L__BB8_84;
$L__BB8_89:
	@%p40 bra 	$L__BB8_91;
	add.f32 	%f221, %f106, %f599;
	mov.b32 	%r192, %f221;
	add.s64 	%rd23, %rd10, 256;
	mov.b32 	%r191, 101;
	// begin inline asm
	st.relaxed.gpu.v2.u32 [%rd23], {%r191, %r192};
	// end inline asm
	st.shared.f32 	[_ZZN3cub18CUB_300001_SM_10006detail4scan16DeviceScanKernelINS2_10policy_hubIfffjN4cuda3std3__44plusIvEEE10Policy1000EN6thrust24THRUST_300001_SM_1000_NS10device_ptrIfEESF_NS0_13ScanTileStateIfLb1EEES9_NS0_8NullTypeEjfLb0ESI_EEvT0_T1_T2_iT3_T4_T5_E12temp_storage+4], %f599;
	st.shared.f32 	[_ZZN3cub18CUB_300001_SM_10006detail4scan16DeviceScanKernelINS2_10policy_hubIfffjN4cuda3std3__44plusIvEEE10Policy1000EN6thrust24THRUST_300001_SM_1000_NS10device_ptrIfEESF_NS0_13ScanTileStateIfLb1EEES9_NS0_8NullTypeEjfLb0ESI_EEvT0_T1_T2_iT3_T4_T5_E12temp_storage+8], %f221;
$L__BB8_91:
	setp.ne.s32 	%p55, %r116, 0;
	mov.f32 	%f600, %f108;
	@%p55 bra 	$L__BB8_93;
	st.shared.f32 	[_ZZN3cub18CUB_300001_SM_10006detail4scan16DeviceScanKernelINS2_10policy_hubIfffjN4cuda3std3__44plusIvEEE10Policy1000EN6thrust24THRUST_300001_SM_1000_NS10device_ptrIfEESF_NS0_13ScanTileStateIfLb1EEES9_NS0_8NullTypeEjfLb0ESI_EEvT0_T1_T2_iT3_T4_T5_E12temp_storage+76], %f599;
	mov.f32 	%f600, %f599;
$L__BB8_93:
	bar.sync 	0;
	setp.eq.s32 	%p56, %r47, 0;
	ld.shared.f32 	%f222, [_ZZN3cub18CUB_300001_SM_10006detail4scan16DeviceScanKernelINS2_10policy_hubIfffjN4cuda3std3__44plusIvEEE10Policy1000EN6thrust24THRUST_300001_SM_1000_NS10device_ptrIfEESF_NS0_13ScanTileStateIfLb1EEES9_NS0_8NullTypeEjfLb0ESI_EEvT0_T1_T2_iT3_T4_T5_E12temp_storage+76];
	add.f32 	%f223, %f600, %f222;
	selp.f32 	%f224, %f600, %f223, %p56;
	add.f32 	%f601, %f81, %f224;
$L__BB8_94:
	add.f32 	%f313, %f601, %f82;
	add.f32 	%f314, %f313, %f83;
	add.f32 	%f315, %f314, %f84;
	add.f32 	%f316, %f315, %f85;
	add.f32 	%f317, %f316, %f86;
	add.f32 	%f318, %f317, %f87;
	add.f32 	%f319, %f318, %f88;
	add.f32 	%f320, %f319, %f89;
	add.f32 	%f321, %f320, %f90;
	add.f32 	%f322, %f321, %f91;
	add.f32 	%f323, %f322, %f92;
	add.f32 	%f324, %f323, %f93;
	add.f32 	%f325, %f324, %f94;
	add.f32 	%f326, %f325, %f95;
	add.f32 	%f327, %f326, %f96;
	add.f32 	%f328, %f327, %f97;
	add.f32 	%f329, %f328, %f98;
	add.f32 	%f330, %f329, %f99;
	add.f32 	%f331, %f330, %f100;
	add.f32 	%f332, %f331, %f101;
	add.f32 	%f333, %f332, %f102;
	bar.sync 	0;
	st.shared.v2.f32 	[%r61], {%f601, %f313};
	st.shared.v2.f32 	[%r61+8], {%f314, %f315};
	st.shared.v2.f32 	[%r61+16], {%f316, %f317};
	st.shared.v2.f32 	[%r61+24], {%f318, %f319};
	st.shared.v2.f32 	[%r61+32], {%f320, %f321};
	st.shared.v2.f32 	[%r61+40], {%f322, %f323};
	st.shared.v2.f32 	[%r61+48], {%f324, %f325};
	st.shared.v2.f32 	[%r61+56], {%f326, %f327};
	st.shared.v2.f32 	[%r61+64], {%f328, %f329};
	st.shared.v2.f32 	[%r61+72], {%f330, %f331};
	st.shared.v2.f32 	[%r61+80], {%f332, %f333};
	bar.warp.sync 	-1;
	ld.shared.f32 	%f115, [%r60];
	ld.shared.f32 	%f116, [%r60+128];
	ld.shared.f32 	%f117, [%r60+256];
	ld.shared.f32 	%f118, [%r60+384];
	ld.shared.f32 	%f119, [%r60+512];
	ld.shared.f32 	%f120, [%r60+640];
	ld.shared.f32 	%f121, [%r60+768];
	ld.shared.f32 	%f122, [%r60+896];
	ld.shared.f32 	%f123, [%r60+1024];
	ld.shared.f32 	%f124, [%r60+1152];
	ld.shared.f32 	%f125, [%r60+1280];
	ld.shared.f32 	%f126, [%r60+1408];
	ld.shared.f32 	%f127, [%r60+1536];
	ld.shared.f32 	%f128, [%r60+1664];
	ld.shared.f32 	%f129, [%r60+1792];
	ld.shared.f32 	%f130, [%r60+1920];
	ld.shared.f32 	%f131, [%r60+2048];
	ld.shared.f32 	%f132, [%r60+2176];
	ld.shared.f32 	%f133, [%r60+2304];
	ld.shared.f32 	%f134, [%r60+2432];
	ld.shared.f32 	%f135, [%r60+2560];
	ld.shared.f32 	%f136, [%r60+2688];
	setp.ne.s32 	%p81, %r47, 0;
	@%p81 bra 	$L__BB8_96;
	st.volatile.shared.u32 	[_ZZN3cub18CUB_300001_SM_10006detail4scan16DeviceScanKernelINS2_10policy_hubIfffjN4cuda3std3__44plusIvEEE10Policy1000EN6thrust24THRUST_300001_SM_1000_NS10device_ptrIfEESF_NS0_13ScanTileStateIfLb1EEES9_NS0_8NullTypeEjfLb0ESI_EEvT0_T1_T2_iT3_T4_T5_E12temp_storage+33792], %r3;
$L__BB8_96:
	ld.param.u32 	%r487, [_ZN3cub18CUB_300001_SM_10006detail4scan16DeviceScanKernelINS2_10policy_hubIfffjN4cuda3std3__44plusIvEEE10Policy1000EN6thrust24THRUST_300001_SM_1000_NS10device_ptrIfEESF_NS0_13ScanTileStateIfLb1EEES9_NS0_8NullTypeEjfLb0ESI_EEvT0_T1_T2_iT3_T4_T5__param_3];
	bar.sync 	0;
	ld.volatile.shared.u32 	%r96, [_ZZN3cub18CUB_300001_SM_10006detail4scan16DeviceScanKernelINS2_10policy_hubIfffjN4cuda3std3__44plusIvEEE10Policy1000EN6thrust24THRUST_300001_SM_1000_NS10device_ptrIfEESF_NS0_13ScanTileStateIfLb1EEES9_NS0_8NullTypeEjfLb0ESI_EEvT0_T1_T2_iT3_T4_T5_E12temp_storage+33792];
	cvt.u64.u32 	%rd33, %r48;
	mov.u32 	%r265, %ctaid.x;
	add.s32 	%r266, %r487, %r265;
	mul.lo.s32 	%r267, %r266, 8448;
	cvt.u64.u32 	%rd34, %r267;
	add.s64 	%rd35, %rd33, %rd34;
	setp.ge.s32 	%p82, %r48, %r96;
	shl.b64 	%rd36, %rd35, 2;
	add.s64 	%rd12, %rd3, %rd36;
	@%p82 bra 	$L__BB8_98;
	st.global.f32 	[%rd12], %f115;
$L__BB8_98:
	setp.ge.s32 	%p83, %r49, %r96;
	@%p83 bra 	$L__BB8_100;
	st.global.f32 	[%rd12+128], %f116;
$L__BB8_100:
	mov.u32 	%r268, %tid.x;
	and.b32  	%r269, %r268, 992;
	mul.lo.s32 	%r270, %r269, 22;
	and.b32  	%r271, %r268, 31;
	or.b32  	%r272, %r270, %r271;
	add.s32 	%r273, %r272, 64;
	setp.ge.s32 	%p84, %r273, %r96;
	@%p84 bra 	$L__BB8_102;
	st.global.f32 	[%rd12+256], %f117;
$L__BB8_102:
	setp.ge.s32 	%p85, %r50, %r96;
	@%p85 bra 	$L__BB8_104;
	st.global.f32 	[%rd12+384], %f118;
$L__BB8_104:
	add.s32 	%r279, %r272, 128;
	setp.ge.s32 	%p86, %r279, %r96;
	@%p86 bra 	$L__BB8_106;
	st.global.f32 	[%rd12+512], %f119;
$L__BB8_106:
	add.s32 	%r285, %r272, 160;
	setp.ge.s32 	%p87, %r285, %r96;
	@%p87 bra 	$L__BB8_108;
	st.global.f32 	[%rd12+640], %f120;
$L__BB8_108:
	add.s32 	%r291, %r272, 192;
	setp.ge.s32 	%p88, %r291, %r96;
	@%p88 bra 	$L__BB8_110;
	st.global.f32 	[%rd12+768], %f121;
$L__BB8_110:
	add.s32 	%r297, %r272, 224;
	setp.ge.s32 	%p89, %r297, %r96;
	@%p89 bra 	$L__BB8_112;
	st.global.f32 	[%rd12+896], %f122;
$L__BB8_112:
	add.s32 	%r303, %r272, 256;
	setp.ge.s32 	%p90, %r303, %r96;
	@%p90 bra 	$L__BB8_114;
	st.global.f32 	[%rd12+1024], %f123;
$L__BB8_114:
	setp.ge.s32 	%p91, %r51, %r96;
	@%p91 bra 	$L__BB8_116;
	st.global.f32 	[%rd12+1152], %f124;
$L__BB8_116:
	add.s32 	%r309, %r272, 320;
	setp.ge.s32 	%p92, %r309, %r96;
	@%p92 bra 	$L__BB8_118;
	st.global.f32 	[%rd12+1280], %f125;
$L__BB8_118:
	setp.ge.s32 	%p93, %r52, %r96;
	@%p93 bra 	$L__BB8_120;
	st.global.f32 	[%rd12+1408], %f126;
$L__BB8_120:
	setp.ge.s32 	%p94, %r53, %r96;
	@%p94 bra 	$L__BB8_122;
	st.global.f32 	[%rd12+1536], %f127;
$L__BB8_122:
	add.s32 	%r315, %r272, 416;
	setp.ge.s32 	%p95, %r315, %r96;
	@%p95 bra 	$L__BB8_124;
	st.global.f32 	[%rd12+1664], %f128;
$L__BB8_124:
	setp.ge.s32 	%p96, %r54, %r96;
	@%p96 bra 	$L__BB8_126;
	st.global.f32 	[%rd12+1792], %f129;
$L__BB8_126:
	add.s32 	%r321, %r272, 480;
	setp.ge.s32 	%p97, %r321, %r96;
	@%p97 bra 	$L__BB8_128;
	st.global.f32 	[%rd12+1920], %f130;
$L__BB8_128:
	add.s32 	%r327, %r272, 512;
	setp.ge.s32 	%p98, %r327, %r96;
	@%p98 bra 	$L__BB8_130;
	st.global.f32 	[%rd12+2048], %f131;
$L__BB8_130:
	setp.ge.s32 	%p99, %r55, %r96;
	@%p99 bra 	$L__BB8_132;
	st.global.f32 	[%rd12+2176], %f132;
$L__BB8_132:
	add.s32 	%r333, %r272, 576;
	setp.ge.s32 	%p100, %r333, %r96;
	@%p100 bra 	$L__BB8_134;
	st.global.f32 	[%rd12+2304], %f133;
$L__BB8_134:
	add.s32 	%r339, %r272, 608;
	setp.ge.s32 	%p101, %r339, %r96;
	@%p101 bra 	$L__BB8_136;
	st.global.f32 	[%rd12+2432], %f134;
$L__BB8_136:
	setp.ge.s32 	%p102, %r56, %r96;
	@%p102 bra 	$L__BB8_138;
	st.global.f32 	[%rd12+2560], %f135;
$L__BB8_138:
	setp.ge.s32 	%p103, %r57, %r96;
	@%p103 bra 	$L__BB8_140;
	st.global.f32 	[%rd12+2688], %f136;
$L__BB8_140:
	ret;

}
	// .globl	_ZN3cub18CUB_300001_SM_10006detail4scan16DeviceScanKernelINS2_10policy_hubIfffmN4cuda3std3__44plusIvEEE10Policy1000EN6thrust24THRUST_300001_SM_1000_NS10device_ptrIfEESF_NS0_13ScanTileStateIfLb1EEES9_NS0_8NullTypeEmfLb0ESI_EEvT0_T1_T2_iT3_T4_T5_
.visible .entry _ZN3cub18CUB_300001_SM_10006detail4scan16DeviceScanKernelINS2_10policy_hubIfffmN4cuda3std3__44plusIvEEE10Policy1000EN6thrust24THRUST_300001_SM_1000_NS10device_ptrIfEESF_NS0_13ScanTileStateIfLb1EEES9_NS0_8NullTypeEmfLb0ESI_EEvT0_T1_T2_iT3_T4_T5_(
	.param .align 8 .b8 _ZN3cub18CUB_300001_SM_10006detail4scan16DeviceScanKernelINS2_10policy_hubIfffmN4cuda3std3__44plusIvEEE10Policy1000EN6thrust24THRUST_300001_SM_1000_NS10device_ptrIfEESF_NS0_13ScanTileStateIfLb1EEES9_NS0_8NullTypeEmfLb0ESI_EEvT0_T1_T2_iT3_T4_T5__param_0[8],
	.param .align 8 .b8 _ZN3cub18CUB_300001_SM_10006detail4scan16DeviceScanKernelINS2_10policy_hubIfffmN4cuda3std3__44plusIvEEE10Policy1000EN6thrust24THRUST_300001_SM_1000_NS10device_ptrIfEESF_NS0_13ScanTileStateIfLb1EEES9_NS0_8NullTypeEmfLb0ESI_EEvT0_T1_T2_iT3_T4_T5__param_1[8],
	.param .align 8 .b8 _ZN3cub18CUB_300001_SM_10006detail4scan16DeviceScanKernelINS2_10policy_hubIfffmN4cuda3std3__44plusIvEEE10Policy1000EN6thrust24THRUST_300001_SM_1000_NS10device_ptrIfEESF_NS0_13ScanTileStateIfLb1EEES9_NS0_8NullTypeEmfLb0ESI_EEvT0_T1_T2_iT3_T4_T5__param_2[8],
	.param .u32 _ZN3cub18CUB_300001_SM_10006detail4scan16DeviceScanKernelINS2_10policy_hubIfffmN4cuda3std3__44plusIvEEE10Policy1000EN6thrust24THRUST_300001_SM_1000_NS10device_ptrIfEESF_NS0_13ScanTileStateIfLb1EEES9_NS0_8NullTypeEmfLb0ESI_EEvT0_T1_T2_iT3_T4_T5__param_3,
	.param .align 1 .b8 _ZN3cub18CUB_300001_SM_10006detail4scan16DeviceScanKernelINS2_10policy_hubIfffmN4cuda3std3__44plusIvEEE10Policy1000EN6thrust24THRUST_300001_SM_1000_NS10device_ptrIfEESF_NS0_13ScanTileStateIfLb1EEES9_NS0_8NullTypeEmfLb0ESI_EEvT0_T1_T2_iT3_T4_T5__param_4[1],
	.param .align 1 .b8 _ZN3cub18CUB_300001_SM_10006detail4scan16DeviceScanKernelINS2_10policy_hubIfffmN4cuda3std3__44plusIvEEE10Policy1000EN6thrust24THRUST_300001_SM_1000_NS10device_ptrIfEESF_NS0_13ScanTileStateIfLb1EEES9_NS0_8NullTypeEmfLb0ESI_EEvT0_T1_T2_iT3_T4_T5__param_5[1],
	.param .u64 _ZN3cub18CUB_300001_SM_10006detail4scan16DeviceScanKernelINS2_10policy_hubIfffmN4cuda3std3__44plusIvEEE10Policy1000EN6thrust24THRUST_300001_SM_1000_NS10device_ptrIfEESF_NS0_13ScanTileStateIfLb1EEES9_NS0_8NullTypeEmfLb0ESI_EEvT0_T1_T2_iT3_T4_T5__param_6
)
.maxntid 416
{
	.reg .pred 	%p<158>;
	.reg .b32 	%r<503>;
	.reg .b32 	%f<571>;
	.reg .b64 	%rd<55>;
	// demoted variable
	.shared .align 16 .b8 _ZZN3cub18CUB_300001_SM_10006detail4scan16DeviceScanKernelINS2_10policy_hubIfffmN4cuda3std3__44plusIvEEE10Policy1000EN6thrust24THRUST_300001_SM_1000_NS10device_ptrIfEESF_NS0_13ScanTileStateIfLb1EEES9_NS0_8NullTypeEmfLb0ESI_EEvT0_T1_T2_iT3_T4_T5_E12temp_storage[31632];
	ld.param.u64 	%rd1, [_ZN3cub18CUB_300001_SM_10006detail4scan16DeviceScanKernelINS2_10policy_hubIfffmN4cuda3std3__44plusIvEEE10Policy1000EN6thrust24THRUST_300001_SM_1000_NS10device_ptrIfEESF_NS0_13ScanTileStateIfLb1EEES9_NS0_8NullTypeEmfLb0ESI_EEvT0_T1_T2_iT3_T4_T5__param_2];
	ld.param.u64 	%rd16, [_ZN3cub18CUB_300001_SM_10006detail4scan16DeviceScanKernelINS2_10policy_hubIfffmN4cuda3std3__44plusIvEEE10Policy1000EN6thrust24THRUST_300001_SM_1000_NS10device_ptrIfEESF_NS0_13ScanTileStateIfLb1EEES9_NS0_8NullTypeEmfLb0ESI_EEvT0_T1_T2_iT3_T4_T5__param_1];
	ld.param.u64 	%rd17, [_ZN3cub18CUB_300001_SM_10006detail4scan16DeviceScanKernelINS2_10policy_hubIfffmN4cuda3std3__44plusIvEEE10Policy1000EN6thrust24THRUST_300001_SM_1000_NS10device_ptrIfEESF_NS0_13ScanTileStateIfLb1EEES9_NS0_8NullTypeEmfLb0ESI_EEvT0_T1_T2_iT3_T4_T5__param_0];
	ld.param.u32 	%r79, [_ZN3cub18CUB_300001_SM_10006detail4scan16DeviceScanKernelINS2_10policy_hubIfffmN4cuda3std3__44plusIvEEE10Policy1000EN6thrust24THRUST_300001_SM_1000_NS10device_ptrIfEESF_NS0_13ScanTileStateIfLb1EEES9_NS0_8NullTypeEmfLb0ESI_EEvT0_T1_T2_iT3_T4_T5__param_3];
	ld.param.u64 	%rd18, [_ZN3cub18CUB_300001_SM_10006detail4scan16DeviceScanKernelINS2_10policy_hubIfffmN4cuda3std3__44plusIvEEE10Policy1000EN6thrust24THRUST_300001_SM_1000_NS10device_ptrIfEESF_NS0_13ScanTileStateIfLb1EEES9_NS0_8NullTypeEmfLb0ESI_EEvT0_T1_T2_iT3_T4_T5__param_6];
	cvta.to.global.u64 	%rd2, %rd17;
	cvta.to.global.u64 	%rd3, %rd16;
	mov.u32 	%r80, %ctaid.x;
	add.s32 	%r1, %r79, %r80;
	mul.wide.s32 	%rd4, %r1, 7904;
	sub.s64 	%rd5, %rd18, %rd4;
	setp.lt.u64 	%p1, %rd5, 7905;
	@%p1 bra 	$L__BB9_26;
	mov.u32 	%r2, %tid.x;
	and.b32  	%r343, %r2, 31;
	and.b32  	%r344, %r2, 992;
	mul.lo.s32 	%r345, %r344, 19;
	or.b32  	%r346, %r345, %r343;
	cvt.u64.u32 	%rd38, %r346;
	add.s64 	%rd6, %rd4, %rd38;
	shl.b64 	%rd39, %rd6, 2;
	add.s64 	%rd40, %rd2, %rd39;
	ld.global.f32 	%f315, [%rd40];
	ld.global.f32 	%f316, [%rd40+128];
	ld.global.f32 	%f317, [%rd40+256];
	ld.global.f32 	%f318, [%rd40+384];
	ld.global.f32 	%f319, [%rd40+512];
	ld.global.f32 	%f320, [%rd40+640];
	ld.global.f32 	%f321, [%rd40+768];
	ld.global.f32 	%f322, [%rd40+896];
	ld.global.f32 	%f323, [%rd40+1024];
	ld.global.f32 	%f324, [%rd40+1152];
	ld.global.f32 	%f325, [%rd40+1280];
	ld.global.f32 	%f326, [%rd40+1408];
	ld.global.f32 	%f327, [%rd40+1536];
	ld.global.f32 	%f328, [%rd40+1664];
	ld.global.f32 	%f329, [%rd40+1792];
	ld.global.f32 	%f330, [%rd40+1920];
	ld.global.f32 	%f331, [%rd40+2048];
	ld.global.f32 	%f332, [%rd40+2176];
	ld.global.f32 	%f333, [%rd40+2304];
	// begin inline asm
	mov.u32 %r342, %laneid;
	// end inline asm
	shr.u32 	%r4, %r2, 5;
	mad.lo.s32 	%r347, %r4, 608, %r342;
	shl.b32 	%r348, %r347, 2;
	mov.u32 	%r349, _ZZN3cub18CUB_300001_SM_10006detail4scan16DeviceScanKernelINS2_10policy_hubIfffmN4cuda3std3__44plusIvEEE10Policy1000EN6thrust24THRUST_300001_SM_1000_NS10device_ptrIfEESF_NS0_13ScanTileStateIfLb1EEES9_NS0_8NullTypeEmfLb0ESI_EEvT0_T1_T2_iT3_T4_T5_E12temp_storage;
	add.s32 	%r5, %r349, %r348;
	st.shared.f32 	[%r5], %f315;
	st.shared.f32 	[%r5+128], %f316;
	st.shared.f32 	[%r5+256], %f317;
	st.shared.f32 	[%r5+384], %f318;
	st.shared.f32 	[%r5+512], %f319;
	st.shared.f32 	[%r5+640], %f320;
	st.shared.f32 	[%r5+768], %f321;
	st.shared.f32 	[%r5+896], %f322;
	st.shared.f32 	[%r5+1024], %f323;
	st.shared.f32 	[%r5+1152], %f324;
	st.shared.f32 	[%r5+1280], %f325;
	st.shared.f32 	[%r5+1408], %f326;
	st.shared.f32 	[%r5+1536], %f327;
	st.shared.f32 	[%r5+1664], %f328;
	st.shared.f32 	[%r5+1792], %f329;
	st.shared.f32 	[%r5+1920], %f330;
	st.shared.f32 	[%r5+2048], %f331;
	st.shared.f32 	[%r5+2176], %f332;
	st.shared.f32 	[%r5+2304], %f333;
	bar.warp.sync 	-1;
	mad.lo.s32 	%r6, %r342, 72, %r5;
	ld.shared.f32 	%f1, [%r6];
	ld.shared.f32 	%f2, [%r6+4];
	ld.shared.f32 	%f3, [%r6+8];
	ld.shared.f32 	%f4, [%r6+12];
	ld.shared.f32 	%f5, [%r6+16];
	ld.shared.f32 	%f6, [%r6+20];
	ld.shared.f32 	%f7, [%r6+24];
	ld.shared.f32 	%f8, [%r6+28];
	ld.shared.f32 	%f9, [%r6+32];
	ld.shared.f32 	%f10, [%r6+36];
	ld.shared.f32 	%f11, [%r6+40];
	ld.shared.f32 	%f12, [%r6+44];
	ld.shared.f32 	%f13, [%r6+48];
	ld.shared.f32 	%f14, [%r6+52];
	ld.shared.f32 	%f15, [%r6+56];
	ld.shared.f32 	%f16, [%r6+60];
	ld.shared.f32 	%f17, [%r6+64];
	ld.shared.f32 	%f18, [%r6+68];
	ld.shared.f32 	%f19, [%r6+72];
	bar.sync 	0;
	setp.ne.s32 	%p100, %r1, 0;
	@%p100 bra 	$L__BB9_6;
	add.f32 	%f453, %f1, %f2;
	add.f32 	%f454, %f3, %f4;
	add.f32 	%f455, %f5, %f6;
	add.f32 	%f456, %f7, %f8;
	add.f32 	%f457, %f9, %f10;
	add.f32 	%f458, %f11, %f12;
	add.f32 	%f459, %f13, %f14;
	add.f32 	%f460, %f15, %f16;
	add.f32 	%f461, %f17, %f18;
	add.f32 	%f462, %f453, %f454;
	add.f32 	%f463, %f455, %f456;
	add.f32 	%f464, %f457, %f458;
	add.f32 	%f465, %f459, %f460;
	add.f32 	%f466, %f461, %f19;
	add.f32 	%f467, %f462, %f463;
	add.f32 	%f468, %f464, %f465;
	add.f32 	%f469, %f467, %f468;
	add.f32 	%f440, %f469, %f466;
	mov.b32 	%r477, 1;
	mov.b32 	%r478, 0;
	mov.b32 	%r479, -1;
	// begin inline asm
	{  .reg .f32 r0;  .reg .pred p;  shfl.sync.up.b32 r0|p, %f440, %r477, %r478, %r479;  @p add.f32 r0, r0, %f440;  mov.f32 %f438, r0;}
	// end inline asm
	mov.b32 	%r463, 2;
	// begin inline asm
	{  .reg .f32 r0;  .reg .pred p;  shfl.sync.up.b32 r0|p, %f438, %r463, %r478, %r479;  @p add.f32 r0, r0, %f438;  mov.f32 %f441, r0;}
	// end inline asm
	mov.b32 	%r466, 4;
	// begin inline asm
	{  .reg .f32 r0;  .reg .pred p;  shfl.sync.up.b32 r0|p, %f441, %r466, %r478, %r479;  @p add.f32 r0, r0, %f441;  mov.f32 %f444, r0;}
	// end inline asm
	mov.b32 	%r469, 8;
	// begin inline asm
	{  .reg .f32 r0;  .reg .pred p;  shfl.sync.up.b32 r0|p, %f444, %r469, %r478, %r479;  @p add.f32 r0, r0, %f444;  mov.f32 %f447, r0;}
	// end inline asm
	mov.b32 	%r472, 16;
	// begin inline asm
	{  .reg .f32 r0;  .reg .pred p;  shfl.sync.up.b32 r0|p, %f447, %r472, %r478, %r479;  @p add.f32 r0, r0, %f447;  mov.f32 %f450, r0;}
	// end inline asm
	mov.b32 	%r476, %f450;
	// begin inline asm
	shfl.sync.up.b32 %r475, %r476, %r477, %r478, %r479;
	// end inline asm
	setp.ne.s32 	%p143, %r342, 31;
	@%p143 bra 	$L__BB9_4;
	shl.b32 	%r480, %r4, 2;
	mov.u32 	%r481, _ZZN3cub18CUB_300001_SM_10006detail4scan16DeviceScanKernelINS2_10policy_hubIfffmN4cuda3std3__44plusIvEEE10Policy1000EN6thrust24THRUST_300001_SM_1000_NS10device_ptrIfEESF_NS0_13ScanTileStateIfLb1EEES9_NS0_8NullTypeEmfLb0ESI_EEvT0_T1_T2_iT3_T4_T5_E12temp_storage;
	add.s32 	%r482, %r481, %r480;
	st.shared.f32 	[%r482+16], %f450;
$L__BB9_4:
	mov.b32 	%f470, %r475;
	bar.sync 	0;
	ld.shared.v4.f32 	{%f471, %f472, %f473, %f474}, [_ZZN3cub18CUB_300001_SM_10006detail4scan16DeviceScanKernelINS2_10policy_hubIfffmN4cuda3std3__44plusIvEEE10Policy1000EN6thrust24THRUST_300001_SM_1000_NS10device_ptrIfEESF_NS0_13ScanTileStateIfLb1EEES9_NS0_8NullTypeEmfLb0ESI_EEvT0_T1_T2_iT3_T4_T5_E12temp_storage+16];
	add.f32 	%f475, %f471, %f472;
	setp.eq.s32 	%p144, %r4, 2;
	selp.f32 	%f476, %f475, %f471, %p144;
	add.f32 	%f477, %f475, %f473;
	setp.eq.s32 	%p145, %r4, 3;
	selp.f32 	%f478, %f477, %f476, %p145;
	add.f32 	%f479, %f477, %f474;
	setp.eq.s32 	%p146, %r4, 4;
	selp.f32 	%f480, %f479, %f478, %p146;
	ld.shared.v4.f32 	{%f481, %f482, %f483, %f484}, [_ZZN3cub18CUB_300001_SM_10006detail4scan16DeviceScanKernelINS2_10policy_hubIfffmN4cuda3std3__44plusIvEEE10Policy1000EN6thrust24THRUST_300001_SM_1000_NS10device_ptrIfEESF_NS0_13ScanTileStateIfLb1EEES9_NS0_8NullTypeEmfLb0ESI_EEvT0_T1_T2_iT3_T4_T5_E12temp_storage+32];
	add.f32 	%f485, %f479, %f481;
	setp.eq.s32 	%p147, %r4, 5;
	selp.f32 	%f486, %f485, %f480, %p147;
	add.f32 	%f487, %f485, %f482;
	setp.eq.s32 	%p148, %r4, 6;
	selp.f32 	%f488, %f487, %f486, %p148;
	add.f32 	%f489, %f487, %f483;
	setp.eq.s32 	%p149, %r4, 7;
	selp.f32 	%f490, %f489, %f488, %p149;
	add.f32 	%f491, %f489, %f484;
	setp.eq.s32 	%p150, %r4, 8;
	selp.f32 	%f492, %f491, %f490, %p150;
	ld.shared.v4.f32 	{%f493, %f494, %f495, %f496}, [_ZZN3cub18CUB_300001_SM_10006detail4scan16DeviceScanKernelINS2_10policy_hubIfffmN4cuda3std3__44plusIvEEE10Policy1000EN6thrust24THRUST_300001_SM_1000_NS10device_ptrIfEESF_NS0_13ScanTileStateIfLb1EEES9_NS0_8NullTypeEmfLb0ESI_EEvT0_T1_T2_iT3_T4_T5_E12temp_storage+48];
	add.f32 	%f497, %f491, %f493;
	setp.eq.s32 	%p151, %r4, 9;
	selp.f32 	%f498, %f497, %f492, %p151;
	add.f32 	%f499, %f497, %f494;
	setp.eq.s32 	%p152, %r4, 10;
	selp.f32 	%f500, %f499, %f498, %p152;
	add.f32 	%f501, %f499, %f495;
	setp.eq.s32 	%p153, %r4, 11;
	selp.f32 	%f502, %f501, %f500, %p153;
	add.f32 	%f21, %f501, %f496;
	setp.eq.s32 	%p154, %r4, 12;
	selp.f32 	%f503, %f21, %f502, %p154;
	setp.lt.u32 	%p155, %r2, 32;
	add.f32 	%f504, %f503, %f470;
	setp.eq.s32 	%p156, %r342, 0;
	selp.f32 	%f505, %f503, %f504, %p156;
	selp.f32 	%f506, %f470, %f505, %p155;
	setp.ne.s32 	%p157, %r2, 0;
	add.f32 	%f548, %f1, %f506;
	@%p157 bra 	$L__BB9_25;
	ld.shared.f32 	%f507, [_ZZN3cub18CUB_300001_SM_10006detail4scan16DeviceScanKernelINS2_10policy_hubIfffmN4cuda3std3__44plusIvEEE10Policy1000EN6thrust24THRUST_300001_SM_1000_NS10device_ptrIfEESF_NS0_13ScanTileStateIfLb1EEES9_NS0_8NullTypeEmfLb0ESI_EEvT0_T1_T2_iT3_T4_T5_E12temp_storage+64];
	add.f32 	%f508, %f21, %f507;
	mov.b32 	%r484, %f508;
	add.s64 	%rd52, %rd1, 256;
	mov.b32 	%r483, 101;
	// begin inline asm
	st.relaxed.gpu.v2.u32 [%rd52], {%r483, %r484};
	// end inline asm
	mov.f32 	%f548, %f1;
	bra.uni 	$L__BB9_25;
$L__BB9_6:
	add.f32 	%f349, %f1, %f2;
	add.f32 	%f350, %f3, %f4;
	add.f32 	%f351, %f5, %f6;
	add.f32 	%f352, %f7, %f8;
	add.f32 	%f353, %f9, %f10;
	add.f32 	%f354, %f11, %f12;
	add.f32 	%f355, %f13, %f14;
	add.f32 	%f356, %f15, %f16;
	add.f32 	%f357, %f17, %f18;
	add.f32 	%f358, %f349, %f350;
	add.f32 	%f359, %f351, %f352;
	add.f32 	%f360, %f353, %f354;
	add.f32 	%f361, %f355, %f356;
	add.f32 	%f362, %f357, %f19;
	add.f32 	%f363, %f358, %f359;
	add.f32 	%f364, %f360, %f361;
	add.f32 	%f365, %f363, %f364;
	add.f32 	%f336, %f365, %f362;
	mov.b32 	%r367, 1;
	mov.b32 	%r368, 0;
	mov.b32 	%r369, -1;
	// begin inline asm
	{  .reg .f32 r0;  .reg .pred p;  shfl.sync.up.b32 r0|p, %f336, %r367, %r368, %r369;  @p add.f32 r0, r0, %f336;  mov.f32 %f334, r0;}
	// end inline asm
	mov.b32 	%r353, 2;
	// begin inline asm
	{  .reg .f32 r0;  .reg .pred p;  shfl.sync.up.b32 r0|p, %f334, %r353, %r368, %r369;  @p add.f32 r0, r0, %f334;  mov.f32 %f337, r0;}
	// end inline asm
	mov.b32 	%r356, 4;
	// begin inline asm
	{  .reg .f32 r0;  .reg .pred p;  shfl.sync.up.b32 r0|p, %f337, %r356, %r368, %r369;  @p add.f32 r0, r0, %f337;  mov.f32 %f340, r0;}
	// end inline asm
	mov.b32 	%r359, 8;
	// begin inline asm
	{  .reg .f32 r0;  .reg .pred p;  shfl.sync.up.b32 r0|p, %f340, %r359, %r368, %r369;  @p add.f32 r0, r0, %f340;  mov.f32 %f343, r0;}
	// end inline asm
	mov.b32 	%r362, 16;
	// begin inline asm
	{  .reg .f32 r0;  .reg .pred p;  shfl.sync.up.b32 r0|p, %f343, %r362, %r368, %r369;  @p add.f32 r0, r0, %f343;  mov.f32 %f346, r0;}
	// end inline asm
	mov.b32 	%r366, %f346;
	// begin inline asm
	shfl.sync.up.b32 %r365, %r366, %r367, %r368, %r369;
	// end inline asm
	setp.ne.s32 	%p101, %r342, 31;
	@%p101 bra 	$L__BB9_8;
	shl.b32 	%r370, %r4, 2;
	mov.u32 	%r371, _ZZN3cub18CUB_300001_SM_10006detail4scan16DeviceScanKernelINS2_10policy_hubIfffmN4cuda3std3__44plusIvEEE10Policy1000EN6thrust24THRUST_300001_SM_1000_NS10device_ptrIfEESF_NS0_13ScanTileStateIfLb1EEES9_NS0_8NullTypeEmfLb0ESI_EEvT0_T1_T2_iT3_T4_T5_E12temp_storage;
	add.s32 	%r372, %r371, %r370;
	st.shared.f32 	[%r372+16], %f346;
$L__BB9_8:
	mov.b32 	%f366, %r365;
	bar.sync 	0;
	ld.shared.v4.f32 	{%f367, %f368, %f369, %f370}, [_ZZN3cub18CUB_300001_SM_10006detail4scan16DeviceScanKernelINS2_10policy_hubIfffmN4cuda3std3__44plusIvEEE10Policy1000EN6thrust24THRUST_300001_SM_1000_NS10device_ptrIfEESF_NS0_13ScanTileStateIfLb1EEES9_NS0_8NullTypeEmfLb0ESI_EEvT0_T1_T2_iT3_T4_T5_E12temp_storage+16];
	add.f32 	%f371, %f367, %f368;
	setp.eq.s32 	%p102, %r4, 2;
	selp.f32 	%f372, %f371, %f367, %p102;
	add.f32 	%f373, %f371, %f369;
	setp.eq.s32 	%p103, %r4, 3;
	selp.f32 	%f374, %f373, %f372, %p103;
	add.f32 	%f375, %f373, %f370;
	setp.eq.s32 	%p104, %r4, 4;
	selp.f32 	%f376, %f375, %f374, %p104;
	ld.shared.v4.f32 	{%f377, %f378, %f379, %f380}, [_ZZN3cub18CUB_300001_SM_10006detail4scan16DeviceScanKernelINS2_10policy_hubIfffmN4cuda3std3__44plusIvEEE10Policy1000EN6thrust24THRUST_300001_SM_1000_NS10device_ptrIfEESF_NS0_13ScanTileStateIfLb1EEES9_NS0_8NullTypeEmfLb0ESI_EEvT0_T1_T2_iT3_T4_T5_E12temp_storage+32];
	add.f32 	%f381, %f375, %f377;
	setp.eq.s32 	%p105, %r4, 5;
	selp.f32 	%f382, %f381, %f376, %p105;
	add.f32 	%f383, %f381, %f378;
	setp.eq.s32 	%p106, %r4, 6;
	selp.f32 	%f384, %f383, %f382, %p106;
	add.f32 	%f385, %f383, %f379;
	setp.eq.s32 	%p107, %r4, 7;
	selp.f32 	%f386, %f385, %f384, %p107;
	add.f32 	%f387, %f385, %f380;
	setp.eq.s32 	%p108, %r4, 8;
	selp.f32 	%f388, %f387, %f386, %p108;
	ld.shared.v4.f32 	{%f389, %f390, %f391, %f392}, [_ZZN3cub18CUB_300001_SM_10006detail4scan16DeviceScanKernelINS2_10policy_hubIfffmN4cuda3std3__44plusIvEEE10Policy1000EN6thrust24THRUST_300001_SM_1000_NS10device_ptrIfEESF_NS0_13ScanTileStateIfLb1EEES9_NS0_8NullTypeEmfLb0ESI_EEvT0_T1_T2_iT3_T4_T5_E12temp_storage+48];
	add.f32 	%f393, %f387, %f389;
	setp.eq.s32 	%p109, %r4, 9;
	selp.f32 	%f394, %f393, %f388, %p109;
	add.f32 	%f395, %f393, %f390;
	setp.eq.s32 	%p110, %r4, 10;
	selp.f32 	%f396, %f395, %f394, %p110;
	add.f32 	%f397, %f395, %f391;
	setp.eq.s32 	%p111, %r4, 11;
	selp.f32 	%f398, %f397, %f396, %p111;
	add.f32 	%f399, %f397, %f392;
	setp.eq.s32 	%p112, %r4, 12;
	selp.f32 	%f400, %f399, %f398, %p112;
	ld.shared.f32 	%f401, [_ZZN3cub18CUB_300001_SM_10006detail4scan16DeviceScanKernelINS2_10policy_hubIfffmN4cuda3std3__44plusIvEEE10Policy1000EN6thrust24THRUST_300001_SM_1000_NS10device_ptrIfEESF_NS0_13ScanTileStateIfLb1EEES9_NS0_8NullTypeEmfLb0ESI_EEvT0_T1_T2_iT3_T4_T5_E12temp_storage+64];
	add.f32 	%f24, %f399, %f401;
	setp.gt.u32 	%p113, %r2, 31;
	setp.lt.u32 	%p114, %r2, 32;
	add.f32 	%f402, %f400, %f366;
	setp.eq.s32 	%p115, %r342, 0;
	selp.f32 	%f547, %f400, %f402, %p115;
	selp.f32 	%f26, %f366, %f547, %p114;
	@%p113 bra 	$L__BB9_24;
	setp.ne.s32 	%p116, %r2, 0;
	mul.wide.s32 	%rd41, %r1, 8;
	add.s64 	%rd7, %rd1, %rd41;
	@%p116 bra 	$L__BB9_11;
	st.shared.f32 	[_ZZN3cub18CUB_300001_SM_10006detail4scan16DeviceScanKernelINS2_10policy_hubIfffmN4cuda3std3__44plusIvEEE10Policy1000EN6thrust24THRUST_300001_SM_1000_NS10device_ptrIfEESF_NS0_13ScanTileStateIfLb1EEES9_NS0_8NullTypeEmfLb0ESI_EEvT0_T1_T2_iT3_T4_T5_E12temp_storage+12], %f24;
	mov.b32 	%r374, %f24;
	add.s64 	%rd42, %rd7, 256;
	mov.b32 	%r373, 100;
	// begin inline asm
	st.relaxed.gpu.v2.u32 [%rd42], {%r373, %r374};
	// end inline asm
$L__BB9_11:
	not.b32 	%r379, %r2;
	add.s32 	%r490, %r1, %r379;
	mov.b32 	%r375, 550;
	// begin inline asm
	nanosleep.u32 %r375;
	// end inline asm
	mul.wide.s32 	%rd44, %r490, 8;
	add.s64 	%rd45, %rd1, %rd44;
	add.s64 	%rd43, %rd45, 256;
	// begin inline asm
	ld.relaxed.gpu.v2.u32 {%r491, %r486}, [%rd43];
	// end inline asm
	mov.b32 	%r487, 478;
$L__BB9_12:
	setp.eq.s32 	%p117, %r491, 99;
	mov.b32 	%r380, -1;
	vote.sync.any.pred 	%p118, %p117, %r380;
	not.pred 	%p119, %p118;
	@%p119 bra 	$L__BB9_14;
	// begin inline asm
	nanosleep.u32 %r487;
	// end inline asm
	shr.u32 	%r487, %r487, 1;
	// begin inline asm
	ld.relaxed.gpu.v2.u32 {%r491, %r486}, [%rd43];
	// end inline asm
	bra.uni 	$L__BB9_12;
$L__BB9_14:
	mov.b32 	%f403, %r486;
	setp.eq.s32 	%p120, %r491, 101;
	mov.b32 	%r407, -1;
	vote.sync.ballot.b32 	%r409, %p120, %r407;
	// begin inline asm
	mov.u32 %r382, %lanemask_ge;
	// end inline asm
	and.b32  	%r410, %r409, %r382;
	or.b32  	%r411, %r410, -2147483648;
	add.s32 	%r412, %r411, -1;
	not.b32 	%r413, %r411;
	and.b32  	%r414, %r413, %r412;
	popc.b32 	%r386, %r414;
	mov.b32 	%r385, 1;
	// begin inline asm
	shfl.sync.down.b32 %r383, %r486, %r385, %r386, %r407;
	// end inline asm
	setp.lt.s32 	%p122, %r342, %r386;
	mov.b32 	%f404, %r383;
	add.f32 	%f405, %f403, %f404;
	selp.f32 	%f406, %f405, %f403, %p122;
	mov.b32 	%r389, %f406;
	mov.b32 	%r390, 2;
	// begin inline asm
	shfl.sync.down.b32 %r388, %r389, %r390, %r386, %r407;
	// end inline asm
	add.s32 	%r21, %r342, 2;
	setp.gt.s32 	%p123, %r21, %r386;
	mov.b32 	%f407, %r388;
	add.f32 	%f408, %f406, %f407;
	selp.f32 	%f409, %f406, %f408, %p123;
	mov.b32 	%r394, %f409;
	mov.b32 	%r395, 4;
	// begin inline asm
	shfl.sync.down.b32 %r393, %r394, %r395, %r386, %r407;
	// end inline asm
	add.s32 	%r22, %r342, 4;
	setp.gt.s32 	%p124, %r22, %r386;
	mov.b32 	%f410, %r393;
	add.f32 	%f411, %f409, %f410;
	selp.f32 	%f412, %f409, %f411, %p124;
	mov.b32 	%r399, %f412;
	mov.b32 	%r400, 8;
	// begin inline asm
	shfl.sync.down.b32 %r398, %r399, %r400, %r386, %r407;
	// end inline asm
	add.s32 	%r23, %r342, 8;
	setp.gt.s32 	%p125, %r23, %r386;
	mov.b32 	%f413, %r398;
	add.f32 	%f414, %f412, %f413;
	selp.f32 	%f415, %f412, %f414, %p125;
	mov.b32 	%r404, %f415;
	mov.b32 	%r405, 16;
	// begin inline asm
	shfl.sync.down.b32 %r403, %r404, %r405, %r386, %r407;
	// end inline asm
	add.s32 	%r24, %r342, 16;
	setp.gt.s32 	%p126, %r24, %r386;
	mov.b32 	%f416, %r403;
	add.f32 	%f417, %f415, %f416;
	selp.f32 	%f546, %f415, %f417, %p126;
	add.s64 	%rd9, %rd1, 256;
	mov.b32 	%r488, 478;
$L__BB9_15:
	setp.ne.s32 	%p127, %r491, 101;
	mov.b32 	%r415, -1;
	vote.sync.all.pred 	%p128, %p127, %r415;
	not.pred 	%p129, %p128;
	@%p129 bra 	$L__BB9_20;
	shr.u32 	%r488, %r488, 1;
	mul.wide.s32 	%rd48, %r490, 8;
	add.s64 	%rd49, %rd9, %rd48;
	add.s64 	%rd47, %rd49, -256;
	// begin inline asm
	ld.relaxed.gpu.v2.u32 {%r491, %r492}, [%rd47];
	// end inline asm
	mov.u32 	%r493, %r488;
$L__BB9_17:
	setp.eq.s32 	%p133, %r491, 99;
	mov.b32 	%r421, -1;
	vote.sync.any.pred 	%p134, %p133, %r421;
	not.pred 	%p135, %p134;
	@%p135 bra 	$L__BB9_19;
	// begin inline asm
	nanosleep.u32 %r493;
	// end inline asm
	shr.u32 	%r493, %r493, 1;
	// begin inline asm
	ld.relaxed.gpu.v2.u32 {%r491, %r492}, [%rd47];
	// end inline asm
	bra.uni 	$L__BB9_17;
$L__BB9_19:
	mov.b32 	%f422, %r492;
	setp.eq.s32 	%p136, %r491, 101;
	mov.b32 	%r447, -1;
	vote.sync.ballot.b32 	%r448, %p136, %r447;
	and.b32  	%r449, %r448, %r382;
	or.b32  	%r450, %r449, -2147483648;
	add.s32 	%r451, %r450, -1;
	not.b32 	%r452, %r450;
	and.b32  	%r453, %r452, %r451;
	popc.b32 	%r426, %r453;
	mov.b32 	%r425, 1;
	// begin inline asm
	shfl.sync.down.b32 %r423, %r492, %r425, %r426, %r447;
	// end inline asm
	setp.lt.s32 	%p138, %r342, %r426;
	mov.b32 	%f423, %r423;
	add.f32 	%f424, %f422, %f423;
	selp.f32 	%f425, %f424, %f422, %p138;
	mov.b32 	%r429, %f425;
	mov.b32 	%r430, 2;
	// begin inline asm
	shfl.sync.down.b32 %r428, %r429, %r430, %r426, %r447;
	// end inline asm
	setp.gt.s32 	%p139, %r21, %r426;
	mov.b32 	%f426, %r428;
	add.f32 	%f427, %f425, %f426;
	selp.f32 	%f428, %f425, %f427, %p139;
	mov.b32 	%r434, %f428;
	mov.b32 	%r435, 4;
	// begin inline asm
	shfl.sync.down.b32 %r433, %r434, %r435, %r426, %r447;
	// end inline asm
	setp.gt.s32 	%p140, %r22, %r426;
	mov.b32 	%f429, %r433;
	add.f32 	%f430, %f428, %f429;
	selp.f32 	%f431, %f428, %f430, %p140;
	mov.b32 	%r439, %f431;
	mov.b32 	%r440, 8;
	// begin inline asm
	shfl.sync.down.b32 %r438, %r439, %r440, %r426, %r447;
	// end inline asm
	setp.gt.s32 	%p141, %r23, %r426;
	mov.b32 	%f432, %r438;
	add.f32 	%f433, %f431, %f432;
	selp.f32 	%f434, %f431, %f433, %p141;
	mov.b32 	%r444, %f434;
	mov.b32 	%r445, 16;
	// begin inline asm
	shfl.sync.down.b32 %r443, %r444, %r445, %r426, %r447;
	// end inline asm
	setp.gt.s32 	%p142, %r24, %r426;
	mov.b32 	%f435, %r443;
	add.f32 	%f436, %f434, %f435;
	selp.f32 	%f437, %f434, %f436, %p142;
	add.f32 	%f546, %f546, %f437;
	add.s32 	%r490, %r490, -32;
	bra.uni 	$L__BB9_15;
$L__BB9_20:
	@%p116 bra 	$L__BB9_22;
	add.f32 	%f418, %f24, %f546;
	mov.b32 	%r418, %f418;
	add.s64 	%rd46, %rd7, 256;
	mov.b32 	%r417, 101;
	// begin inline asm
	st.relaxed.gpu.v2.u32 [%rd46], {%r417, %r418};
	// end inline asm
	st.shared.f32 	[_ZZN3cub18CUB_300001_SM_10006detail4scan16DeviceScanKernelINS2_10policy_hubIfffmN4cuda3std3__44plusIvEEE10Policy1000EN6thrust24THRUST_300001_SM_1000_NS10device_ptrIfEESF_NS0_13ScanTileStateIfLb1EEES9_NS0_8NullTypeEmfLb0ESI_EEvT0_T1_T2_iT3_T4_T5_E12temp_storage+4], %f546;
	st.shared.f32 	[_ZZN3cub18CUB_300001_SM_10006detail4scan16DeviceScanKernelINS2_10policy_hubIfffmN4cuda3std3__44plusIvEEE10Policy1000EN6thrust24THRUST_300001_SM_1000_NS10device_ptrIfEESF_NS0_13ScanTileStateIfLb1EEES9_NS0_8NullTypeEmfLb0ESI_EEvT0_T1_T2_iT3_T4_T5_E12temp_storage+8], %f418;
$L__BB9_22:
	setp.ne.s32 	%p131, %r342, 0;
	mov.f32 	%f547, %f26;
	@%p131 bra 	$L__BB9_24;
	st.shared.f32 	[_ZZN3cub18CUB_300001_SM_10006detail4scan16DeviceScanKernelINS2_10policy_hubIfffmN4cuda3std3__44plusIvEEE10Policy1000EN6thrust24THRUST_300001_SM_1000_NS10device_ptrIfEESF_NS0_13ScanTileStateIfLb1EEES9_NS0_8NullTypeEmfLb0ESI_EEvT0_T1_T2_iT3_T4_T5_E12temp_storage+84], %f546;
	mov.f32 	%f547, %f546;
$L__BB9_24:
	bar.sync 	0;
	setp.eq.s32 	%p132, %r2, 0;
	ld.shared.f32 	%f419, [_ZZN3cub18CUB_300001_SM_10006detail4scan16DeviceScanKernelINS2_10policy_hubIfffmN4cuda3std3__44plusIvEEE10Policy1000EN6thrust24THRUST_300001_SM_1000_NS10device_ptrIfEESF_NS0_13ScanTileStateIfLb1EEES9_NS0_8NullTypeEmfLb0ESI_EEvT0_T1_T2_iT3_T4_T5_E12temp_storage+84];
	add.f32 	%f420, %f547, %f419;
	selp.f32 	%f421, %f547, %f420, %p132;
	add.f32 	%f548, %f1, %f421;
$L__BB9_25:
	add.f32 	%f509, %f548, %f2;
	add.f32 	%f510, %f509, %f3;
	add.f32 	%f511, %f510, %f4;
	add.f32 	%f512, %f511, %f5;
	add.f32 	%f513, %f512, %f6;
	add.f32 	%f514, %f513, %f7;
	add.f32 	%f515, %f514, %f8;
	add.f32 	%f516, %f515, %f9;
	add.f32 	%f517, %f516, %f10;
	add.f32 	%f518, %f517, %f11;
	add.f32 	%f519, %f518, %f12;
	add.f32 	%f520, %f519, %f13;
	add.f32 	%f521, %f520, %f14;
	add.f32 	%f522, %f521, %f15;
	add.f32 	%f523, %f522, %f16;
	add.f32 	%f524, %f523, %f17;
	add.f32 	%f525, %f524, %f18;
	add.f32 	%f526, %f525, %f19;
	bar.sync 	0;
	st.shared.f32 	[%r6], %f548;
	st.shared.f32 	[%r6+4], %f509;
	st.shared.f32 	[%r6+8], %f510;
	st.shared.f32 	[%r6+12], %f511;
	st.shared.f32 	[%r6+16], %f512;
	st.shared.f32 	[%r6+20], %f513;
	st.shared.f32 	[%r6+24], %f514;
	st.shared.f32 	[%r6+28], %f515;
	st.shared.f32 	[%r6+32], %f516;
	st.shared.f32 	[%r6+36], %f517;
	st.shared.f32 	[%r6+40], %f518;
	st.shared.f32 	[%r6+44], %f519;
	st.shared.f32 	[%r6+48], %f520;
	st.shared.f32 	[%r6+52], %f521;
	st.shared.f32 	[%r6+56], %f522;
	st.shared.f32 	[%r6+60], %f523;
	st.shared.f32 	[%r6+64], %f524;
	st.shared.f32 	[%r6+68], %f525;
	st.shared.f32 	[%r6+72], %f526;
	bar.warp.sync 	-1;
	ld.shared.f32 	%f527, [%r5];
	ld.shared.f32 	%f528, [%r5+128];
	ld.shared.f32 	%f529, [%r5+256];
	ld.shared.f32 	%f530, [%r5+384];
	ld.shared.f32 	%f531, [%r5+512];
	ld.shared.f32 	%f532, [%r5+640];
	ld.shared.f32 	%f533, [%r5+768];
	ld.shared.f32 	%f534, [%r5+896];
	ld.shared.f32 	%f535, [%r5+1024];
	ld.shared.f32 	%f536, [%r5+1152];
	ld.shared.f32 	%f537, [%r5+1280];
	ld.shared.f32 	%f538, [%r5+1408];
	ld.shared.f32 	%f539, [%r5+1536];
	ld.shared.f32 	%f540, [%r5+1664];
	ld.shared.f32 	%f541, [%r5+1792];
	ld.shared.f32 	%f542, [%r5+1920];
	ld.shared.f32 	%f543, [%r5+2048];
	ld.shared.f32 	%f544, [%r5+2176];
	ld.shared.f32 	%f545, [%r5+2304];
	add.s64 	%rd54, %rd3, %rd39;
	st.global.f32 	[%rd54], %f527;
	st.global.f32 	[%rd54+128], %f528;
	st.global.f32 	[%rd54+256], %f529;
	st.global.f32 	[%rd54+384], %f530;
	st.global.f32 	[%rd54+512], %f531;
	st.global.f32 	[%rd54+640], %f532;
	st.global.f32 	[%rd54+768], %f533;
	st.global.f32 	[%rd54+896], %f534;
	st.global.f32 	[%rd54+1024], %f535;
	st.global.f32 	[%rd54+1152], %f536;
	st.global.f32 	[%rd54+1280], %f537;
	st.global.f32 	[%rd54+1408], %f538;
	st.global.f32 	[%rd54+1536], %f539;
	st.global.f32 	[%rd54+1664], %f540;
	st.global.f32 	[%rd54+1792], %f541;
	st.global.f32 	[%rd54+1920], %f542;
	st.global.f32 	[%rd54+2048], %f543;
	st.global.f32 	[%rd54+2176], %f544;
	st.global.f32 	[%rd54+2304], %f545;
	bra.uni 	$L__BB9_128;
$L__BB9_26:
	setp.eq.s64 	%p2, %rd5, 0;
	@%p2 bra 	$L__BB9_128;
	cvt.u32.u64 	%r40, %rd5;
	shl.b64 	%rd19, %rd4, 2;
	add.s64 	%rd20, %rd2, %rd19;
	mov.u32 	%r41, %tid.x;
	ld.global.f32 	%f567, [%rd20];
	and.b32  	%r81, %r41, 31;
	and.b32  	%r82, %r41, 992;
	mul.lo.s32 	%r83, %r82, 19;
	or.b32  	%r42, %r83, %r81;
	setp.ge.u32 	%p3, %r42, %r40;
	shl.b32 	%r84, %r42, 2;
	cvt.u64.u32 	%rd21, %r84;
	add.s64 	%rd11, %rd20, %rd21;
	mov.f32 	%f549, %f567;
	@%p3 bra 	$L__BB9_29;
	ld.global.f32 	%f549, [%rd11];
$L__BB9_29:
	add.s32 	%r43, %r42, 32;
	setp.ge.u32 	%p4, %r43, %r40;
	mov.f32 	%f550, %f567;
	@%p4 bra 	$L__BB9_31;
	ld.global.f32 	%f550, [%rd11+128];
$L__BB9_31:
	add.s32 	%r85, %r42, 64;
	setp.ge.u32 	%p5, %r85, %r40;
	mov.f32 	%f551, %f567;
	@%p5 bra 	$L__BB9_33;
	ld.global.f32 	%f551, [%rd11+256];
$L__BB9_33:
	add.s32 	%r86, %r42, 96;
	setp.ge.u32 	%p6, %r86, %r40;
	mov.f32 	%f552, %f567;
	@%p6 bra 	$L__BB9_35;
	ld.global.f32 	%f552, [%rd11+384];
$L__BB9_35:
	add.s32 	%r87, %r42, 128;
	setp.ge.u32 	%p7, %r87, %r40;
	mov.f32 	%f553, %f567;
	@%p7 bra 	$L__BB9_37;
	ld.global.f32 	%f553, [%rd11+512];
$L__BB9_37:
	add.s32 	%r88, %r42, 160;
	setp.ge.u32 	%p8, %r88, %r40;
	mov.f32 	%f554, %f567;
	@%p8 bra 	$L__BB9_39;
	ld.global.f32 	%f554, [%rd11+640];
$L__BB9_39:
	add.s32 	%r89, %r42, 192;
	setp.ge.u32 	%p9, %r89, %r40;
	mov.f32 	%f555, %f567;
	@%p9 bra 	$L__BB9_41;
	ld.global.f32 	%f555, [%rd11+768];
$L__BB9_41:
	add.s32 	%r90, %r42, 224;
	setp.ge.u32 	%p10, %r90, %r40;
	mov.f32 	%f556, %f567;
	@%p10 bra 	$L__BB9_43;
	ld.global.f32 	%f556, [%rd11+896];
$L__BB9_43:
	add.s32 	%r91, %r42, 256;
	setp.ge.u32 	%p11, %r91, %r40;
	mov.f32 	%f557, %f567;
	@%p11 bra 	$L__BB9_45;
	ld.global.f32 	%f557, [%rd11+1024];
$L__BB9_45:
	add.s32 	%r92, %r42, 288;
	setp.ge.u32 	%p12, %r92, %r40;
	mov.f32 	%f558, %f567;
	@%p12 bra 	$L__BB9_47;
	ld.global.f32 	%f558, [%rd11+1152];
$L__BB9_47:
	add.s32 	%r93, %r42, 320;
	setp.ge.u32 	%p13, %r93, %r40;
	mov.f32 	%f559, %f567;
	@%p13 bra 	$L__BB9_49;
	ld.global.f32 	%f559, [%rd11+1280];
$L__BB9_49:
	add.s32 	%r94, %r42, 352;
	setp.ge.u32 	%p14, %r94, %r40;
	mov.f32 	%f560, %f567;
	@%p14 bra 	$L__BB9_51;
	ld.global.f32 	%f560, [%rd11+1408];
$L__BB9_51:
	add.s32 	%r95, %r42, 384;
	setp.ge.u32 	%p15, %r95, %r40;
	mov.f32 	%f561, %f567;
	@%p15 bra 	$L__BB9_53;
	ld.global.f32 	%f561, [%rd11+1536];
$L__BB9_53:
	add.s32 	%r96, %r42, 416;
	setp.ge.u32 	%p16, %r96, %r40;
	mov.f32 	%f562, %f567;
	@%p16 bra 	$L__BB9_55;
	ld.global.f32 	%f562, [%rd11+1664];
$L__BB9_55:
	add.s32 	%r97, %r42, 448;
	setp.ge.u32 	%p17, %r97, %r40;
	mov.f32 	%f563, %f567;
	@%p17 bra 	$L__BB9_57;
	ld.global.f32 	%f563, [%rd11+1792];
$L__BB9_57:
	add.s32 	%r98, %r42, 480;
	setp.ge.u32 	%p18, %r98, %r40;
	mov.f32 	%f564, %f567;
	@%p18 bra 	$L__BB9_59;
	ld.global.f32 	%f564, [%rd11+1920];
$L__BB9_59:
	add.s32 	%r99, %r42, 512;
	setp.ge.u32 	%p19, %r99, %r40;
	mov.f32 	%f565, %f567;
	@%p19 bra 	$L__BB9_61;
	ld.global.f32 	%f565, [%rd11+2048];
$L__BB9_61:
	add.s32 	%r100, %r42, 544;
	setp.ge.u32 	%p20, %r100, %r40;
	mov.f32 	%f566, %f567;
	@%p20 bra 	$L__BB9_63;
	ld.global.f32 	%f566, [%rd11+2176];
$L__BB9_63:
	add.s32 	%r44, %r42, 576;
	setp.ge.u32 	%p21, %r44, %r40;
	@%p21 bra 	$L__BB9_65;
	ld.global.f32 	%f567, [%rd11+2304];
$L__BB9_65:
	// begin inline asm
	mov.u32 %r101, %laneid;
	// end inline asm
	shr.u32 	%r46, %r41, 5;
	mad.lo.s32 	%r102, %r46, 608, %r101;
	shl.b32 	%r103, %r102, 2;
	mov.u32 	%r104, _ZZN3cub18CUB_300001_SM_10006detail4scan16DeviceScanKernelINS2_10policy_hubIfffmN4cuda3std3__44plusIvEEE10Policy1000EN6thrust24THRUST_300001_SM_1000_NS10device_ptrIfEESF_NS0_13ScanTileStateIfLb1EEES9_NS0_8NullTypeEmfLb0ESI_EEvT0_T1_T2_iT3_T4_T5_E12temp_storage;
	add.s32 	%r47, %r104, %r103;
	st.shared.f32 	[%r47], %f549;
	st.shared.f32 	[%r47+128], %f550;
	st.shared.f32 	[%r47+256], %f551;
	st.shared.f32 	[%r47+384], %f552;
	st.shared.f32 	[%r47+512], %f553;
	st.shared.f32 	[%r47+640], %f554;
	st.shared.f32 	[%r47+768], %f555;
	st.shared.f32 	[%r47+896], %f556;
	st.shared.f32 	[%r47+1024], %f557;
	st.shared.f32 	[%r47+1152], %f558;
	st.shared.f32 	[%r47+1280], %f559;
	st.shared.f32 	[%r47+1408], %f560;
	st.shared.f32 	[%r47+1536], %f561;
	st.shared.f32 	[%r47+1664], %f562;
	st.shared.f32 	[%r47+1792], %f563;
	st.shared.f32 	[%r47+1920], %f564;
	st.shared.f32 	[%r47+2048], %f565;
	st.shared.f32 	[%r47+2176], %f566;
	st.shared.f32 	[%r47+2304], %f567;
	bar.warp.sync 	-1;
	mad.lo.s32 	%r48, %r101, 72, %r47;
	ld.shared.f32 	%f72, [%r48];
	ld.shared.f32 	%f73, [%r48+4];
	ld.shared.f32 	%f74, [%r48+8];
	ld.shared.f32 	%f75, [%r48+12];
	ld.shared.f32 	%f76, [%r48+16];
	ld.shared.f32 	%f77, [%r48+20];
	ld.shared.f32 	%f78, [%r48+24];
	ld.shared.f32 	%f79, [%r48+28];
	ld.shared.f32 	%f80, [%r48+32];
	ld.shared.f32 	%f81, [%r48+36];
	ld.shared.f32 	%f82, [%r48+40];
	ld.shared.f32 	%f83, [%r48+44];
	ld.shared.f32 	%f84, [%r48+48];
	ld.shared.f32 	%f85, [%r48+52];
	ld.shared.f32 	%f86, [%r48+56];
	ld.shared.f32 	%f87, [%r48+60];
	ld.shared.f32 	%f88, [%r48+64];
	ld.shared.f32 	%f89, [%r48+68];
	ld.shared.f32 	%f90, [%r48+72];
	bar.sync 	0;
	setp.ne.s32 	%p22, %r1, 0;
	@%p22 bra 	$L__BB9_69;
	add.f32 	%f241, %f72, %f73;
	add.f32 	%f242, %f74, %f75;
	add.f32 	%f243, %f76, %f77;
	add.f32 	%f244, %f78, %f79;
	add.f32 	%f245, %f80, %f81;
	add.f32 	%f246, %f82, %f83;
	add.f32 	%f247, %f84, %f85;
	add.f32 	%f248, %f86, %f87;
	add.f32 	%f249, %f88, %f89;
	add.f32 	%f250, %f241, %f242;
	add.f32 	%f251, %f243, %f244;
	add.f32 	%f252, %f245, %f246;
	add.f32 	%f253, %f247, %f248;
	add.f32 	%f254, %f249, %f90;
	add.f32 	%f255, %f250, %f251;
	add.f32 	%f256, %f252, %f253;
	add.f32 	%f257, %f255, %f256;
	add.f32 	%f228, %f257, %f254;
	mov.b32 	%r240, 1;
	mov.b32 	%r241, 0;
	mov.b32 	%r242, -1;
	// begin inline asm
	{  .reg .f32 r0;  .reg .pred p;  shfl.sync.up.b32 r0|p, %f228, %r240, %r241, %r242;  @p add.f32 r0, r0, %f228;  mov.f32 %f226, r0;}
	// end inline asm
	mov.b32 	%r226, 2;
	// begin inline asm
	{  .reg .f32 r0;  .reg .pred p;  shfl.sync.up.b32 r0|p, %f226, %r226, %r241, %r242;  @p add.f32 r0, r0, %f226;  mov.f32 %f229, r0;}
	// end inline asm
	mov.b32 	%r229, 4;
	// begin inline asm
	{  .reg .f32 r0;  .reg .pred p;  shfl.sync.up.b32 r0|p, %f229, %r229, %r241, %r242;  @p add.f32 r0, r0, %f229;  mov.f32 %f232, r0;}
	// end inline asm
	mov.b32 	%r232, 8;
	// begin inline asm
	{  .reg .f32 r0;  .reg .pred p;  shfl.sync.up.b32 r0|p, %f232, %r232, %r241, %r242;  @p add.f32 r0, r0, %f232;  mov.f32 %f235, r0;}
	// end inline asm
	mov.b32 	%r235, 16;
	// begin inline asm
	{  .reg .f32 r0;  .reg .pred p;  shfl.sync.up.b32 r0|p, %f235, %r235, %r241, %r242;  @p add.f32 r0, r0, %f235;  mov.f32 %f238, r0;}
	// end inline asm
	mov.b32 	%r239, %f238;
	// begin inline asm
	shfl.sync.up.b32 %r238, %r239, %r240, %r241, %r242;
	// end inline asm
	setp.ne.s32 	%p65, %r101, 31;
	@%p65 bra 	$L__BB9_68;
	shl.b32 	%r243, %r46, 2;
	mov.u32 	%r244, _ZZN3cub18CUB_300001_SM_10006detail4scan16DeviceScanKernelINS2_10policy_hubIfffmN4cuda3std3__44plusIvEEE10Policy1000EN6thrust24THRUST_300001_SM_1000_NS10device_ptrIfEESF_NS0_13ScanTileStateIfLb1EEES9_NS0_8NullTypeEmfLb0ESI_EEvT0_T1_T2_iT3_T4_T5_E12temp_storage;
	add.s32 	%r245, %r244, %r243;
	st.shared.f32 	[%r245+16], %f238;
$L__BB9_68:
	mov.b32 	%f258, %r238;
	bar.sync 	0;
	ld.shared.v4.f32 	{%f259, %f260, %f261, %f262}, [_ZZN3cub18CUB_300001_SM_10006detail4scan16DeviceScanKernelINS2_10policy_hubIfffmN4cuda3std3__44plusIvEEE10Policy1000EN6thrust24THRUST_300001_SM_1000_NS10device_ptrIfEESF_NS0_13ScanTileStateIfLb1EEES9_NS0_8NullTypeEmfLb0ESI_EEvT0_T1_T2_iT3_T4_T5_E12temp_storage+16];
	add.f32 	%f263, %f259, %f260;
	setp.eq.s32 	%p66, %r46, 2;
	selp.f32 	%f264, %f263, %f259, %p66;
	add.f32 	%f265, %f263, %f261;
	setp.eq.s32 	%p67, %r46, 3;
	selp.f32 	%f266, %f265, %f264, %p67;
	add.f32 	%f267, %f265, %f262;
	setp.eq.s32 	%p68, %r46, 4;
	selp.f32 	%f268, %f267, %f266, %p68;
	ld.shared.v4.f32 	{%f269, %f270, %f271, %f272}, [_ZZN3cub18CUB_300001_SM_10006detail4scan16DeviceScanKernelINS2_10policy_hubIfffmN4cuda3std3__44plusIvEEE10Policy1000EN6thrust24THRUST_300001_SM_1000_NS10device_ptrIfEESF_NS0_13ScanTileStateIfLb1EEES9_NS0_8NullTypeEmfLb0ESI_EEvT0_T1_T2_iT3_T4_T5_E12temp_storage+32];
	add.f32 	%f273, %f267, %f269;
	setp.eq.s32 	%p69, %r46, 5;
	selp.f32 	%f274, %f273, %f268, %p69;
	add.f32 	%f275, %f273, %f270;
	setp.eq.s32 	%p70, %r46, 6;
	selp.f32 	%f276, %f275, %f274, %p70;
	add.f32 	%f277, %f275, %f271;
	setp.eq.s32 	%p71, %r46, 7;
	selp.f32 	%f278, %f277, %f276, %p71;
	add.f32 	%f279, %f277, %f272;
	setp.eq.s32 	%p72, %r46, 8;
	selp.f32 	%f280, %f279, %f278, %p72;
	ld.shared.v4.f32 	{%f281, %f282, %f283, %f284}, [_ZZN3cub18CUB_300001_SM_10006detail4scan16DeviceScanKernelINS2_10policy_hubIfffmN4cuda3std3__44plusIvEEE10Policy1000EN6thrust24THRUST_300001_SM_1000_NS10device_ptrIfEESF_NS0_13ScanTileStateIfLb1EEES9_NS0_8NullTypeEmfLb0ESI_EEvT0_T1_T2_iT3_T4_T5_E12temp_storage+48];
	add.f32 	%f285, %f279, %f281;
	setp.eq.s32 	%p73, %r46, 9;
	selp.f32 	%f286, %f285, %f280, %p73;
	add.f32 	%f287, %f285, %f282;
	setp.eq.s32 	%p74, %r46, 10;
	selp.f32 	%f288, %f287, %f286, %p74;
	add.f32 	%f289, %f287, %f283;
	setp.eq.s32 	%p75, %r46, 11;
	selp.f32 	%f290, %f289, %f288, %p75;
	add.f32 	%f291, %f289, %f284;
	setp.eq.s32 	%p76, %r46, 12;
	selp.f32 	%f292, %f291, %f290, %p76;
	setp.lt.u32 	%p77, %r41, 32;
	add.f32 	%f293, %f292, %f258;
	setp.eq.s32 	%p78, %r101, 0;
	selp.f32 	%f294, %f292, %f293, %p78;
	selp.f32 	%f295, %f258, %f294, %p77;
	setp.eq.s32 	%p79, %r41, 0;
	add.f32 	%f296, %f72, %f295;
	selp.f32 	%f570, %f72, %f296, %p79;
	bra.uni 	$L__BB9_88;
$L__BB9_69:
	add.f32 	%f137, %f72, %f73;
	add.f32 	%f138, %f74, %f75;
	add.f32 	%f139, %f76, %f77;
	add.f32 	%f140, %f78, %f79;
	add.f32 	%f141, %f80, %f81;
	add.f32 	%f142, %f82, %f83;
	add.f32 	%f143, %f84, %f85;
	add.f32 	%f144, %f86, %f87;
	add.f32 	%f145, %f88, %f89;
	add.f32 	%f146, %f137, %f138;
	add.f32 	%f147, %f139, %f140;
	add.f32 	%f148, %f141, %f142;
	add.f32 	%f149, %f143, %f144;
	add.f32 	%f150, %f145, %f90;
	add.f32 	%f151, %f146, %f147;
	add.f32 	%f152, %f148, %f149;
	add.f32 	%f153, %f151, %f152;
	add.f32 	%f124, %f153, %f150;
	mov.b32 	%r122, 1;
	mov.b32 	%r123, 0;
	mov.b32 	%r124, -1;
	// begin inline asm
	{  .reg .f32 r0;  .reg .pred p;  shfl.sync.up.b32 r0|p, %f124, %r122, %r123, %r124;  @p add.f32 r0, r0, %f124;  mov.f32 %f122, r0;}
	// end inline asm
	mov.b32 	%r108, 2;
	// begin inline asm
	{  .reg .f32 r0;  .reg .pred p;  shfl.sync.up.b32 r0|p, %f122, %r108, %r123, %r124;  @p add.f32 r0, r0, %f122;  mov.f32 %f125, r0;}
	// end inline asm
	mov.b32 	%r111, 4;
	// begin inline asm
	{  .reg .f32 r0;  .reg .pred p;  shfl.sync.up.b32 r0|p, %f125, %r111, %r123, %r124;  @p add.f32 r0, r0, %f125;  mov.f32 %f128, r0;}
	// end inline asm
	mov.b32 	%r114, 8;
	// begin inline asm
	{  .reg .f32 r0;  .reg .pred p;  shfl.sync.up.b32 r0|p, %f128, %r114, %r123, %r124;  @p add.f32 r0, r0, %f128;  mov.f32 %f131, r0;}
	// end inline asm
	mov.b32 	%r117, 16;
	// begin inline asm
	{  .reg .f32 r0;  .reg .pred p;  shfl.sync.up.b32 r0|p, %f131, %r117, %r123, %r124;  @p add.f32 r0, r0, %f131;  mov.f32 %f134, r0;}
	// end inline asm
	mov.b32 	%r121, %f134;
	// begin inline asm
	shfl.sync.up.b32 %r120, %r121, %r122, %r123, %r124;
	// end inline asm
	setp.ne.s32 	%p23, %r101, 31;
	@%p23 bra 	$L__BB9_71;
	shl.b32 	%r125, %r46, 2;
	mov.u32 	%r126, _ZZN3cub18CUB_300001_SM_10006detail4scan16DeviceScanKernelINS2_10policy_hubIfffmN4cuda3std3__44plusIvEEE10Policy1000EN6thrust24THRUST_300001_SM_1000_NS10device_ptrIfEESF_NS0_13ScanTileStateIfLb1EEES9_NS0_8NullTypeEmfLb0ESI_EEvT0_T1_T2_iT3_T4_T5_E12temp_storage;
	add.s32 	%r127, %r126, %r125;
	st.shared.f32 	[%r127+16], %f134;
$L__BB9_71:
	mov.b32 	%f154, %r120;
	bar.sync 	0;
	ld.shared.v4.f32 	{%f155, %f156, %f157, %f158}, [_ZZN3cub18CUB_300001_SM_10006detail4scan16DeviceScanKernelINS2_10policy_hubIfffmN4cuda3std3__44plusIvEEE10Policy1000EN6thrust24THRUST_300001_SM_1000_NS10device_ptrIfEESF_NS0_13ScanTileStateIfLb1EEES9_NS0_8NullTypeEmfLb0ESI_EEvT0_T1_T2_iT3_T4_T5_E12temp_storage+16];
	add.f32 	%f159, %f155, %f156;
	setp.eq.s32 	%p24, %r46, 2;
	selp.f32 	%f160, %f159, %f155, %p24;
	add.f32 	%f161, %f159, %f157;
	setp.eq.s32 	%p25, %r46, 3;
	selp.f32 	%f162, %f161, %f160, %p25;
	add.f32 	%f163, %f161, %f158;
	setp.eq.s32 	%p26, %r46, 4;
	selp.f32 	%f164, %f163, %f162, %p26;
	ld.shared.v4.f32 	{%f165, %f166, %f167, %f168}, [_ZZN3cub18CUB_300001_SM_10006detail4scan16DeviceScanKernelINS2_10policy_hubIfffmN4cuda3std3__44plusIvEEE10Policy1000EN6thrust24THRUST_300001_SM_1000_NS10device_ptrIfEESF_NS0_13ScanTileStateIfLb1EEES9_NS0_8NullTypeEmfLb0ESI_EEvT0_T1_T2_iT3_T4_T5_E12temp_storage+32];
	add.f32 	%f169, %f163, %f165;
	setp.eq.s32 	%p27, %r46, 5;
	selp.f32 	%f170, %f169, %f164, %p27;
	add.f32 	%f171, %f169, %f166;
	setp.eq.s32 	%p28, %r46, 6;
	selp.f32 	%f172, %f171, %f170, %p28;
	add.f32 	%f173, %f171, %f167;
	setp.eq.s32 	%p29, %r46, 7;
	selp.f32 	%f174, %f173, %f172, %p29;
	add.f32 	%f175, %f173, %f168;
	setp.eq.s32 	%p30, %r46, 8;
	selp.f32 	%f176, %f175, %f174, %p30;
	ld.shared.v4.f32 	{%f177, %f178, %f179, %f180}, [_ZZN3cub18CUB_300001_SM_10006detail4scan16DeviceScanKernelINS2_10policy_hubIfffmN4cuda3std3__44plusIvEEE10Policy1000EN6thrust24THRUST_300001_SM_1000_NS10device_ptrIfEESF_NS0_13ScanTileStateIfLb1EEES9_NS0_8NullTypeEmfLb0ESI_EEvT0_T1_T2_iT3_T4_T5_E12temp_storage+48];
	add.f32 	%f181, %f175, %f177;
	setp.eq.s32 	%p31, %r46, 9;
	selp.f32 	%f182, %f181, %f176, %p31;
	add.f32 	%f183, %f181, %f178;
	setp.eq.s32 	%p32, %r46, 10;
	selp.f32 	%f184, %f183, %f182, %p32;
	add.f32 	%f185, %f183, %f179;
	setp.eq.s32 	%p33, %r46, 11;
	selp.f32 	%f186, %f185, %f184, %p33;
	add.f32 	%f187, %f185, %f180;
	setp.eq.s32 	%p34, %r46, 12;
	selp.f32 	%f188, %f187, %f186, %p34;
	ld.shared.f32 	%f189, [_ZZN3cub18CUB_300001_SM_10006detail4scan16DeviceScanKernelINS2_10policy_hubIfffmN4cuda3std3__44plusIvEEE10Policy1000EN6thrust24THRUST_300001_SM_1000_NS10device_ptrIfEESF_NS0_13ScanTileStateIfLb1EEES9_NS0_8NullTypeEmfLb0ESI_EEvT0_T1_T2_iT3_T4_T5_E12temp_storage+64];
	add.f32 	%f94, %f187, %f189;
	setp.gt.u32 	%p35, %r41, 31;
	setp.lt.u32 	%p36, %r41, 32;
	add.f32 	%f190, %f188, %f154;
	setp.eq.s32 	%p37, %r101, 0;
	selp.f32 	%f569, %f188, %f190, %p37;
	selp.f32 	%f96, %f154, %f569, %p36;
	@%p35 bra 	$L__BB9_87;
	setp.ne.s32 	%p38, %r41, 0;
	mul.wide.s32 	%rd22, %r1, 8;
	add.s64 	%rd12, %rd1, %rd22;
	@%p38 bra 	$L__BB9_74;
	st.shared.f32 	[_ZZN3cub18CUB_300001_SM_10006detail4scan16DeviceScanKernelINS2_10policy_hubIfffmN4cuda3std3__44plusIvEEE10Policy1000EN6thrust24THRUST_300001_SM_1000_NS10device_ptrIfEESF_NS0_13ScanTileStateIfLb1EEES9_NS0_8NullTypeEmfLb0ESI_EEvT0_T1_T2_iT3_T4_T5_E12temp_storage+12], %f94;
	mov.b32 	%r129, %f94;
	add.s64 	%rd23, %rd12, 256;
	mov.b32 	%r128, 100;
	// begin inline asm
	st.relaxed.gpu.v2.u32 [%rd23], {%r128, %r129};
	// end inline asm
$L__BB9_74:
	not.b32 	%r134, %r41;
	add.s32 	%r499, %r1, %r134;
	mov.b32 	%r130, 550;
	// begin inline asm
	nanosleep.u32 %r130;
	// end inline asm
	mul.wide.s32 	%rd25, %r499, 8;
	add.s64 	%rd26, %rd1, %rd25;
	add.s64 	%rd24, %rd26, 256;
	// begin inline asm
	ld.relaxed.gpu.v2.u32 {%r500, %r495}, [%rd24];
	// end inline asm
	mov.b32 	%r496, 478;
$L__BB9_75:
	setp.eq.s32 	%p39, %r500, 99;
	mov.b32 	%r135, -1;
	vote.sync.any.pred 	%p40, %p39, %r135;
	not.pred 	%p41, %p40;
	@%p41 bra 	$L__BB9_77;
	// begin inline asm
	nanosleep.u32 %r496;
	// end inline asm
	shr.u32 	%r496, %r496, 1;
	// begin inline asm
	ld.relaxed.gpu.v2.u32 {%r500, %r495}, [%rd24];
	// end inline asm
	bra.uni 	$L__BB9_75;
$L__BB9_77:
	mov.b32 	%f191, %r495;
	setp.eq.s32 	%p42, %r500, 101;
	mov.b32 	%r162, -1;
	vote.sync.ballot.b32 	%r164, %p42, %r162;
	// begin inline asm
	mov.u32 %r137, %lanemask_ge;
	// end inline asm
	and.b32  	%r165, %r164, %r137;
	or.b32  	%r166, %r165, -2147483648;
	add.s32 	%r167, %r166, -1;
	not.b32 	%r168, %r166;
	and.b32  	%r169, %r168, %r167;
	popc.b32 	%r141, %r169;
	mov.b32 	%r140, 1;
	// begin inline asm
	shfl.sync.down.b32 %r138, %r495, %r140, %r141, %r162;
	// end inline asm
	setp.lt.s32 	%p44, %r101, %r141;
	mov.b32 	%f192, %r138;
	add.f32 	%f193, %f191, %f192;
	selp.f32 	%f194, %f193, %f191, %p44;
	mov.b32 	%r144, %f194;
	mov.b32 	%r145, 2;
	// begin inline asm
	shfl.sync.down.b32 %r143, %r144, %r145, %r141, %r162;
	// end inline asm
	add.s32 	%r170, %r101, 2;
	setp.gt.s32 	%p45, %r170, %r141;
	mov.b32 	%f195, %r143;
	add.f32 	%f196, %f194, %f195;
	selp.f32 	%f197, %f194, %f196, %p45;
	mov.b32 	%r149, %f197;
	mov.b32 	%r150, 4;
	// begin inline asm
	shfl.sync.down.b32 %r148, %r149, %r150, %r141, %r162;
	// end inline asm
	add.s32 	%r171, %r101, 4;
	setp.gt.s32 	%p46, %r171, %r141;
	mov.b32 	%f198, %r148;
	add.f32 	%f199, %f197, %f198;
	selp.f32 	%f200, %f197, %f199, %p46;
	mov.b32 	%r154, %f200;
	mov.b32 	%r155, 8;
	// begin inline asm
	shfl.sync.down.b32 %r153, %r154, %r155, %r141, %r162;
	// end inline asm
	add.s32 	%r172, %r101, 8;
	setp.gt.s32 	%p47, %r172, %r141;
	mov.b32 	%f201, %r153;
	add.f32 	%f202, %f200, %f201;
	selp.f32 	%f203, %f200, %f202, %p47;
	mov.b32 	%r159, %f203;
	mov.b32 	%r160, 16;
	// begin inline asm
	shfl.sync.down.b32 %r158, %r159, %r160, %r141, %r162;
	// end inline asm
	add.s32 	%r173, %r101, 16;
	setp.gt.s32 	%p48, %r173, %r141;
	mov.b32 	%f204, %r158;
	add.f32 	%f205, %f203, %f204;
	selp.f32 	%f568, %f203, %f205, %p48;
	add.s64 	%rd13, %rd1, 256;
	mov.b32 	%r497, 478;
$L__BB9_78:
	setp.ne.s32 	%p49, %r500, 101;
	mov.b32 	%r174, -1;
	vote.sync.all.pred 	%p50, %p49, %r174;
	not.pred 	%p51, %p50;
	@%p51 bra 	$L__BB9_83;
	shr.u32 	%r497, %r497, 1;
	mul.wide.s32 	%rd29, %r499, 8;
	add.s64 	%rd30, %rd13, %rd29;
	add.s64 	%rd28, %rd30, -256;
	// begin inline asm
	ld.relaxed.gpu.v2.u32 {%r500, %r501}, [%rd28];
	// end inline asm
	mov.u32 	%r502, %r497;
$L__BB9_80:
	setp.eq.s32 	%p55, %r500, 99;
	mov.b32 	%r180, -1;
	vote.sync.any.pred 	%p56, %p55, %r180;
	not.pred 	%p57, %p56;
	@%p57 bra 	$L__BB9_82;
	// begin inline asm
	nanosleep.u32 %r502;
	// end inline asm
	shr.u32 	%r502, %r502, 1;
	// begin inline asm
	ld.relaxed.gpu.v2.u32 {%r500, %r501}, [%rd28];
	// end inline asm
	bra.uni 	$L__BB9_80;
$L__BB9_82:
	mov.b32 	%f210, %r501;
	setp.eq.s32 	%p58, %r500, 101;
	mov.b32 	%r206, -1;
	vote.sync.ballot.b32 	%r207, %p58, %r206;
	and.b32  	%r208, %r207, %r137;
	or.b32  	%r209, %r208, -2147483648;
	add.s32 	%r210, %r209, -1;
	not.b32 	%r211, %r209;
	and.b32  	%r212, %r211, %r210;
	popc.b32 	%r185, %r212;
	mov.b32 	%r184, 1;
	// begin inline asm
	shfl.sync.down.b32 %r182, %r501, %r184, %r185, %r206;
	// end inline asm
	setp.lt.s32 	%p60, %r101, %r185;
	mov.b32 	%f211, %r182;
	add.f32 	%f212, %f210, %f211;
	selp.f32 	%f213, %f212, %f210, %p60;
	mov.b32 	%r188, %f213;
	mov.b32 	%r189, 2;
	// begin inline asm
	shfl.sync.down.b32 %r187, %r188, %r189, %r185, %r206;
	// end inline asm
	add.s32 	%r213, %r101, 2;
	setp.gt.s32 	%p61, %r213, %r185;
	mov.b32 	%f214, %r187;
	add.f32 	%f215, %f213, %f214;
	selp.f32 	%f216, %f213, %f215, %p61;
	mov.b32 	%r193, %f216;
	mov.b32 	%r194, 4;
	// begin inline asm
	shfl.sync.down.b32 %r192, %r193, %r194, %r185, %r206;
	// end inline asm
	add.s32 	%r214, %r101, 4;
	setp.gt.s32 	%p62, %r214, %r185;
	mov.b32 	%f217, %r192;
	add.f32 	%f218, %f216, %f217;
	selp.f32 	%f219, %f216, %f218, %p62;
	mov.b32 	%r198, %f219;
	mov.b32 	%r199, 8;
	// begin inline asm
	shfl.sync.down.b32 %r197, %r198, %r199, %r185, %r206;
	// end inline asm
	add.s32 	%r215, %r101, 8;
	setp.gt.s32 	%p63, %r215, %r185;
	mov.b32 	%f220, %r197;
	add.f32 	%f221, %f219, %f220;
	selp.f32 	%f222, %f219, %f221, %p63;
	mov.b32 	%r203, %f222;
	mov.b32 	%r204, 16;
	// begin inline asm
	shfl.sync.down.b32 %r202, %r203, %r204, %r185, %r206;
	// end inline asm
	add.s32 	%r216, %r101, 16;
	setp.gt.s32 	%p64, %r216, %r185;
	mov.b32 	%f223, %r202;
	add.f32 	%f224, %f222, %f223;
	selp.f32 	%f225, %f222, %f224, %p64;
	add.f32 	%f568, %f568, %f225;
	add.s32 	%r499, %r499, -32;
	bra.uni 	$L__BB9_78;
$L__BB9_83:
	@%p38 bra 	$L__BB9_85;
	add.f32 	%f206, %f94, %f568;
	mov.b32 	%r177, %f206;
	add.s64 	%rd27, %rd12, 256;
	mov.b32 	%r176, 101;
	// begin inline asm
	st.relaxed.gpu.v2.u32 [%rd27], {%r176, %r177};
	// end inline asm
	st.shared.f32 	[_ZZN3cub18CUB_300001_SM_10006detail4scan16DeviceScanKernelINS2_10policy_hubIfffmN4cuda3std3__44plusIvEEE10Policy1000EN6thrust24THRUST_300001_SM_1000_NS10device_ptrIfEESF_NS0_13ScanTileStateIfLb1EEES9_NS0_8NullTypeEmfLb0ESI_EEvT0_T1_T2_iT3_T4_T5_E12temp_storage+4], %f568;
	st.shared.f32 	[_ZZN3cub18CUB_300001_SM_10006detail4scan16DeviceScanKernelINS2_10policy_hubIfffmN4cuda3std3__44plusIvEEE10Policy1000EN6thrust24THRUST_300001_SM_1000_NS10device_ptrIfEESF_NS0_13ScanTileStateIfLb1EEES9_NS0_8NullTypeEmfLb0ESI_EEvT0_T1_T2_iT3_T4_T5_E12temp_storage+8], %f206;
$L__BB9_85:
	setp.ne.s32 	%p53, %r101, 0;
	mov.f32 	%f569, %f96;
	@%p53 bra 	$L__BB9_87;
	st.shared.f32 	[_ZZN3cub18CUB_300001_SM_10006detail4scan16DeviceScanKernelINS2_10policy_hubIfffmN4cuda3std3__44plusIvEEE10Policy1000EN6thrust24THRUST_300001_SM_1000_NS10device_ptrIfEESF_NS0_13ScanTileStateIfLb1EEES9_NS0_8NullTypeEmfLb0ESI_EEvT0_T1_T2_iT3_T4_T5_E12temp_storage+84], %f568;
	mov.f32 	%f569, %f568;
$L__BB9_87:
	bar.sync 	0;
	setp.eq.s32 	%p54, %r41, 0;
	ld.shared.f32 	%f207, [_ZZN3cub18CUB_300001_SM_10006detail4scan16DeviceScanKernelINS2_10policy_hubIfffmN4cuda3std3__44plusIvEEE10Policy1000EN6thrust24THRUST_300001_SM_1000_NS10device_ptrIfEESF_NS0_13ScanTileStateIfLb1EEES9_NS0_8NullTypeEmfLb0ESI_EEvT0_T1_T2_iT3_T4_T5_E12temp_storage+84];
	add.f32 	%f208, %f569, %f207;
	selp.f32 	%f209, %f569, %f208, %p54;
	add.f32 	%f570, %f72, %f209;
$L__BB9_88:
	add.f32 	%f297, %f570, %f73;
	add.f32 	%f298, %f297, %f74;
	add.f32 	%f299, %f298, %f75;
	add.f32 	%f300, %f299, %f76;
	add.f32 	%f301, %f300, %f77;
	add.f32 	%f302, %f301, %f78;
	add.f32 	%f303, %f302, %f79;
	add.f32 	%f304, %f303, %f80;
	add.f32 	%f305, %f304, %f81;
	add.f32 	%f306, %f305, %f82;
	add.f32 	%f307, %f306, %f83;
	add.f32 	%f308, %f307, %f84;
	add.f32 	%f309, %f308, %f85;
	add.f32 	%f310, %f309, %f86;
	add.f32 	%f311, %f310, %f87;
	add.f32 	%f312, %f311, %f88;
	add.f32 	%f313, %f312, %f89;
	add.f32 	%f314, %f313, %f90;
	bar.sync 	0;
	st.shared.f32 	[%r48], %f570;
	st.shared.f32 	[%r48+4], %f297;
	st.shared.f32 	[%r48+8], %f298;
	st.shared.f32 	[%r48+12], %f299;
	st.shared.f32 	[%r48+16], %f300;
	st.shared.f32 	[%r48+20], %f301;
	st.shared.f32 	[%r48+24], %f302;
	st.shared.f32 	[%r48+28], %f303;
	st.shared.f32 	[%r48+32], %f304;
	st.shared.f32 	[%r48+36], %f305;
	st.shared.f32 	[%r48+40], %f306;
	st.shared.f32 	[%r48+44], %f307;
	st.shared.f32 	[%r48+48], %f308;
	st.shared.f32 	[%r48+52], %f309;
	st.shared.f32 	[%r48+56], %f310;
	st.shared.f32 	[%r48+60], %f311;
	st.shared.f32 	[%r48+64], %f312;
	st.shared.f32 	[%r48+68], %f313;
	st.shared.f32 	[%r48+72], %f314;
	bar.warp.sync 	-1;
	ld.shared.f32 	%f103, [%r47];
	ld.shared.f32 	%f104, [%r47+128];
	ld.shared.f32 	%f105, [%r47+256];
	ld.shared.f32 	%f106, [%r47+384];
	ld.shared.f32 	%f107, [%r47+512];
	ld.shared.f32 	%f108, [%r47+640];
	ld.shared.f32 	%f109, [%r47+768];
	ld.shared.f32 	%f110, [%r47+896];
	ld.shared.f32 	%f111, [%r47+1024];
	ld.shared.f32 	%f112, [%r47+1152];
	ld.shared.f32 	%f113, [%r47+1280];
	ld.shared.f32 	%f114, [%r47+1408];
	ld.shared.f32 	%f115, [%r47+1536];
	ld.shared.f32 	%f116, [%r47+1664];
	ld.shared.f32 	%f117, [%r47+1792];
	ld.shared.f32 	%f118, [%r47+1920];
	ld.shared.f32 	%f119, [%r47+2048];
	ld.shared.f32 	%f120, [%r47+2176];
	ld.shared.f32 	%f121, [%r47+2304];
	setp.ne.s32 	%p80, %r41, 0;
	@%p80 bra 	$L__BB9_90;
	st.volatile.shared.u32 	[_ZZN3cub18CUB_300001_SM_10006detail4scan16DeviceScanKernelINS2_10policy_hubIfffmN4cuda3std3__44plusIvEEE10Policy1000EN6thrust24THRUST_300001_SM_1000_NS10device_ptrIfEESF_NS0_13ScanTileStateIfLb1EEES9_NS0_8NullTypeEmfLb0ESI_EEvT0_T1_T2_iT3_T4_T5_E12temp_storage+31616], %r40;
$L__BB9_90:
	bar.sync 	0;
	ld.volatile.shared.u32 	%r78, [_ZZN3cub18CUB_300001_SM_10006detail4scan16DeviceScanKernelINS2_10policy_hubIfffmN4cuda3std3__44plusIvEEE10Policy1000EN6thrust24THRUST_300001_SM_1000_NS10device_ptrIfEESF_NS0_13ScanTileStateIfLb1EEES9_NS0_8NullTypeEmfLb0ESI_EEvT0_T1_T2_iT3_T4_T5_E12temp_storage+31616];
	cvt.u64.u32 	%rd35, %r42;
	add.s64 	%rd36, %rd4, %rd35;
	setp.ge.s32 	%p81, %r42, %r78;
	shl.b64 	%rd37, %rd36, 2;
	add.s64 	%rd15, %rd3, %rd37;
	@%p81 bra 	$L__BB9_92;
	st.global.f32 	[%rd15], %f103;
$L__BB9_92:
	setp.ge.s32 	%p82, %r43, %r78;
	@%p82 bra 	$L__BB9_94;
	st.global.f32 	[%rd15+128], %f104;
$L__BB9_94:
	mov.u32 	%r246, %tid.x;
	and.b32  	%r247, %r246, 992;
	mul.lo.s32 	%r248, %r247, 19;
	and.b32  	%r249, %r246, 31;
	or.b32  	%r250, %r248, %r249;
	add.s32 	%r251, %r250, 64;
	setp.ge.s32 	%p83, %r251, %r78;
	@%p83 bra 	$L__BB9_96;
	st.global.f32 	[%rd15+256], %f105;
$L__BB9_96:
	add.s32 	%r257, %r250, 96;
	setp.ge.s32 	%p84, %r257, %r78;
	@%p84 bra 	$L__BB9_98;
	st.global.f32 	[%rd15+384], %f106;
$L__BB9_98:
	add.s32 	%r263, %r250, 128;
	setp.ge.s32 	%p85, %r263, %r78;
	@%p85 bra 	$L__BB9_100;
	st.global.f32 	[%rd15+512], %f107;
$L__BB9_100:
	add.s32 	%r269, %r250, 160;
	setp.ge.s32 	%p86, %r269, %r78;
	@%p86 bra 	$L__BB9_102;
	st.global.f32 	[%rd15+640], %f108;
$L__BB9_102:
	add.s32 	%r275, %r250, 192;
	setp.ge.s32 	%p87, %r275, %r78;
	@%p87 bra 	$L__BB9_104;
	st.global.f32 	[%rd15+768], %f109;
$L__BB9_104:
	add.s32 	%r281, %r250, 224;
	setp.ge.s32 	%p88, %r281, %r78;
	@%p88 bra 	$L__BB9_106;
	st.global.f32 	[%rd15+896], %f110;
$L__BB9_106:
	add.s32 	%r287, %r250, 256;
	setp.ge.s32 	%p89, %r287, %r78;
	@%p89 bra 	$L__BB9_108;
	st.global.f32 	[%rd15+1024], %f111;
$L__BB9_108:
	add.s32 	%r293, %r250, 288;
	setp.ge.s32 	%p90, %r293, %r78;
	@%p90 bra 	$L__BB9_110;
	st.global.f32 	[%rd15+1152], %f112;
$L__BB9_110:
	add.s32 	%r299, %r250, 320;
	setp.ge.s32 	%p91, %r299, %r78;
	@%p91 bra 	$L__BB9_112;
	st.global.f32 	[%rd15+1280], %f113;
$L__BB9_112:
	add.s32 	%r305, %r250, 352;
	setp.ge.s32 	%p92, %r305, %r78;
	@%p92 bra 	$L__BB9_114;
	st.global.f32 	[%rd15+1408], %f114;
$L__BB9_114:
	add.s32 	%r311, %r250, 384;
	setp.ge.s32 	%p93, %r311, %r78;
	@%p93 bra 	$L__BB9_116;
	st.global.f32 	[%rd15+1536], %f115;
$L__BB9_116:
	add.s32 	%r317, %r250, 416;
	setp.ge.s32 	%p94, %r317, %r78;
	@%p94 bra 	$L__BB9_118;
	st.global.f32 	[%rd15+1664], %f116;
$L__BB9_118:
	add.s32 	%r323, %r250, 448;
	setp.ge.s32 	%p95, %r323, %r78;
	@%p95 bra 	$L__BB9_120;
	st.global.f32 	[%rd15+1792], %f117;
$L__BB9_120:
	add.s32 	%r329, %r250, 480;
	setp.ge.s32 	%p96, %r329, %r78;
	@%p96 bra 	$L__BB9_122;
	st.global.f32 	[%rd15+1920], %f118;
$L__BB9_122:
	add.s32 	%r335, %r250, 512;
	setp.ge.s32 	%p97, %r335, %r78;
	@%p97 bra 	$L__BB9_124;
	st.global.f32 	[%rd15+2048], %f119;
$L__BB9_124:
	add.s32 	%r341, %r250, 544;
	setp.ge.s32 	%p98, %r341, %r78;
	@%p98 bra 	$L__BB9_126;
	st.global.f32 	[%rd15+2176], %f120;
$L__BB9_126:
	setp.ge.s32 	%p99, %r44, %r78;
	@%p99 bra 	$L__BB9_128;
	st.global.f32 	[%rd15+2304], %f121;
$L__BB9_128:
	ret;

}
	// .globl	_ZN3cub18CUB_300001_SM_10006detail10radix_sort31DeviceRadixSortSingleTileKernelINS1_5radix10policy_hubIfNS0_8NullTypeEyE10Policy1000ELNS0_9SortOrderE0EfS6_yNS1_21identity_decomposer_tEEEvPKT1_PSB_PKT2_PSF_T3_iiT4_
.visible .entry _ZN3cub18CUB_300001_SM_10006detail10radix_sort31DeviceRadixSortSingleTileKernelINS1_5radix10policy_hubIfNS0_8NullTypeEyE10Policy1000ELNS0_9SortOrderE0EfS6_yNS1_21identity_decomposer_tEEEvPKT1_PSB_PKT2_PSF_T3_iiT4_(
	.param .u64 .ptr .align 1 _ZN3cub18CUB_300001_SM_10006detail10radix_sort31DeviceRadixSortSingleTileKernelINS1_5radix10policy_hubIfNS0_8NullTypeEyE10Policy1000ELNS0_9SortOrderE0EfS6_yNS1_21identity_decomposer_tEEEvPKT1_PSB_PKT2_PSF_T3_iiT4__param_0,
	.param .u64 .ptr .align 1 _ZN3cub18CUB_300001_SM_10006detail10radix_sort31DeviceRadixSortSingleTileKernelINS1_5radix10policy_hubIfNS0_8NullTypeEyE10Policy1000ELNS0_9SortOrderE0EfS6_yNS1_21identity_decomposer_tEEEvPKT1_PSB_PKT2_PSF_T3_iiT4__param_1,
	.param .u64 .ptr .align 1 _ZN3cub18CUB_300001_SM_10006detail10radix_sort31DeviceRadixSortSingleTileKernelINS1_5radix10policy_hubIfNS0_8NullTypeEyE10Policy1000ELNS0_9SortOrderE0EfS6_yNS1_21identity_decomposer_tEEEvPKT1_PSB_PKT2_PSF_T3_iiT4__param_2,
	.param .u64 .ptr .align 1 _ZN3cub18CUB_300001_SM_10006detail10radix_sort31DeviceRadixSortSingleTileKernelINS1_5radix10policy_hubIfNS0_8NullTypeEyE10Policy1000ELNS0_9SortOrderE0EfS6_yNS1_21identity_decomposer_tEEEvPKT1_PSB_PKT2_PSF_T3_iiT4__param_3,
	.param .u64 _ZN3cub18CUB_300001_SM_10006detail10radix_sort31DeviceRadixSortSingleTileKernelINS1_5radix10policy_hubIfNS0_8NullTypeEyE10Policy1000ELNS0_9SortOrderE0EfS6_yNS1_21identity_decomposer_tEEEvPKT1_PSB_PKT2_PSF_T3_iiT4__param_4,
	.param .u32 _ZN3cub18CUB_300001_SM_10006detail10radix_sort31DeviceRadixSortSingleTileKernelINS1_5radix10policy_hubIfNS0_8NullTypeEyE10Policy1000ELNS0_9SortOrderE0EfS6_yNS1_21identity_decomposer_tEEEvPKT1_PSB_PKT2_PSF_T3_iiT4__param_5,
	.param .u32 _ZN3cub18CUB_300001_SM_10006detail10radix_sort31DeviceRadixSortSingleTileKernelINS1_5radix10policy_hubIfNS0_8NullTypeEyE10Policy1000ELNS0_9SortOrderE0EfS6_yNS1_21identity_decomposer_tEEEvPKT1_PSB_PKT2_PSF_T3_iiT4__param_6,
	.param .align 1 .b8 _ZN3cub18CUB_300001_SM_10006detail10radix_sort31DeviceRadixSortSingleTileKernelINS1_5radix10policy_hubIfNS0_8NullTypeEyE10Policy1000ELNS0_9SortOrderE0EfS6_yNS1_21identity_decomposer_tEEEvPKT1_PSB_PKT2_PSF_T3_iiT4__param_7[1]
)
.maxntid 256
.minnctapersm 1
{
	.reg .pred 	%p<109>;
	.reg .b16 	%rs<39>;
	.reg .b32 	%r<782>;
	.reg .b64 	%rd<29>;
	// demoted variable
	.shared .align 16 .b8 _ZZN3cub18CUB_300001_SM_10006detail10radix_sort31DeviceRadixSortSingleTileKernelINS1_5radix10policy_hubIfNS0_8NullTypeEyE10Policy1000ELNS0_9SortOrderE0EfS6_yNS1_21identity_decomposer_tEEEvPKT1_PSB_PKT2_PSF_T3_iiT4_E12temp_storage[33856];
	ld.param.u64 	%rd5, [_ZN3cub18CUB_300001_SM_10006detail10radix_sort31DeviceRadixSortSingleTileKernelINS1_5radix10policy_hubIfNS0_8NullTypeEyE10Policy1000ELNS0_9SortOrderE0EfS6_yNS1_21identity_decomposer_tEEEvPKT1_PSB_PKT2_PSF_T3_iiT4__param_0];
	ld.param.u64 	%rd3, [_ZN3cub18CUB_300001_SM_10006detail10radix_sort31DeviceRadixSortSingleTileKernelINS1_5radix10policy_hubIfNS0_8NullTypeEyE10Policy1000ELNS0_9SortOrderE0EfS6_yNS1_21identity_decomposer_tEEEvPKT1_PSB_PKT2_PSF_T3_iiT4__param_1];
	ld.param.u64 	%rd4, [_ZN3cub18CUB_300001_SM_10006detail10radix_sort31DeviceRadixSortSingleTileKernelINS1_5radix10policy_hubIfNS0_8NullTypeEyE10Policy1000ELNS0_9SortOrderE0EfS6_yNS1_21identity_decomposer_tEEEvPKT1_PSB_PKT2_PSF_T3_iiT4__param_4];
	ld.param.u32 	%r208, [_ZN3cub18CUB_300001_SM_10006detail10radix_sort31DeviceRadixSortSingleTileKernelINS1_5radix10policy_hubIfNS0_8NullTypeEyE10Policy1000ELNS0_9SortOrderE0EfS6_yNS1_21identity_decomposer_tEEEvPKT1_PSB_PKT2_PSF_T3_iiT4__param_5];
	ld.param.u32 	%r209, [_ZN3cub18CUB_300001_SM_10006detail10radix_sort31DeviceRadixSortSingleTileKernelINS1_5radix10policy_hubIfNS0_8NullTypeEyE10Policy1000ELNS0_9SortOrderE0EfS6_yNS1_21identity_decomposer_tEEEvPKT1_PSB_PKT2_PSF_T3_iiT4__param_6];
	cvta.to.global.u64 	%rd6, %rd5;
	cvt.u32.u64 	%r1, %rd4;
	mov.u32 	%r2, %tid.x;
	mul.lo.s32 	%r3, %r2, 19;
	setp.ge.s32 	%p1, %r3, %r1;
	mul.wide.u32 	%rd7, %r3, 4;
	add.s64 	%rd1, %rd6, %rd7;
	mov.b32 	%r740, 2147483647;
	@%p1 bra 	$L__BB10_2;
	ld.global.u32 	%r740, [%rd1];
$L__BB10_2:
	add.s32 	%r212, %r3, 1;
	setp.ge.s32 	%p2, %r212, %r1;
	mov.b32 	%r741, 2147483647;
	@%p2 bra 	$L__BB10_4;
	ld.global.u32 	%r741, [%rd1+4];
$L__BB10_4:
	add.s32 	%r214, %r3, 2;
	setp.ge.s32 	%p3, %r214, %r1;
	mov.b32 	%r742, 2147483647;
	@%p3 bra 	$L__BB10_6;
	ld.global.u32 	%r742, [%rd1+8];
$L__BB10_6:
	add.s32 	%r216, %r3, 3;
	setp.ge.s32 	%p4, %r216, %r1;
	mov.b32 	%r743, 2147483647;
	@%p4 bra 	$L__BB10_8;
	ld.global.u32 	%r743, [%rd1+12];
$L__BB10_8:
	add.s32 	%r218, %r3, 4;
	setp.ge.s32 	%p5, %r218, %r1;
	mov.b32 	%r744, 2147483647;
	@%p5 bra 	$L__BB10_10;
	ld.global.u32 	%r744, [%rd1+16];
$L__BB10_10:
	add.s32 	%r220, %r3, 5;
	setp.ge.s32 	%p6, %r220, %r1;
	mov.b32 	%r745, 2147483647;
	@%p6 bra 	$L__BB10_12;
	ld.global.u32 	%r745, [%rd1+20];
$L__BB10_12:
	add.s32 	%r222, %r3, 6;
	setp.ge.s32 	%p7, %r222, %r1;
	mov.b32 	%r746, 2147483647;
	@%p7 bra 	$L__BB10_14;
	ld.global.u32 	%r746, [%rd1+24];
$L__BB10_14:
	add.s32 	%r224, %r3, 7;
	setp.ge.s32 	%p8, %r224, %r1;
	mov.b32 	%r747, 2147483647;
	@%p8 bra 	$L__BB10_16;
	ld.global.u32 	%r747, [%rd1+28];
$L__BB10_16:
	add.s32 	%r226, %r3, 8;
	setp.ge.s32 	%p9, %r226, %r1;
	mov.b32 	%r748, 2147483647;
	@%p9 bra 	$L__BB10_18;
	ld.global.u32 	%r748, [%rd1+32];
$L__BB10_18:
	add.s32 	%r228, %r3, 9;
	setp.ge.s32 	%p10, %r228, %r1;
	mov.b32 	%r749, 2147483647;
	@%p10 bra 	$L__BB10_20;
	ld.global.u32 	%r749, [%rd1+36];
$L__BB10_20:
	add.s32 	%r230, %r3, 10;
	setp.ge.s32 	%p11, %r230, %r1;
	mov.b32 	%r750, 2147483647;
	@%p11 bra 	$L__BB10_22;
	ld.global.u32 	%r750, [%rd1+40];
$L__BB10_22:
	add.s32 	%r232, %r3, 11;
	setp.ge.s32 	%p12, %r232, %r1;
	mov.b32 	%r751, 2147483647;
	@%p12 bra 	$L__BB10_24;
	ld.global.u32 	%r751, [%rd1+44];
$L__BB10_24:
	add.s32 	%r234, %r3, 12;
	setp.ge.s32 	%p13, %r234, %r1;
	mov.b32 	%r752, 2147483647;
	@%p13 bra 	$L__BB10_26;
	ld.global.u32 	%r752, [%rd1+48];
$L__BB10_26:
	add.s32 	%r236, %r3, 13;
	setp.ge.s32 	%p14, %r236, %r1;
	mov.b32 	%r753, 2147483647;
	@%p14 bra 	$L__BB10_28;
	ld.global.u32 	%r753, [%rd1+52];
$L__BB10_28:
	add.s32 	%r238, %r3, 14;
	setp.ge.s32 	%p15, %r238, %r1;
	mov.b32 	%r754, 2147483647;
	@%p15 bra 	$L__BB10_30;
	ld.global.u32 	%r754, [%rd1+56];
$L__BB10_30:
	add.s32 	%r240, %r3, 15;
	setp.ge.s32 	%p16, %r240, %r1;
	mov.b32 	%r755, 2147483647;
	@%p16 bra 	$L__BB10_32;
	ld.global.u32 	%r755, [%rd1+60];
$L__BB10_32:
	add.s32 	%r242, %r3, 16;
	setp.ge.s32 	%p17, %r242, %r1;
	mov.b32 	%r756, 2147483647;
	@%p17 bra 	$L__BB10_34;
	ld.global.u32 	%r756, [%rd1+64];
$L__BB10_34:
	add.s32 	%r244, %r3, 17;
	setp.ge.s32 	%p18, %r244, %r1;
	mov.b32 	%r757, 2147483647;
	@%p18 bra 	$L__BB10_36;
	ld.global.u32 	%r757, [%rd1+68];
$L__BB10_36:
	add.s32 	%r246, %r3, 18;
	setp.ge.s32 	%p19, %r246, %r1;
	mov.b32 	%r758, 2147483647;
	@%p19 bra 	$L__BB10_38;
	ld.global.u32 	%r758, [%rd1+72];
$L__BB10_38:
	bar.sync 	0;
	setp.gt.s32 	%p20, %r740, -1;
	selp.b32 	%r248, -2147483648, -1, %p20;
	xor.b32  	%r779, %r248, %r740;
	setp.gt.s32 	%p21, %r741, -1;
	selp.b32 	%r249, -2147483648, -1, %p21;
	xor.b32  	%r778, %r249, %r741;
	setp.gt.s32 	%p22, %r742, -1;
	selp.b32 	%r250, -2147483648, -1, %p22;
	xor.b32  	%r777, %r250, %r742;
	setp.gt.s32 	%p23, %r743, -1;
	selp.b32 	%r251, -2147483648, -1, %p23;
	xor.b32  	%r776, %r251, %r743;
	setp.gt.s32 	%p24, %r744, -1;
	selp.b32 	%r252, -2147483648, -1, %p24;
	xor.b32  	%r775, %r252, %r744;
	setp.gt.s32 	%p25, %r745, -1;
	selp.b32 	%r253, -2147483648, -1, %p25;
	xor.b32  	%r774, %r253, %r745;
	setp.gt.s32 	%p26, %r746, -1;
	selp.b32 	%r254, -2147483648, -1, %p26;
	xor.b32  	%r773, %r254, %r746;
	setp.gt.s32 	%p27, %r747, -1;
	selp.b32 	%r255, -2147483648, -1, %p27;
	xor.b32  	%r772, %r255, %r747;
	setp.gt.s32 	%p28, %r748, -1;
	selp.b32 	%r256, -2147483648, -1, %p28;
	xor.b32  	%r771, %r256, %r748;
	setp.gt.s32 	%p29, %r749, -1;
	selp.b32 	%r257, -2147483648, -1, %p29;
	xor.b32  	%r770, %r257, %r749;
	setp.gt.s32 	%p30, %r750, -1;
	selp.b32 	%r258, -2147483648, -1, %p30;
	xor.b32  	%r769, %r258, %r750;
	setp.gt.s32 	%p31, %r751, -1;
	selp.b32 	%r259, -2147483648, -1, %p31;
	xor.b32  	%r768, %r259, %r751;
	setp.gt.s32 	%p32, %r752, -1;
	selp.b32 	%r260, -2147483648, -1, %p32;
	xor.b32  	%r767, %r260, %r752;
	setp.gt.s32 	%p33, %r753, -1;
	selp.b32 	%r261, -2147483648, -1, %p33;
	xor.b32  	%r766, %r261, %r753;
	setp.gt.s32 	%p34, %r754, -1;
	selp.b32 	%r262, -2147483648, -1, %p34;
	xor.b32  	%r765, %r262, %r754;
	setp.gt.s32 	%p35, %r755, -1;
	selp.b32 	%r263, -2147483648, -1, %p35;
	xor.b32  	%r764, %r263, %r755;
	setp.gt.s32 	%p36, %r756, -1;
	selp.b32 	%r264, -2147483648, -1, %p36;
	xor.b32  	%r763, %r264, %r756;
	setp.gt.s32 	%p37, %r757, -1;
	selp.b32 	%r265, -2147483648, -1, %p37;
	xor.b32  	%r762, %r265, %r757;
	setp.gt.s32 	%p38, %r758, -1;
	selp.b32 	%r266, -2147483648, -1, %p38;
	xor.b32  	%r761, %r266, %r758;
	shr.u32 	%r61, %r2, 5;
	shl.b32 	%r267, %r2, 2;
	mov.u32 	%r268, _ZZN3cub18CUB_300001_SM_10006detail10radix_sort31DeviceRadixSortSingleTileKernelINS1_5radix10policy_hubIfNS0_8NullTypeEyE10Policy1000ELNS0_9SortOrderE0EfS6_yNS1_21identity_decomposer_tEEEvPKT1_PSB_PKT2_PSF_T3_iiT4_E12temp_storage;
	add.s32 	%r62, %r268, %r267;
	shl.b32 	%r269, %r2, 7;
	add.s32 	%r63, %r62, %r269;
	shl.b32 	%r270, %r61, 2;
	add.s32 	%r271, %r268, %r270;
	add.s32 	%r64, %r271, 33792;
	mad.lo.s32 	%r65, %r2, -56, %r63;
	add.s32 	%r760, %r208, 6;
	sub.s32 	%r759, %r209, %r208;
$L__BB10_39:
	add.s32 	%r331, %r760, -6;
	min.s32 	%r274, %r759, 6;
	mov.b32 	%r360, 0;
	st.shared.u32 	[%r62], %r360;
	st.shared.u32 	[%r62+1024], %r360;
	st.shared.u32 	[%r62+2048], %r360;
	st.shared.u32 	[%r62+3072], %r360;
	st.shared.u32 	[%r62+4096], %r360;
	st.shared.u32 	[%r62+5120], %r360;
	st.shared.u32 	[%r62+6144], %r360;
	st.shared.u32 	[%r62+7168], %r360;
	st.shared.u32 	[%r62+8192], %r360;
	st.shared.u32 	[%r62+9216], %r360;
	st.shared.u32 	[%r62+10240], %r360;
	st.shared.u32 	[%r62+11264], %r360;
	st.shared.u32 	[%r62+12288], %r360;
	st.shared.u32 	[%r62+13312], %r360;
	st.shared.u32 	[%r62+14336], %r360;
	st.shared.u32 	[%r62+15360], %r360;
	st.shared.u32 	[%r62+16384], %r360;
	st.shared.u32 	[%r62+17408], %r360;
	st.shared.u32 	[%r62+18432], %r360;
	st.shared.u32 	[%r62+19456], %r360;
	st.shared.u32 	[%r62+20480], %r360;
	st.shared.u32 	[%r62+21504], %r360;
	st.shared.u32 	[%r62+22528], %r360;
	st.shared.u32 	[%r62+23552], %r360;
	st.shared.u32 	[%r62+24576], %r360;
	st.shared.u32 	[%r62+25600], %r360;
	st.shared.u32 	[%r62+26624], %r360;
	st.shared.u32 	[%r62+27648], %r360;
	st.shared.u32 	[%r62+28672], %r360;
	st.shared.u32 	[%r62+29696], %r360;
	st.shared.u32 	[%r62+30720], %r360;
	st.shared.u32 	[%r62+31744], %r360;
	st.shared.u32 	[%r62+32768], %r360;
	// begin inline asm
	bmsk.clamp.b32 %r272, %r360, %r274;
	// end inline asm
	setp.eq.s32 	%p39, %r779, 2147483647;
	selp.b32 	%r276, -2147483648, %r779, %p39;
	// begin inline asm
	shr.b32 %r275, %r276, %r331;
	// end inline asm
	and.b32  	%r363, %r272, %r275;
	shl.b32 	%r364, %r363, 10;
	and.b32  	%r365, %r364, 31744;
	add.s32 	%r366, %r62, %r365;
	shr.u32 	%r367, %r363, 4;
	and.b32  	%r368, %r367, 268435454;
	add.s32 	%r90, %r366, %r368;
	ld.shared.u16 	%rs1, [%r90];
	add.s16 	%rs20, %rs1, 1;
	st.shared.u16 	[%r90], %rs20;
	setp.eq.s32 	%p40, %r778, 2147483647;
	selp.b32 	%r279, -2147483648, %r778, %p40;
	// begin inline asm
	shr.b32 %r278, %r279, %r331;
	// end inline asm
	and.b32  	%r369, %r272, %r278;
	shl.b32 	%r370, %r369, 10;
	and.b32  	%r371, %r370, 31744;
	add.s32 	%r372, %r62, %r371;
	shr.u32 	%r373, %r369, 4;
	and.b32  	%r374, %r373, 268435454;
	add.s32 	%r91, %r372, %r374;
	ld.shared.u16 	%rs2, [%r91];
	add.s16 	%rs21, %rs2, 1;
	st.shared.u16 	[%r91], %rs21;
	setp.eq.s32 	%p41, %r777, 2147483647;
	selp.b32 	%r282, -2147483648, %r777, %p41;
	// begin inline asm
	shr.b32 %r281, %r282, %r331;
	// end inline asm
	and.b32  	%r375, %r272, %r281;
	shl.b32 	%r376, %r375, 10;
	and.b32  	%r377, %r376, 31744;
	add.s32 	%r378, %r62, %r377;
	shr.u32 	%r379, %r375, 4;
	and.b32  	%r380, %r379, 268435454;
	add.s32 	%r92, %r378, %r380;
	ld.shared.u16 	%rs3, [%r92];
	add.s16 	%rs22, %rs3, 1;
	st.shared.u16 	[%r92], %rs22;
	setp.eq.s32 	%p42, %r776, 2147483647;
	selp.b32 	%r285, -2147483648, %r776, %p42;
	// begin inline asm
	shr.b32 %r284, %r285, %r331;
	// end inline asm
	and.b32  	%r381, %r272, %r284;
	shl.b32 	%r382, %r381, 10;
	and.b32  	%r383, %r382, 31744;
	add.s32 	%r384, %r62, %r383;
	shr.u32 	%r385, %r381, 4;
	and.b32  	%r386, %r385, 268435454;
	add.s32 	%r93, %r384, %r386;
	ld.shared.u16 	%rs4, [%r93];
	add.s16 	%rs23, %rs4, 1;
	st.shared.u16 	[%r93], %rs23;
	setp.eq.s32 	%p43, %r775, 2147483647;
	selp.b32 	%r288, -2147483648, %r775, %p43;
	// begin inline asm
	shr.b32 %r287, %r288, %r331;
	// end inline asm
	and.b32  	%r387, %r272, %r287;
	shl.b32 	%r388, %r387, 10;
	and.b32  	%r389, %r388, 31744;
	add.s32 	%r390, %r62, %r389;
	shr.u32 	%r391, %r387, 4;
	and.b32  	%r392, %r391, 268435454;
	add.s32 	%r94, %r390, %r392;
	ld.shared.u16 	%rs5, [%r94];
	add.s16 	%rs24, %rs5, 1;
	st.shared.u16 	[%r94], %rs24;
	setp.eq.s32 	%p44, %r774, 2147483647;
	selp.b32 	%r291, -2147483648, %r774, %p44;
	// begin inline asm
	shr.b32 %r290, %r291, %r331;
	// end inline asm
	and.b32  	%r393, %r272, %r290;
	shl.b32 	%r394, %r393, 10;
	and.b32  	%r395, %r394, 31744;
	add.s32 	%r396, %r62, %r395;
	shr.u32 	%r397, %r393, 4;
	and.b32  	%r398, %r397, 268435454;
	add.s32 	%r95, %r396, %r398;
	ld.shared.u16 	%rs6, [%r95];
	add.s16 	%rs25, %rs6, 1;
	st.shared.u16 	[%r95], %rs25;
	setp.eq.s32 	%p45, %r773, 2147483647;
	selp.b32 	%r294, -2147483648, %r773, %p45;
	// begin inline asm
	shr.b32 %r293, %r294, %r331;
	// end inline asm
	and.b32  	%r399, %r272, %r293;
	shl.b32 	%r400, %r399, 10;
	and.b32  	%r401, %r400, 31744;
	add.s32 	%r402, %r62, %r401;
	shr.u32 	%r403, %r399, 4;
	and.b32  	%r404, %r403, 268435454;
	add.s32 	%r96, %r402, %r404;
	ld.shared.u16 	%rs7, [%r96];
	add.s16 	%rs26, %rs7, 1;
	st.shared.u16 	[%r96], %rs26;
	setp.eq.s32 	%p46, %r772, 2147483647;
	selp.b32 	%r297, -2147483648, %r772, %p46;
	// begin inline asm
	shr.b32 %r296, %r297, %r331;
	// end inline asm
	and.b32  	%r405, %r272, %r296;
	shl.b32 	%r406, %r405, 10;
	and.b32  	%r407, %r406, 31744;
	add.s32 	%r408, %r62, %r407;
	shr.u32 	%r409, %r405, 4;
	and.b32  	%r410, %r409, 268435454;
	add.s32 	%r97, %r408, %r410;
	ld.shared.u16 	%rs8, [%r97];
	add.s16 	%rs27, %rs8, 1;
	st.shared.u16 	[%r97], %rs27;
	setp.eq.s32 	%p47, %r771, 2147483647;
	selp.b32 	%r300, -2147483648, %r771, %p47;
	// begin inline asm
	shr.b32 %r299, %r300, %r331;
	// end inline asm
	and.b32  	%r411, %r272, %r299;
	shl.b32 	%r412, %r411, 10;
	and.b32  	%r413, %r412, 31744;
	add.s32 	%r414, %r62, %r413;
	shr.u32 	%r415, %r411, 4;
	and.b32  	%r416, %r415, 268435454;
	add.s32 	%r98, %r414, %r416;
	ld.shared.u16 	%rs9, [%r98];
	add.s16 	%rs28, %rs9, 1;
	st.shared.u16 	[%r98], %rs28;
	setp.eq.s32 	%p48, %r770, 2147483647;
	selp.b32 	%r303, -2147483648, %r770, %p48;
	// begin inline asm
	shr.b32 %r302, %r303, %r331;
	// end inline asm
	and.b32  	%r417, %r272, %r302;
	shl.b32 	%r418, %r417, 10;
	and.b32  	%r419, %r418, 31744;
	add.s32 	%r420, %r62, %r419;
	shr.u32 	%r421, %r417, 4;
	and.b32  	%r422, %r421, 268435454;
	add.s32 	%r99, %r420, %r422;
	ld.shared.u16 	%rs10, [%r99];
	add.s16 	%rs29, %rs10, 1;
	st.shared.u16 	[%r99], %rs29;
	setp.eq.s32 	%p49, %r769, 2147483647;
	selp.b32 	%r306, -2147483648, %r769, %p49;
	// begin inline asm
	shr.b32 %r305, %r306, %r331;
	// end inline asm
	and.b32  	%r423, %r272, %r305;
	shl.b32 	%r424, %r423, 10;
	and.b32  	%r425, %r424, 31744;
	add.s32 	%r426, %r62, %r425;
	shr.u32 	%r427, %r423, 4;
	and.b32  	%r428, %r427, 268435454;
	add.s32 	%r100, %r426, %r428;
	ld.shared.u16 	%rs11, [%r100];
	add.s16 	%rs30, %rs11, 1;
	st.shared.u16 	[%r100], %rs30;
	setp.eq.s32 	%p50, %r768, 2147483647;
	selp.b32 	%r309, -2147483648, %r768, %p50;
	// begin inline asm
	shr.b32 %r308, %r309, %r331;
	// end inline asm
	and.b32  	%r429, %r272, %r308;
	shl.b32 	%r430, %r429, 10;
	and.b32  	%r431, %r430, 31744;
	add.s32 	%r432, %r62, %r431;
	shr.u32 	%r433, %r429, 4;
	and.b32  	%r434, %r433, 268435454;
	add.s32 	%r101, %r432, %r434;
	ld.shared.u16 	%rs12, [%r101];
	add.s16 	%rs31, %rs12, 1;
	st.shared.u16 	[%r101], %rs31;
	setp.eq.s32 	%p51, %r767, 2147483647;
	selp.b32 	%r312, -2147483648, %r767, %p51;
	// begin inline asm
	shr.b32 %r311, %r312, %r331;
	// end inline asm
	and.b32  	%r435, %r272, %r311;
	shl.b32 	%r436, %r435, 10;
	and.b32  	%r437, %r436, 31744;
	add.s32 	%r438, %r62, %r437;
	shr.u32 	%r439, %r435, 4;
	and.b32  	%r440, %r439, 268435454;
	add.s32 	%r102, %r438, %r440;
	ld.shared.u16 	%rs13, [%r102];
	add.s16 	%rs32, %rs13, 1;
	st.shared.u16 	[%r102], %rs32;
	setp.eq.s32 	%p52, %r766, 2147483647;
	selp.b32 	%r315, -2147483648, %r766, %p52;
	// begin inline asm
	shr.b32 %r314, %r315, %r331;
	// end inline asm
	and.b32  	%r441, %r272, %r314;
	shl.b32 	%r442, %r441, 10;
	and.b32  	%r443, %r442, 31744;
	add.s32 	%r444, %r62, %r443;
	shr.u32 	%r445, %r441, 4;
	and.b32  	%r446, %r445, 268435454;
	add.s32 	%r103, %r444, %r446;
	ld.shared.u16 	%rs14, [%r103];
	add.s16 	%rs33, %rs14, 1;
	st.shared.u16 	[%r103], %rs33;
	setp.eq.s32 	%p53, %r765, 2147483647;
	selp.b32 	%r318, -2147483648, %r765, %p53;
	// begin inline asm
	shr.b32 %r317, %r318, %r331;
	// end inline asm
	and.b32  	%r447, %r272, %r317;
	shl.b32 	%r448, %r447, 10;
	and.b32  	%r449, %r448, 31744;
	add.s32 	%r450, %r62, %r449;
	shr.u32 	%r451, %r447, 4;
	and.b32  	%r452, %r451, 268435454;
	add.s32 	%r104, %r450, %r452;
	ld.shared.u16 	%rs15, [%r104];
	add.s16 	%rs34, %rs15, 1;
	st.shared.u16 	[%r104], %rs34;
	setp.eq.s32 	%p54, %r764, 2147483647;
	selp.b32 	%r321, -2147483648, %r764, %p54;
	// begin inline asm
	shr.b32 %r320, %r321, %r331;
	// end inline asm
	and.b32  	%r453, %r272, %r320;
	shl.b32 	%r454, %r453, 10;
	and.b32  	%r455, %r454, 31744;
	add.s32 	%r456, %r62, %r455;
	shr.u32 	%r457, %r453, 4;
	and.b32  	%r458, %r457, 268435454;
	add.s32 	%r105, %r456, %r458;
	ld.shared.u16 	%rs16, [%r105];
	add.s16 	%rs35, %rs16, 1;
	st.shared.u16 	[%r105], %rs35;
	setp.eq.s32 	%p55, %r763, 2147483647;
	selp.b32 	%r324, -2147483648, %r763, %p55;
	// begin inline asm
	shr.b32 %r323, %r324, %r331;
	// end inline asm
	and.b32  	%r459, %r272, %r323;
	shl.b32 	%r460, %r459, 10;
	and.b32  	%r461, %r460, 31744;
	add.s32 	%r462, %r62, %r461;
	shr.u32 	%r463, %r459, 4;
	and.b32  	%r464, %r463, 268435454;
	add.s32 	%r106, %r462, %r464;
	ld.shared.u16 	%rs17, [%r106];
	add.s16 	%rs36, %rs17, 1;
	st.shared.u16 	[%r106], %rs36;
	setp.eq.s32 	%p56, %r762, 2147483647;
	selp.b32 	%r327, -2147483648, %r762, %p56;
	// begin inline asm
	shr.b32 %r326, %r327, %r331;
	// end inline asm
	and.b32  	%r465, %r272, %r326;
	shl.b32 	%r466, %r465, 10;
	and.b32  	%r467, %r466, 31744;
	add.s32 	%r468, %r62, %r467;
	shr.u32 	%r469, %r465, 4;
	and.b32  	%r470, %r469, 268435454;
	add.s32 	%r107, %r468, %r470;
	ld.shared.u16 	%rs18, [%r107];
	add.s16 	%rs37, %rs18, 1;
	st.shared.u16 	[%r107], %rs37;
	setp.eq.s32 	%p57, %r761, 2147483647;
	selp.b32 	%r330, -2147483648, %r761, %p57;
	// begin inline asm
	shr.b32 %r329, %r330, %r331;
	// end inline asm
	and.b32  	%r471, %r272, %r329;
	shl.b32 	%r472, %r471, 10;
	and.b32  	%r473, %r472, 31744;
	add.s32 	%r474, %r62, %r473;
	shr.u32 	%r475, %r471, 4;
	and.b32  	%r476, %r475, 268435454;
	add.s32 	%r108, %r474, %r476;
	ld.shared.u16 	%rs19, [%r108];
	add.s16 	%rs38, %rs19, 1;
	st.shared.u16 	[%r108], %rs38;
	bar.sync 	0;
	ld.shared.u32 	%r109, [%r63];
	ld.shared.u32 	%r477, [%r63+4];
	ld.shared.u32 	%r478, [%r63+8];
	ld.shared.u32 	%r479, [%r63+12];
	ld.shared.u32 	%r480, [%r63+16];
	ld.shared.u32 	%r481, [%r63+20];
	ld.shared.u32 	%r482, [%r63+24];
	ld.shared.u32 	%r483, [%r63+28];
	ld.shared.u32 	%r484, [%r63+32];
	ld.shared.u32 	%r485, [%r63+36];
	ld.shared.u32 	%r486, [%r63+40];
	ld.shared.u32 	%r487, [%r63+44];
	ld.shared.u32 	%r488, [%r63+48];
	ld.shared.u32 	%r489, [%r63+52];
	ld.shared.u32 	%r490, [%r63+56];
	ld.shared.u32 	%r491, [%r63+60];
	ld.shared.u32 	%r492, [%r63+64];
	ld.shared.u32 	%r493, [%r63+68];
	ld.shared.u32 	%r494, [%r63+72];
	ld.shared.u32 	%r495, [%r63+76];
	ld.shared.u32 	%r496, [%r63+80];
	ld.shared.u32 	%r497, [%r63+84];
	ld.shared.u32 	%r498, [%r63+88];
	ld.shared.u32 	%r499, [%r63+92];
	ld.shared.u32 	%r500, [%r63+96];
	ld.shared.u32 	%r501, [%r63+100];
	ld.shared.u32 	%r502, [%r63+104];
	ld.shared.u32 	%r503, [%r63+108];
	ld.shared.u32 	%r504, [%r63+112];
	ld.shared.u32 	%r505, [%r63+116];
	ld.shared.u32 	%r506, [%r63+120];
	ld.shared.u32 	%r507, [%r63+124];
	ld.shared.u32 	%r508, [%r63+128];
	add.s32 	%r110, %r477, %r109;
	add.s32 	%r111, %r478, %r110;
	add.s32 	%r112, %r479, %r111;
	add.s32 	%r113, %r480, %r112;
	add.s32 	%r114, %r481, %r113;
	add.s32 	%r115, %r482, %r114;
	add.s32 	%r116, %r483, %r115;
	add.s32 	%r117, %r484, %r116;
	add.s32 	%r118, %r485, %r117;
	add.s32 	%r119, %r486, %r118;
	add.s32 	%r120, %r487, %r119;
	add.s32 	%r121, %r488, %r120;
	add.s32 	%r122, %r489, %r121;
	add.s32 	%r123, %r490, %r122;
	add.s32 	%r124, %r491, %r123;
	add.s32 	%r125, %r492, %r124;
	add.s32 	%r126, %r493, %r125;
	add.s32 	%r127, %r494, %r126;
	add.s32 	%r128, %r495, %r127;
	add.s32 	%r129, %r496, %r128;
	add.s32 	%r130, %r497, %r129;
	add.s32 	%r131, %r498, %r130;
	add.s32 	%r132, %r499, %r131;
	add.s32 	%r133, %r500, %r132;
	add.s32 	%r134, %r501, %r133;
	add.s32 	%r135, %r502, %r134;
	add.s32 	%r136, %r503, %r135;
	add.s32 	%r137, %r504, %r136;
	add.s32 	%r138, %r505, %r137;
	add.s32 	%r139, %r506, %r138;
	add.s32 	%r140, %r507, %r139;
	add.s32 	%r337, %r508, %r140;
	// begin inline asm
	mov.u32 %r332, %laneid;
	// end inline asm
	mov.b32 	%r335, 1;
	mov.b32 	%r362, -1;
	// begin inline asm
	{  .reg .u32 r0;  .reg .pred p;  shfl.sync.up.b32 r0|p, %r337, %r335, %r360, %r362;  @p add.u32 r0, r0, %r337;  mov.u32 %r333, r0;}
	// end inline asm
	mov.b32 	%r341, 2;
	// begin inline asm
	{  .reg .u32 r0;  .reg .pred p;  shfl.sync.up.b32 r0|p, %r333, %r341, %r360, %r362;  @p add.u32 r0, r0, %r333;  mov.u32 %r339, r0;}
	// end inline asm
	mov.b32 	%r347, 4;
	// begin inline asm
	{  .reg .u32 r0;  .reg .pred p;  shfl.sync.up.b32 r0|p, %r339, %r347, %r360, %r362;  @p add.u32 r0, r0, %r339;  mov.u32 %r345, r0;}
	// end inline asm
	mov.b32 	%r353, 8;
	// begin inline asm
	{  .reg .u32 r0;  .reg .pred p;  shfl.sync.up.b32 r0|p, %r345, %r353, %r360, %r362;  @p add.u32 r0, r0, %r345;  mov.u32 %r351, r0;}
	// end inline asm
	mov.b32 	%r359, 16;
	// begin inline asm
	{  .reg .u32 r0;  .reg .pred p;  shfl.sync.up.b32 r0|p, %r351, %r359, %r360, %r362;  @p add.u32 r0, r0, %r351;  mov.u32 %r357, r0;}
	// end inline asm
	setp.ne.s32 	%p58, %r332, 31;
	@%p58 bra 	$L__BB10_41;
	st.shared.u32 	[%r64], %r357;
$L__BB10_41:
	sub.s32 	%r509, %r357, %r337;
	setp.gt.u32 	%p59, %r2, 31;
	setp.eq.s32 	%p60, %r61, 7;
	setp.eq.s32 	%p61, %r61, 6;
	setp.eq.s32 	%p62, %r61, 5;
	setp.eq.s32 	%p63, %r61, 4;
	setp.eq.s32 	%p64, %r61, 3;
	setp.eq.s32 	%p65, %r61, 2;
	setp.eq.s32 	%p66, %r61, 1;
	bar.sync 	0;
	ld.shared.v4.u32 	{%r510, %r511, %r512, %r513}, [_ZZN3cub18CUB_300001_SM_10006detail10radix_sort31DeviceRadixSortSingleTileKernelINS1_5radix10policy_hubIfNS0_8NullTypeEyE10Policy1000ELNS0_9SortOrderE0EfS6_yNS1_21identity_decomposer_tEEEvPKT1_PSB_PKT2_PSF_T3_iiT4_E12temp_storage+33792];
	selp.b32 	%r514, %r510, %r780, %p66;
	add.s32 	%r515, %r511, %r510;
	selp.b32 	%r516, %r515, %r514, %p65;
	add.s32 	%r517, %r515, %r512;
	selp.b32 	%r518, %r517, %r516, %p64;
	add.s32 	%r519, %r517, %r513;
	selp.b32 	%r520, %r519, %r518, %p63;
	ld.shared.v4.u32 	{%r521, %r522, %r523, %r524}, [_ZZN3cub18CUB_300001_SM_10006detail10radix_sort31DeviceRadixSortSingleTileKernelINS1_5radix10policy_hubIfNS0_8NullTypeEyE10Policy1000ELNS0_9SortOrderE0EfS6_yNS1_21identity_decomposer_tEEEvPKT1_PSB_PKT2_PSF_T3_iiT4_E12temp_storage+33808];
	add.s32 	%r525, %r519, %r521;
	selp.b32 	%r526, %r525, %r520, %p62;
	add.s32 	%r527, %r525, %r522;
	selp.b32 	%r528, %r527, %r526, %p61;
	add.s32 	%r529, %r527, %r523;
	selp.b32 	%r780, %r529, %r528, %p60;
	add.s32 	%r145, %r529, %r524;
	setp.ne.s32 	%p67, %r332, 0;
	selp.b32 	%r530, %r509, 0, %p67;
	add.s32 	%r531, %r780, %r530;
	or.pred  	%p68, %p59, %p67;
	selp.b32 	%r781, %r531, %r509, %p59;
	@%p68 bra 	$L__BB10_43;
	shl.b32 	%r781, %r145, 16;
	st.shared.u32 	[_ZZN3cub18CUB_300001_SM_10006detail10radix_sort31DeviceRadixSortSingleTileKernelINS1_5radix10policy_hubIfNS0_8NullTypeEyE10Policy1000ELNS0_9SortOrderE0EfS6_yNS1_21identity_decomposer_tEEEvPKT1_PSB_PKT2_PSF_T3_iiT4_E12temp_storage+33832], %r781;
$L__BB10_43:
	setp.eq.s32 	%p69, %r2, 0;
	bar.sync 	0;
	ld.shared.u32 	%r532, [_ZZN3cub18CUB_300001_SM_10006detail10radix_sort31DeviceRadixSortSingleTileKernelINS1_5radix10policy_hubIfNS0_8NullTypeEyE10Policy1000ELNS0_9SortOrderE0EfS6_yNS1_21identity_decomposer_tEEEvPKT1_PSB_PKT2_PSF_T3_iiT4_E12temp_storage+33832];
	selp.b32 	%r533, 0, %r532, %p69;
	add.s32 	%r534, %r781, %r533;
	add.s32 	%r535, %r109, %r534;
	add.s32 	%r536, %r110, %r534;
	add.s32 	%r537, %r111, %r534;
	add.s32 	%r538, %r112, %r534;
	add.s32 	%r539, %r113, %r534;
	add.s32 	%r540, %r114, %r534;
	add.s32 	%r541, %r115, %r534;
	add.s32 	%r542, %r116, %r534;
	add.s32 	%r543, %r117, %r534;
	add.s32 	%r544, %r118, %r534;
	add.s32 	%r545, %r119, %r534;
	add.s32 	%r546, %r120, %r534;
	add.s32 	%r547, %r121, %r534;
	add.s32 	%r548, %r122, %r534;
	add.s32 	%r549, %r123, %r534;
	add.s32 	%r550, %r124, %r534;
	add.s32 	%r551, %r125, %r534;
	add.s32 	%r552, %r126, %r534;
	add.s32 	%r553, %r127, %r534;
	add.s32 	%r554, %r128, %r534;
	add.s32 	%r555, %r129, %r534;
	add.s32 	%r556, %r130, %r534;
	add.s32 	%r557, %r131, %r534;
	add.s32 	%r558, %r132, %r534;
	add.s32 	%r559, %r133, %r534;
	add.s32 	%r560, %r134, %r534;
	add.s32 	%r561, %r135, %r534;
	add.s32 	%r562, %r136, %r534;
	add.s32 	%r563, %r137, %r534;
	add.s32 	%r564, %r138, %r534;
	add.s32 	%r565, %r139, %r534;
	add.s32 	%r566, %r140, %r534;
	st.shared.u32 	[%r63], %r534;
	st.shared.u32 	[%r63+4], %r535;
	st.shared.u32 	[%r63+8], %r536;
	st.shared.u32 	[%r63+12], %r537;
	st.shared.u32 	[%r63+16], %r538;
	st.shared.u32 	[%r63+20], %r539;
	st.shared.u32 	[%r63+24], %r540;
	st.shared.u32 	[%r63+28], %r541;
	st.shared.u32 	[%r63+32], %r542;
	st.shared.u32 	[%r63+36], %r543;
	st.shared.u32 	[%r63+40], %r544;
	st.shared.u32 	[%r63+44], %r545;
	st.shared.u32 	[%r63+48], %r546;
	st.shared.u32 	[%r63+52], %r547;
	st.shared.u32 	[%r63+56], %r548;
	st.shared.u32 	[%r63+60], %r549;
	st.shared.u32 	[%r63+64], %r550;
	st.shared.u32 	[%r63+68], %r551;
	st.shared.u32 	[%r63+72], %r552;
	st.shared.u32 	[%r63+76], %r553;
	st.shared.u32 	[%r63+80], %r554;
	st.shared.u32 	[%r63+84], %r555;
	st.shared.u32 	[%r63+88], %r556;
	st.shared.u32 	[%r63+92], %r557;
	st.shared.u32 	[%r63+96], %r558;
	st.shared.u32 	[%r63+100], %r559;
	st.shared.u32 	[%r63+104], %r560;
	st.shared.u32 	[%r63+108], %r561;
	st.shared.u32 	[%r63+112], %r562;
	st.shared.u32 	[%r63+116], %r563;
	st.shared.u32 	[%r63+120], %r564;
	st.shared.u32 	[%r63+124], %r565;
	st.shared.u32 	[%r63+128], %r566;
	bar.sync 	0;
	cvt.u32.u16 	%r567, %rs1;
	ld.shared.u16 	%r568, [%r90];
	add.s32 	%r149, %r568, %r567;
	cvt.u32.u16 	%r569, %rs2;
	ld.shared.u16 	%r570, [%r91];
	add.s32 	%r150, %r570, %r569;
	cvt.u32.u16 	%r571, %rs3;
	ld.shared.u16 	%r572, [%r92];
	add.s32 	%r151, %r572, %r571;
	cvt.u32.u16 	%r573, %rs4;
	ld.shared.u16 	%r574, [%r93];
	add.s32 	%r152, %r574, %r573;
	cvt.u32.u16 	%r575, %rs5;
	ld.shared.u16 	%r576, [%r94];
	add.s32 	%r153, %r576, %r575;
	cvt.u32.u16 	%r577, %rs6;
	ld.shared.u16 	%r578, [%r95];
	add.s32 	%r154, %r578, %r577;
	cvt.u32.u16 	%r579, %rs7;
	ld.shared.u16 	%r580, [%r96];
	add.s32 	%r155, %r580, %r579;
	cvt.u32.u16 	%r581, %rs8;
	ld.shared.u16 	%r582, [%r97];
	add.s32 	%r156, %r582, %r581;
	cvt.u32.u16 	%r583, %rs9;
	ld.shared.u16 	%r584, [%r98];
	add.s32 	%r157, %r584, %r583;
	cvt.u32.u16 	%r585, %rs10;
	ld.shared.u16 	%r586, [%r99];
	add.s32 	%r158, %r586, %r585;
	cvt.u32.u16 	%r587, %rs11;
	ld.shared.u16 	%r588, [%r100];
	add.s32 	%r159, %r588, %r587;
	cvt.u32.u16 	%r589, %rs12;
	ld.shared.u16 	%r590, [%r101];
	add.s32 	%r160, %r590, %r589;
	cvt.u32.u16 	%r591, %rs13;
	ld.shared.u16 	%r592, [%r102];
	add.s32 	%r161, %r592, %r591;
	cvt.u32.u16 	%r593, %rs14;
	ld.shared.u16 	%r594, [%r103];
	add.s32 	%r162, %r594, %r593;
	cvt.u32.u16 	%r595, %rs15;
	ld.shared.u16 	%r596, [%r104];
	add.s32 	%r163, %r596, %r595;
	cvt.u32.u16 	%r597, %rs16;
	ld.shared.u16 	%r598, [%r105];
	add.s32 	%r164, %r598, %r597;
	cvt.u32.u16 	%r599, %rs17;
	ld.shared.u16 	%r600, [%r106];
	add.s32 	%r165, %r600, %r599;
	cvt.u32.u16 	%r601, %rs18;
	ld.shared.u16 	%r602, [%r107];
	add.s32 	%r166, %r602, %r601;
	cvt.u32.u16 	%r603, %rs19;
	ld.shared.u16 	%r604, [%r108];
	add.s32 	%r167, %r604, %r603;
	bar.sync 	0;
	setp.lt.s32 	%p70, %r760, %r209;
	@%p70 bra 	$L__BB10_83;
	cvt.u64.u32 	%rd8, %r2;
	shl.b32 	%r605, %r149, 2;
	mov.u32 	%r606, _ZZN3cub18CUB_300001_SM_10006detail10radix_sort31DeviceRadixSortSingleTileKernelINS1_5radix10policy_hubIfNS0_8NullTypeEyE10Policy1000ELNS0_9SortOrderE0EfS6_yNS1_21identity_decomposer_tEEEvPKT1_PSB_PKT2_PSF_T3_iiT4_E12temp_storage;
	add.s32 	%r607, %r606, %r605;
	st.shared.u32 	[%r607], %r779;
	shl.b32 	%r608, %r150, 2;
	add.s32 	%r609, %r606, %r608;
	st.shared.u32 	[%r609], %r778;
	shl.b32 	%r610, %r151, 2;
	add.s32 	%r611, %r606, %r610;
	st.shared.u32 	[%r611], %r777;
	shl.b32 	%r612, %r152, 2;
	add.s32 	%r613, %r606, %r612;
	st.shared.u32 	[%r613], %r776;
	shl.b32 	%r614, %r153, 2;
	add.s32 	%r615, %r606, %r614;
	st.shared.u32 	[%r615], %r775;
	shl.b32 	%r616, %r154, 2;
	add.s32 	%r617, %r606, %r616;
	st.shared.u32 	[%r617], %r774;
	shl.b32 	%r618, %r155, 2;
	add.s32 	%r619, %r606, %r618;
	st.shared.u32 	[%r619], %r773;
	shl.b32 	%r620, %r156, 2;
	add.s32 	%r621, %r606, %r620;
	st.shared.u32 	[%r621], %r772;
	shl.b32 	%r622, %r157, 2;
	add.s32 	%r623, %r606, %r622;
	st.shared.u32 	[%r623], %r771;
	shl.b32 	%r624, %r158, 2;
	add.s32 	%r625, %r606, %r624;
	st.shared.u32 	[%r625], %r770;
	shl.b32 	%r626, %r159, 2;
	add.s32 	%r627, %r606, %r626;
	st.shared.u32 	[%r627], %r769;
	shl.b32 	%r628, %r160, 2;
	add.s32 	%r629, %r606, %r628;
	st.shared.u32 	[%r629], %r768;
	shl.b32 	%r630, %r161, 2;
	add.s32 	%r631, %r606, %r630;
	st.shared.u32 	[%r631], %r767;
	shl.b32 	%r632, %r162, 2;
	add.s32 	%r633, %r606, %r632;
	st.shared.u32 	[%r633], %r766;
	shl.b32 	%r634, %r163, 2;
	add.s32 	%r635, %r606, %r634;
	st.shared.u32 	[%r635], %r765;
	shl.b32 	%r636, %r164, 2;
	add.s32 	%r637, %r606, %r636;
	st.shared.u32 	[%r637], %r764;
	shl.b32 	%r638, %r165, 2;
	add.s32 	%r639, %r606, %r638;
	st.shared.u32 	[%r639], %r763;
	shl.b32 	%r640, %r166, 2;
	add.s32 	%r641, %r606, %r640;
	st.shared.u32 	[%r641], %r762;
	shl.b32 	%r642, %r167, 2;
	add.s32 	%r643, %r606, %r642;
	st.shared.u32 	[%r643], %r761;
	bar.sync 	0;
	mad.lo.s32 	%r644, %r2, -72, %r65;
	ld.shared.u32 	%r168, [%r644];
	ld.shared.u32 	%r169, [%r644+1024];
	ld.shared.u32 	%r170, [%r644+2048];
	ld.shared.u32 	%r171, [%r644+3072];
	ld.shared.u32 	%r172, [%r644+4096];
	ld.shared.u32 	%r173, [%r644+5120];
	ld.shared.u32 	%r174, [%r644+6144];
	ld.shared.u32 	%r175, [%r644+7168];
	ld.shared.u32 	%r176, [%r644+8192];
	ld.shared.u32 	%r177, [%r644+9216];
	ld.shared.u32 	%r178, [%r644+10240];
	ld.shared.u32 	%r179, [%r644+11264];
	ld.shared.u32 	%r180, [%r644+12288];
	ld.shared.u32 	%r181, [%r644+13312];
	ld.shared.u32 	%r182, [%r644+14336];
	ld.shared.u32 	%r183, [%r644+15360];
	ld.shared.u32 	%r184, [%r644+16384];
	ld.shared.u32 	%r185, [%r644+17408];
	ld.shared.u32 	%r186, [%r644+18432];
	setp.gt.u64 	%p71, %rd4, %rd8;
	cvta.to.global.u64 	%rd9, %rd3;
	mul.wide.u32 	%rd10, %r2, 4;
	add.s64 	%rd2, %rd9, %rd10;
	@%p71 bra 	$L__BB10_45;
	bra.uni 	$L__BB10_46;
$L__BB10_45:
	setp.gt.s32 	%p72, %r168, -1;
	selp.b32 	%r645, -1, -2147483648, %p72;
	xor.b32  	%r646, %r645, %r168;
	st.global.u32 	[%rd2], %r646;
$L__BB10_46:
	add.s32 	%r647, %r2, 256;
	cvt.u64.u32 	%rd11, %r647;
	setp.le.u64 	%p73, %rd4, %rd11;
	@%p73 bra 	$L__BB10_48;
	setp.gt.s32 	%p74, %r169, -1;
	selp.b32 	%r648, -1, -2147483648, %p74;
	xor.b32  	%r649, %r648, %r169;
	st.global.u32 	[%rd2+1024], %r649;
$L__BB10_48:
	add.s32 	%r650, %r2, 512;
	cvt.u64.u32 	%rd12, %r650;
	setp.le.u64 	%p75, %rd4, %rd12;
	@%p75 bra 	$L__BB10_50;
	setp.gt.s32 	%p76, %r170, -1;
	selp.b32 	%r651, -1, -2147483648, %p76;
	xor.b32  	%r652, %r651, %r170;
	st.global.u32 	[%rd2+2048], %r652;
$L__BB10_50:
	add.s32 	%r653, %r2, 768;
	cvt.u64.u32 	%rd13, %r653;
	setp.le.u64 	%p77, %rd4, %rd13;
	@%p77 bra 	$L__BB10_52;
	setp.gt.s32 	%p78, %r171, -1;
	selp.b32 	%r654, -1, -2147483648, %p78;
	xor.b32  	%r655, %r654, %r171;
	st.global.u32 	[%rd2+3072], %r655;
$L__BB10_52:
	or.b32  	%r656, %r2, 1024;
	cvt.u64.u32 	%rd14, %r656;
	setp.le.u64 	%p79, %rd4, %rd14;
	@%p79 bra 	$L__BB10_54;
	setp.gt.s32 	%p80, %r172, -1;
	selp.b32 	%r657, -1, -2147483648, %p80;
	xor.b32  	%r658, %r657, %r172;
	st.global.u32 	[%rd2+4096], %r658;
$L__BB10_54:
	add.s32 	%r659, %r2, 1280;
	cvt.u64.u32 	%rd15, %r659;
	setp.le.u64 	%p81, %rd4, %rd15;
	@%p81 bra 	$L__BB10_56;
	setp.gt.s32 	%p82, %r173, -1;
	selp.b32 	%r660, -1, -2147483648, %p82;
	xor.b32  	%r661, %r660, %r173;
	st.global.u32 	[%rd2+5120], %r661;
$L__BB10_56:
	add.s32 	%r662, %r2, 1536;
	cvt.u64.u32 	%rd16, %r662;
	setp.le.u64 	%p83, %rd4, %rd16;
	@%p83 bra 	$L__BB10_58;
	setp.gt.s32 	%p84, %r174, -1;
	selp.b32 	%r663, -1, -2147483648, %p84;
	xor.b32  	%r664, %r663, %r174;
	st.global.u32 	[%rd2+6144], %r664;
$L__BB10_58:
	add.s32 	%r665, %r2, 1792;
	cvt.u64.u32 	%rd17, %r665;
	setp.le.u64 	%p85, %rd4, %rd17;
	@%p85 bra 	$L__BB10_60;
	setp.gt.s32 	%p86, %r175, -1;
	selp.b32 	%r666, -1, -2147483648, %p86;
	xor.b32  	%r667, %r666, %r175;
	st.global.u32 	[%rd2+7168], %r667;
$L__BB10_60:
	or.b32  	%r668, %r2, 2048;
	cvt.u64.u32 	%rd18, %r668;
	setp.le.u64 	%p87, %rd4, %rd18;
	@%p87 bra 	$L__BB10_62;
	setp.gt.s32 	%p88, %r176, -1;
	selp.b32 	%r669, -1, -2147483648, %p88;
	xor.b32  	%r670, %r669, %r176;
	st.global.u32 	[%rd2+8192], %r670;
$L__BB10_62:
	add.s32 	%r671, %r2, 2304;
	cvt.u64.u32 	%rd19, %r671;
	setp.le.u64 	%p89, %rd4, %rd19;
	@%p89 bra 	$L__BB10_64;
	setp.gt.s32 	%p90, %r177, -1;
	selp.b32 	%r672, -1, -2147483648, %p90;
	xor.b32  	%r673, %r672, %r177;
	st.global.u32 	[%rd2+9216], %r673;
$L__BB10_64:
	add.s32 	%r674, %r2, 2560;
	cvt.u64.u32 	%rd20, %r674;
	setp.le.u64 	%p91, %rd4, %rd20;
	@%p91 bra 	$L__BB10_66;
	setp.gt.s32 	%p92, %r178, -1;
	selp.b32 	%r675, -1, -2147483648, %p92;
	xor.b32  	%r676, %r675, %r178;
	st.global.u32 	[%rd2+10240], %r676;
$L__BB10_66:
	add.s32 	%r677, %r2, 2816;
	cvt.u64.u32 	%rd21, %r677;
	setp.le.u64 	%p93, %rd4, %rd21;
	@%p93 bra 	$L__BB10_68;
	setp.gt.s32 	%p94, %r179, -1;
	selp.b32 	%r678, -1, -2147483648, %p94;
	xor.b32  	%r679, %r678, %r179;
	st.global.u32 	[%rd2+11264], %r679;
$L__BB10_68:
	or.b32  	%r680, %r2, 3072;
	cvt.u64.u32 	%rd22, %r680;
	setp.le.u64 	%p95, %rd4, %rd22;
	@%p95 bra 	$L__BB10_70;
	setp.gt.s32 	%p96, %r180, -1;
	selp.b32 	%r681, -1, -2147483648, %p96;
	xor.b32  	%r682, %r681, %r180;
	st.global.u32 	[%rd2+12288], %r682;
$L__BB10_70:
	add.s32 	%r683, %r2, 3328;
	cvt.u64.u32 	%rd23, %r683;
	setp.le.u64 	%p97, %rd4, %rd23;
	@%p97 bra 	$L__BB10_72;
	setp.gt.s32 	%p98, %r181, -1;
	selp.b32 	%r684, -1, -2147483648, %p98;
	xor.b32  	%r685, %r684, %r181;
	st.global.u32 	[%rd2+13312], %r685;
$L__BB10_72:
	add.s32 	%r686, %r2, 3584;
	cvt.u64.u32 	%rd24, %r686;
	setp.le.u64 	%p99, %rd4, %rd24;
	@%p99 bra 	$L__BB10_74;
	setp.gt.s32 	%p100, %r182, -1;
	selp.b32 	%r687, -1, -2147483648, %p100;
	xor.b32  	%r688, %r687, %r182;
	st.global.u32 	[%rd2+14336], %r688;
$L__BB10_74:
	add.s32 	%r689, %r2, 3840;
	cvt.u64.u32 	%rd25, %r689;
	setp.le.u64 	%p101, %rd4, %rd25;
	@%p101 bra 	$L__BB10_76;
	setp.gt.s32 	%p102, %r183, -1;
	selp.b32 	%r690, -1, -2147483648, %p102;
	xor.b32  	%r691, %r690, %r183;
	st.global.u32 	[%rd2+15360], %r691;
$L__BB10_76:
	or.b32  	%r692, %r2, 4096;
	cvt.u64.u32 	%rd26, %r692;
	setp.le.u64 	%p103, %rd4, %rd26;
	@%p103 bra 	$L__BB10_78;
	setp.gt.s32 	%p104, %r184, -1;
	selp.b32 	%r693, -1, -2147483648, %p104;
	xor.b32  	%r694, %r693, %r184;
	st.global.u32 	[%rd2+16384], %r694;
$L__BB10_78:
	add.s32 	%r695, %r2, 4352;
	cvt.u64.u32 	%rd27, %r695;
	setp.le.u64 	%p105, %rd4, %rd27;
	@%p105 bra 	$L__BB10_80;
	setp.gt.s32 	%p106, %r185, -1;
	selp.b32 	%r696, -1, -2147483648, %p106;
	xor.b32  	%r697, %r696, %r185;
	st.global.u32 	[%rd2+17408], %r697;
$L__BB10_80:
	add.s32 	%r698, %r2, 4608;
	cvt.u64.u32 	%rd28, %r698;
	setp.le.u64 	%p107, %rd4, %rd28;
	@%p107 bra 	$L__BB10_82;
	setp.gt.s32 	%p108, %r186, -1;
	selp.b32 	%r699, -1, -2147483648, %p108;
	xor.b32  	%r700, %r699, %r186;
	st.global.u32 	[%rd2+18432], %r700;
$L__BB10_82:
	ret;
$L__BB10_83:
	shl.b32 	%r701, %r149, 2;
	mov.u32 	%r702, _ZZN3cub18CUB_300001_SM_10006detail10radix_sort31DeviceRadixSortSingleTileKernelINS1_5radix10policy_hubIfNS0_8NullTypeEyE10Policy1000ELNS0_9SortOrderE0EfS6_yNS1_21identity_decomposer_tEEEvPKT1_PSB_PKT2_PSF_T3_iiT4_E12temp_storage;
	add.s32 	%r703, %r702, %r701;
	st.shared.u32 	[%r703], %r779;
	shl.b32 	%r704, %r150, 2;
	add.s32 	%r705, %r702, %r704;
	st.shared.u32 	[%r705], %r778;
	shl.b32 	%r706, %r151, 2;
	add.s32 	%r707, %r702, %r706;
	st.shared.u32 	[%r707], %r777;
	shl.b32 	%r708, %r152, 2;
	add.s32 	%r709, %r702, %r708;
	st.shared.u32 	[%r709], %r776;
	shl.b32 	%r710, %r153, 2;
	add.s32 	%r711, %r702, %r710;
	st.shared.u32 	[%r711], %r775;
	shl.b32 	%r712, %r154, 2;
	add.s32 	%r713, %r702, %r712;
	st.shared.u32 	[%r713], %r774;
	shl.b32 	%r714, %r155, 2;
	add.s32 	%r715, %r702, %r714;
	st.shared.u32 	[%r715], %r773;
	shl.b32 	%r716, %r156, 2;
	add.s32 	%r717, %r702, %r716;
	st.shared.u32 	[%r717], %r772;
	shl.b32 	%r718, %r157, 2;
	add.s32 	%r719, %r702, %r718;
	st.shared.u32 	[%r719], %r771;
	shl.b32 	%r720, %r158, 2;
	add.s32 	%r721, %r702, %r720;
	st.shared.u32 	[%r721], %r770;
	shl.b32 	%r722, %r159, 2;
	add.s32 	%r723, %r702, %r722;
	st.shared.u32 	[%r723], %r769;
	shl.b32 	%r724, %r160, 2;
	add.s32 	%r725, %r702, %r724;
	st.shared.u32 	[%r725], %r768;
	shl.b32 	%r726, %r161, 2;
	add.s32 	%r727, %r702, %r726;
	st.shared.u32 	[%r727], %r767;
	shl.b32 	%r728, %r162, 2;
	add.s32 	%r729, %r702, %r728;
	st.shared.u32 	[%r729], %r766;
	shl.b32 	%r730, %r163, 2;
	add.s32 	%r731, %r702, %r730;
	st.shared.u32 	[%r731], %r765;
	shl.b32 	%r732, %r164, 2;
	add.s32 	%r733, %r702, %r732;
	st.shared.u32 	[%r733], %r764;
	shl.b32 	%r734, %r165, 2;
	add.s32 	%r735, %r702, %r734;
	st.shared.u32 	[%r735], %r763;
	shl.b32 	%r736, %r166, 2;
	add.s32 	%r737, %r702, %r736;
	st.shared.u32 	[%r737], %r762;
	shl.b32 	%r738, %r167, 2;
	add.s32 	%r739, %r702, %r738;
	st.shared.u32 	[%r739], %r761;
	bar.sync 	0;
	ld.shared.u32 	%r779, [%r65];
	ld.shared.u32 	%r778, [%r65+4];
	ld.shared.u32 	%r777, [%r65+8];
	ld.shared.u32 	%r776, [%r65+12];
	ld.shared.u32 	%r775, [%r65+16];
	ld.shared.u32 	%r774, [%r65+20];
	ld.shared.u32 	%r773, [%r65+24];
	ld.shared.u32 	%r772, [%r65+28];
	ld.shared.u32 	%r771, [%r65+32];
	ld.shared.u32 	%r770, [%r65+36];
	ld.shared.u32 	%r769, [%r65+40];
	ld.shared.u32 	%r768, [%r65+44];
	ld.shared.u32 	%r767, [%r65+48];
	ld.shared.u32 	%r766, [%r65+52];
	ld.shared.u32 	%r765, [%r65+56];
	ld.shared.u32 	%r764, [%r65+60];
	ld.shared.u32 	%r763, [%r65+64];
	ld.shared.u32 	%r762, [%r65+68];
	ld.shared.u32 	%r761, [%r65+72];
	bar.sync 	0;
	add.s32 	%r760, %r760, 6;
	add.s32 	%r759, %r759, -6;
	bra.uni 	$L__BB10_39;

}
	// .globl	_ZN3cub18CUB_300001_SM_10006detail10radix_sort30DeviceRadixSortHistogramKernelINS1_5radix10policy_hubIfNS0_8NullTypeEyE10Policy1000ELNS0_9SortOrderE0EfyNS1_21identity_decomposer_tEEEvPT2_PKT1_SB_iiT3_
.visible .entry _ZN3cub18CUB_300001_SM_10006detail10radix_sort30DeviceRadixSortHistogramKernelINS1_5radix10policy_hubIfNS0_8NullTypeEyE10Policy1000ELNS0_9SortOrderE0EfyNS1_21identity_decomposer_tEEEvPT2_PKT1_SB_iiT3_(
	.param .u64 .ptr .align 1 _ZN3cub18CUB_300001_SM_10006detail10radix_sort30DeviceRadixSortHistogramKernelINS1_5radix10policy_hubIfNS0_8NullTypeEyE10Policy1000ELNS0_9SortOrderE0EfyNS1_21identity_decomposer_tEEEvPT2_PKT1_SB_iiT3__param_0,
	.param .u64 .ptr .align 1 _ZN3cub18CUB_300001_SM_10006detail10radix_sort30DeviceRadixSortHistogramKernelINS1_5radix10policy_hubIfNS0_8NullTypeEyE10Policy1000ELNS0_9SortOrderE0EfyNS1_21identity_decomposer_tEEEvPT2_PKT1_SB_iiT3__param_1,
	.param .u64 _ZN3cub18CUB_300001_SM_10006detail10radix_sort30DeviceRadixSortHistogramKernelINS1_5radix10policy_hubIfNS0_8NullTypeEyE10Policy1000ELNS0_9SortOrderE0EfyNS1_21identity_decomposer_tEEEvPT2_PKT1_SB_iiT3__param_2,
	.param .u32 _ZN3cub18CUB_300001_SM_10006detail10radix_sort30DeviceRadixSortHistogramKernelINS1_5radix10policy_hubIfNS0_8NullTypeEyE10Policy1000ELNS0_9SortOrderE0EfyNS1_21identity_decomposer_tEEEvPT2_PKT1_SB_iiT3__param_3,
	.param .u32 _ZN3cub18CUB_300001_SM_10006detail10radix_sort30DeviceRadixSortHistogramKernelINS1_5radix10policy_hubIfNS0_8NullTypeEyE10Policy1000ELNS0_9SortOrderE0EfyNS1_21identity_decomposer_tEEEvPT2_PKT1_SB_iiT3__param_4,
	.param .align 1 .b8 _ZN3cub18CUB_300001_SM_10006detail10radix_sort30DeviceRadixSortHistogramKernelINS1_5radix10policy_hubIfNS0_8NullTypeEyE10Policy1000ELNS0_9SortOrderE0EfyNS1_21identity_decomposer_tEEEvPT2_PKT1_SB_iiT3__param_5[1]
)
.maxntid 128
{
	.reg .pred 	%p<123>;
	.reg .b32 	%r<518>;
	.reg .b64 	%rd<137>;
	// demoted variable
	.shared .align 4 .b8 _ZZN3cub18CUB_300001_SM_10006detail10radix_sort30DeviceRadixSortHistogramKernelINS1_5radix10policy_hubIfNS0_8NullTypeEyE10Policy1000ELNS0_9SortOrderE0EfyNS1_21identity_decomposer_tEEEvPT2_PKT1_SB_iiT3_E12temp_storage[4096];
	ld.param.u64 	%rd18, [_ZN3cub18CUB_300001_SM_10006detail10radix_sort30DeviceRadixSortHistogramKernelINS1_5radix10policy_hubIfNS0_8NullTypeEyE10Policy1000ELNS0_9SortOrderE0EfyNS1_21identity_decomposer_tEEEvPT2_PKT1_SB_iiT3__param_0];
	ld.param.u64 	%rd19, [_ZN3cub18CUB_300001_SM_10006detail10radix_sort30DeviceRadixSortHistogramKernelINS1_5radix10policy_hubIfNS0_8NullTypeEyE10Policy1000ELNS0_9SortOrderE0EfyNS1_21identity_decomposer_tEEEvPT2_PKT1_SB_iiT3__param_1];
	ld.param.u64 	%rd17, [_ZN3cub18CUB_300001_SM_10006detail10radix_sort30DeviceRadixSortHistogramKernelINS1_5radix10policy_hubIfNS0_8NullTypeEyE10Policy1000ELNS0_9SortOrderE0EfyNS1_21identity_decomposer_tEEEvPT2_PKT1_SB_iiT3__param_2];
	ld.param.u32 	%r174, [_ZN3cub18CUB_300001_SM_10006detail10radix_sort30DeviceRadixSortHistogramKernelINS1_5radix10policy_hubIfNS0_8NullTypeEyE10Policy1000ELNS0_9SortOrderE0EfyNS1_21identity_decomposer_tEEEvPT2_PKT1_SB_iiT3__param_3];
	ld.param.u32 	%r175, [_ZN3cub18CUB_300001_SM_10006detail10radix_sort30DeviceRadixSortHistogramKernelINS1_5radix10policy_hubIfNS0_8NullTypeEyE10Policy1000ELNS0_9SortOrderE0EfyNS1_21identity_decomposer_tEEEvPT2_PKT1_SB_iiT3__param_4];
	cvta.to.global.u64 	%rd1, %rd19;
	cvta.to.global.u64 	%rd2, %rd18;
	setp.eq.s64 	%p2, %rd17, 0;
	@%p2 bra 	$L__BB11_153;
	sub.s32 	%r176, %r175, %r174;
	add.s32 	%r177, %r176, 7;
	shr.s32 	%r178, %r177, 31;
	shr.u32 	%r179, %r178, 29;
	add.s32 	%r180, %r177, %r179;
	shr.s32 	%r181, %r180, 3;
	mov.u32 	%r182, %tid.x;
	setp.gt.u32 	%p3, %r182, 255;
	setp.lt.s32 	%p4, %r177, 8;
	mov.u32 	%r183, %ctaid.x;
	shl.b32 	%r184, %r183, 11;
	cvt.u64.u32 	%rd3, %r184;
	mov.u32 	%r185, %nctaid.x;
	shl.b32 	%r186, %r185, 11;
	cvt.u64.u32 	%rd4, %r186;
	add.s32 	%r1, %r181, -1;
	and.b32  	%r2, %r181, 15;
	and.b32  	%r3, %r181, 7;
	add.s32 	%r4, %r3, -1;
	and.b32  	%r5, %r181, 3;
	or.pred  	%p1, %p3, %p4;
	shl.b32 	%r187, %r182, 2;
	mov.u32 	%r188, _ZZN3cub18CUB_300001_SM_10006detail10radix_sort30DeviceRadixSortHistogramKernelINS1_5radix10policy_hubIfNS0_8NullTypeEyE10Policy1000ELNS0_9SortOrderE0EfyNS1_21identity_decomposer_tEEEvPT2_PKT1_SB_iiT3_E12temp_storage;
	add.s32 	%r6, %r188, %r187;
	and.b32  	%r7, %r181, 268435440;
	cvt.u64.u32 	%rd5, %r182;
	add.s32 	%r8, %r182, 128;
	add.s32 	%r9, %r182, 256;
	add.s32 	%r10, %r182, 384;
	add.s32 	%r11, %r182, 512;
	add.s32 	%r12, %r182, 640;
	add.s32 	%r13, %r182, 768;
	or.b32  	%r14, %r182, 1024;
	add.s32 	%r15, %r182, 1920;
	and.b32  	%r16, %r181, 268435448;
	and.b32  	%r17, %r181, 1;
	neg.s32 	%r18, %r7;
	add.s32 	%r19, %r6, 8192;
	add.s64 	%rd21, %rd17, -1;
	shr.u64 	%rd22, %rd21, 30;
	add.s64 	%rd23, %rd22, 1;
	min.u64 	%rd6, %rd23, %rd17;
	mov.b64 	%rd135, 0;
$L__BB11_2:
	@%p1 bra 	$L__BB11_30;
	setp.lt.u32 	%p5, %r1, 15;
	mov.b32 	%r471, 0;
	@%p5 bra 	$L__BB11_6;
	mov.u32 	%r468, %r19;
	mov.u32 	%r469, %r18;
$L__BB11_5:
	.pragma "nounroll";
	mov.b32 	%r190, 0;
	st.shared.u32 	[%r468+-8192], %r190;
	st.shared.u32 	[%r468+-7168], %r190;
	st.shared.u32 	[%r468+-6144], %r190;
	st.shared.u32 	[%r468+-5120], %r190;
	st.shared.u32 	[%r468+-4096], %r190;
	st.shared.u32 	[%r468+-3072], %r190;
	st.shared.u32 	[%r468+-2048], %r190;
	st.shared.u32 	[%r468+-1024], %r190;
	st.shared.u32 	[%r468], %r190;
	st.shared.u32 	[%r468+1024], %r190;
	st.shared.u32 	[%r468+2048], %r190;
	st.shared.u32 	[%r468+3072], %r190;
	st.shared.u32 	[%r468+4096], %r190;
	st.shared.u32 	[%r468+5120], %r190;
	st.shared.u32 	[%r468+6144], %r190;
	st.shared.u32 	[%r468+7168], %r190;
	add.s32 	%r469, %r469, 16;
	add.s32 	%r468, %r468, 16384;
	setp.ne.s32 	%p6, %r469, 0;
	mov.u32 	%r471, %r7;
	@%p6 bra 	$L__BB11_5;
$L__BB11_6:
	add.s32 	%r25, %r2, -1;
	setp.eq.s32 	%p7, %r2, 0;
	@%p7 bra 	$L__BB11_16;
	setp.lt.u32 	%p8, %r25, 7;
	@%p8 bra 	$L__BB11_9;
	shl.b32 	%r191, %r471, 10;
	add.s32 	%r192, %r6, %r191;
	mov.b32 	%r193, 0;
	st.shared.u32 	[%r192], %r193;
	st.shared.u32 	[%r192+1024], %r193;
	st.shared.u32 	[%r192+2048], %r193;
	st.shared.u32 	[%r192+3072], %r193;
	st.shared.u32 	[%r192+4096], %r193;
	st.shared.u32 	[%r192+5120], %r193;
	st.shared.u32 	[%r192+6144], %r193;
	st.shared.u32 	[%r192+7168], %r193;
	add.s32 	%r471, %r471, 8;
$L__BB11_9:
	setp.eq.s32 	%p9, %r3, 0;
	@%p9 bra 	$L__BB11_16;
	setp.lt.u32 	%p10, %r4, 3;
	@%p10 bra 	$L__BB11_12;
	shl.b32 	%r194, %r471, 10;
	add.s32 	%r195, %r6, %r194;
	mov.b32 	%r196, 0;
	st.shared.u32 	[%r195], %r196;
	st.shared.u32 	[%r195+1024], %r196;
	st.shared.u32 	[%r195+2048], %r196;
	st.shared.u32 	[%r195+3072], %r196;
	add.s32 	%r471, %r471, 4;
$L__BB11_12:
	setp.eq.s32 	%p11, %r5, 0;
	@%p11 bra 	$L__BB11_16;
	setp.eq.s32 	%p12, %r5, 1;
	shl.b32 	%r197, %r471, 10;
	add.s32 	%r30, %r6, %r197;
	mov.b32 	%r198, 0;
	st.shared.u32 	[%r30], %r198;
	@%p12 bra 	$L__BB11_16;
	setp.eq.s32 	%p13, %r5, 2;
	mov.b32 	%r199, 0;
	st.shared.u32 	[%r30+1024], %r199;
	@%p13 bra 	$L__BB11_16;
	mov.b32 	%r200, 0;
	st.shared.u32 	[%r30+2048], %r200;
$L__BB11_16:
	cvt.u32.u64 	%r201, %rd5;
	setp.gt.u32 	%p14, %r201, 127;
	@%p14 bra 	$L__BB11_30;
	setp.lt.u32 	%p15, %r1, 15;
	mov.b32 	%r475, 0;
	@%p15 bra 	$L__BB11_20;
	mov.b32 	%r473, 0;
$L__BB11_19:
	.pragma "nounroll";
	shl.b32 	%r204, %r473, 10;
	add.s32 	%r205, %r6, %r204;
	mov.b32 	%r206, 0;
	st.shared.u32 	[%r205+512], %r206;
	st.shared.u32 	[%r205+1536], %r206;
	st.shared.u32 	[%r205+2560], %r206;
	st.shared.u32 	[%r205+3584], %r206;
	st.shared.u32 	[%r205+4608], %r206;
	st.shared.u32 	[%r205+5632], %r206;
	st.shared.u32 	[%r205+6656], %r206;
	st.shared.u32 	[%r205+7680], %r206;
	st.shared.u32 	[%r205+8704], %r206;
	st.shared.u32 	[%r205+9728], %r206;
	st.shared.u32 	[%r205+10752], %r206;
	st.shared.u32 	[%r205+11776], %r206;
	st.shared.u32 	[%r205+12800], %r206;
	st.shared.u32 	[%r205+13824], %r206;
	st.shared.u32 	[%r205+14848], %r206;
	st.shared.u32 	[%r205+15872], %r206;
	add.s32 	%r473, %r473, 16;
	setp.ne.s32 	%p16, %r473, %r7;
	mov.u32 	%r475, %r7;
	@%p16 bra 	$L__BB11_19;
$L__BB11_20:
	setp.eq.s32 	%p17, %r2, 0;
	@%p17 bra 	$L__BB11_30;
	setp.lt.u32 	%p18, %r25, 7;
	@%p18 bra 	$L__BB11_23;
	shl.b32 	%r207, %r475, 10;
	add.s32 	%r208, %r6, %r207;
	mov.b32 	%r209, 0;
	st.shared.u32 	[%r208+512], %r209;
	st.shared.u32 	[%r208+1536], %r209;
	st.shared.u32 	[%r208+2560], %r209;
	st.shared.u32 	[%r208+3584], %r209;
	st.shared.u32 	[%r208+4608], %r209;
	st.shared.u32 	[%r208+5632], %r209;
	st.shared.u32 	[%r208+6656], %r209;
	st.shared.u32 	[%r208+7680], %r209;
	add.s32 	%r475, %r475, 8;
$L__BB11_23:
	setp.eq.s32 	%p19, %r3, 0;
	@%p19 bra 	$L__BB11_30;
	setp.lt.u32 	%p20, %r4, 3;
	@%p20 bra 	$L__BB11_26;
	shl.b32 	%r210, %r475, 10;
	add.s32 	%r211, %r6, %r210;
	mov.b32 	%r212, 0;
	st.shared.u32 	[%r211+512], %r212;
	st.shared.u32 	[%r211+1536], %r212;
	st.shared.u32 	[%r211+2560], %r212;
	st.shared.u32 	[%r211+3584], %r212;
	add.s32 	%r475, %r475, 4;
$L__BB11_26:
	setp.eq.s32 	%p21, %r5, 0;
	@%p21 bra 	$L__BB11_30;
	setp.eq.s32 	%p22, %r5, 1;
	shl.b32 	%r213, %r475, 10;
	add.s32 	%r38, %r6, %r213;
	mov.b32 	%r214, 0;
	st.shared.u32 	[%r38+512], %r214;
	@%p22 bra 	$L__BB11_30;
	setp.eq.s32 	%p23, %r5, 2;
	mov.b32 	%r215, 0;
	st.shared.u32 	[%r38+1536], %r215;
	@%p23 bra 	$L__BB11_30;
	mov.b32 	%r216, 0;
	st.shared.u32 	[%r38+2560], %r216;
$L__BB11_30:
	bar.sync 	0;
	bar.sync 	0;
	shl.b64 	%rd8, %rd135, 30;
	sub.s64 	%rd24, %rd17, %rd8;
	min.u64 	%rd9, %rd24, 1073741824;
	setp.le.u64 	%p24, %rd9, %rd3;
	@%p24 bra 	$L__BB11_70;
	mov.u64 	%rd136, %rd3;
$L__BB11_32:
	add.s64 	%rd11, %rd136, %rd8;
	sub.s64 	%rd12, %rd17, %rd11;
	setp.lt.u64 	%p25, %rd12, 2048;
	@%p25 bra 	$L__BB11_34;
	add.s64 	%rd27, %rd11, %rd5;
	shl.b64 	%rd28, %rd27, 2;
	add.s64 	%rd29, %rd1, %rd28;
	ld.global.u32 	%r507, [%rd29];
	ld.global.u32 	%r506, [%rd29+512];
	ld.global.u32 	%r505, [%rd29+1024];
	ld.global.u32 	%r504, [%rd29+1536];
	ld.global.u32 	%r503, [%rd29+2048];
	ld.global.u32 	%r502, [%rd29+2560];
	ld.global.u32 	%r501, [%rd29+3072];
	ld.global.u32 	%r500, [%rd29+3584];
	ld.global.u32 	%r499, [%rd29+4096];
	ld.global.u32 	%r498, [%rd29+4608];
	ld.global.u32 	%r497, [%rd29+5120];
	ld.global.u32 	%r496, [%rd29+5632];
	ld.global.u32 	%r495, [%rd29+6144];
	ld.global.u32 	%r494, [%rd29+6656];
	ld.global.u32 	%r493, [%rd29+7168];
	ld.global.u32 	%r492, [%rd29+7680];
	bra.uni 	$L__BB11_66;
$L__BB11_34:
	cvt.u32.u64 	%r218, %rd5;
	cvt.u32.u64 	%r55, %rd12;
	setp.ge.s32 	%p26, %r218, %r55;
	add.s64 	%rd25, %rd11, %rd5;
	shl.b64 	%rd26, %rd25, 2;
	add.s64 	%rd13, %rd1, %rd26;
	mov.b32 	%r507, 2147483647;
	@%p26 bra 	$L__BB11_36;
	ld.global.u32 	%r507, [%rd13];
$L__BB11_36:
	setp.ge.s32 	%p27, %r8, %r55;
	mov.b32 	%r506, 2147483647;
	@%p27 bra 	$L__BB11_38;
	ld.global.u32 	%r506, [%rd13+512];
$L__BB11_38:
	setp.ge.s32 	%p28, %r9, %r55;
	mov.b32 	%r505, 2147483647;
	@%p28 bra 	$L__BB11_40;
	ld.global.u32 	%r505, [%rd13+1024];
$L__BB11_40:
	setp.ge.s32 	%p29, %r10, %r55;
	mov.b32 	%r504, 2147483647;
	@%p29 bra 	$L__BB11_42;
	ld.global.u32 	%r504, [%rd13+1536];
$L__BB11_42:
	setp.ge.s32 	%p30, %r11, %r55;
	mov.b32 	%r503, 2147483647;
	@%p30 bra 	$L__BB11_44;
	ld.global.u32 	%r503, [%rd13+2048];
$L__BB11_44:
	setp.ge.s32 	%p31, %r12, %r55;
	mov.b32 	%r502, 2147483647;
	@%p31 bra 	$L__BB11_46;
	ld.global.u32 	%r502, [%rd13+2560];
$L__BB11_46:
	setp.ge.s32 	%p32, %r13, %r55;
	mov.b32 	%r501, 2147483647;
	@%p32 bra 	$L__BB11_48;
	ld.global.u32 	%r501, [%rd13+3072];
$L__BB11_48:
	mov.u32 	%r226, %tid.x;
	add.s32 	%r227, %r226, 896;
	setp.ge.s32 	%p33, %r227, %r55;
	mov.b32 	%r500, 2147483647;
	@%p33 bra 	$L__BB11_50;
	ld.global.u32 	%r500, [%rd13+3584];
$L__BB11_50:
	setp.ge.s32 	%p34, %r14, %r55;
	mov.b32 	%r499, 2147483647;
	@%p34 bra 	$L__BB11_52;
	ld.global.u32 	%r499, [%rd13+4096];
$L__BB11_52:
	add.s32 	%r231, %r226, 1152;
	setp.ge.s32 	%p35, %r231, %r55;
	mov.b32 	%r498, 2147483647;
	@%p35 bra 	$L__BB11_54;
	ld.global.u32 	%r498, [%rd13+4608];
$L__BB11_54:
	add.s32 	%r234, %r226, 1280;
	setp.ge.s32 	%p36, %r234, %r55;
	mov.b32 	%r497, 2147483647;
	@%p36 bra 	$L__BB11_56;
	ld.global.u32 	%r497, [%rd13+5120];
$L__BB11_56:
	add.s32 	%r237, %r226, 1408;
	setp.ge.s32 	%p37, %r237, %r55;
	mov.b32 	%r496, 2147483647;
	@%p37 bra 	$L__BB11_58;
	ld.global.u32 	%r496, [%rd13+5632];
$L__BB11_58:
	add.s32 	%r240, %r226, 1536;
	setp.ge.s32 	%p38, %r240, %r55;
	mov.b32 	%r495, 2147483647;
	@%p38 bra 	$L__BB11_60;
	ld.global.u32 	%r495, [%rd13+6144];
$L__BB11_60:
	add.s32 	%r243, %r226, 1664;
	setp.ge.s32 	%p39, %r243, %r55;
	mov.b32 	%r494, 2147483647;
	@%p39 bra 	$L__BB11_62;
	ld.global.u32 	%r494, [%rd13+6656];
$L__BB11_62:
	add.s32 	%r246, %r226, 1792;
	setp.ge.s32 	%p40, %r246, %r55;
	mov.b32 	%r493, 2147483647;
	@%p40 bra 	$L__BB11_64;
	ld.global.u32 	%r493, [%rd13+7168];
$L__BB11_64:
	setp.ge.s32 	%p41, %r15, %r55;
	mov.b32 	%r492, 2147483647;
	@%p41 bra 	$L__BB11_66;
	ld.global.u32 	%r492, [%rd13+7680];
$L__BB11_66:
	setp.le.s32 	%p42, %r175, %r174;
	@%p42 bra 	$L__BB11_69;
	setp.gt.s32 	%p43, %r507, -1;
	selp.b32 	%r249, -2147483648, -1, %p43;
	xor.b32  	%r250, %r249, %r507;
	setp.gt.s32 	%p44, %r506, -1;
	selp.b32 	%r251, -2147483648, -1, %p44;
	xor.b32  	%r252, %r251, %r506;
	setp.gt.s32 	%p45, %r505, -1;
	selp.b32 	%r253, -2147483648, -1, %p45;
	xor.b32  	%r254, %r253, %r505;
	setp.gt.s32 	%p46, %r504, -1;
	selp.b32 	%r255, -2147483648, -1, %p46;
	xor.b32  	%r256, %r255, %r504;
	setp.gt.s32 	%p47, %r503, -1;
	selp.b32 	%r257, -2147483648, -1, %p47;
	xor.b32  	%r258, %r257, %r503;
	setp.gt.s32 	%p48, %r502, -1;
	selp.b32 	%r259, -2147483648, -1, %p48;
	xor.b32  	%r260, %r259, %r502;
	setp.gt.s32 	%p49, %r501, -1;
	selp.b32 	%r261, -2147483648, -1, %p49;
	xor.b32  	%r262, %r261, %r501;
	setp.gt.s32 	%p50, %r500, -1;
	selp.b32 	%r263, -2147483648, -1, %p50;
	xor.b32  	%r264, %r263, %r500;
	setp.gt.s32 	%p51, %r499, -1;
	selp.b32 	%r265, -2147483648, -1, %p51;
	xor.b32  	%r266, %r265, %r499;
	setp.gt.s32 	%p52, %r498, -1;
	selp.b32 	%r267, -2147483648, -1, %p52;
	xor.b32  	%r268, %r267, %r498;
	setp.gt.s32 	%p53, %r497, -1;
	selp.b32 	%r269, -2147483648, -1, %p53;
	xor.b32  	%r270, %r269, %r497;
	setp.gt.s32 	%p54, %r496, -1;
	selp.b32 	%r271, -2147483648, -1, %p54;
	xor.b32  	%r272, %r271, %r496;
	setp.gt.s32 	%p55, %r495, -1;
	selp.b32 	%r273, -2147483648, -1, %p55;
	xor.b32  	%r274, %r273, %r495;
	setp.gt.s32 	%p56, %r494, -1;
	selp.b32 	%r275, -2147483648, -1, %p56;
	xor.b32  	%r276, %r275, %r494;
	setp.gt.s32 	%p57, %r493, -1;
	selp.b32 	%r277, -2147483648, -1, %p57;
	xor.b32  	%r278, %r277, %r493;
	setp.gt.s32 	%p58, %r492, -1;
	selp.b32 	%r279, -2147483648, -1, %p58;
	xor.b32  	%r280, %r279, %r492;
	setp.eq.s32 	%p59, %r250, 2147483647;
	selp.b32 	%r103, -2147483648, %r250, %p59;
	setp.eq.s32 	%p60, %r252, 2147483647;
	selp.b32 	%r104, -2147483648, %r252, %p60;
	setp.eq.s32 	%p61, %r254, 2147483647;
	selp.b32 	%r105, -2147483648, %r254, %p61;
	setp.eq.s32 	%p62, %r256, 2147483647;
	selp.b32 	%r106, -2147483648, %r256, %p62;
	setp.eq.s32 	%p63, %r258, 2147483647;
	selp.b32 	%r107, -2147483648, %r258, %p63;
	setp.eq.s32 	%p64, %r260, 2147483647;
	selp.b32 	%r108, -2147483648, %r260, %p64;
	setp.eq.s32 	%p65, %r262, 2147483647;
	selp.b32 	%r109, -2147483648, %r262, %p65;
	setp.eq.s32 	%p66, %r264, 2147483647;
	selp.b32 	%r110, -2147483648, %r264, %p66;
	setp.eq.s32 	%p67, %r266, 2147483647;
	selp.b32 	%r111, -2147483648, %r266, %p67;
	setp.eq.s32 	%p68, %r268, 2147483647;
	selp.b32 	%r112, -2147483648, %r268, %p68;
	setp.eq.s32 	%p69, %r270, 2147483647;
	selp.b32 	%r113, -2147483648, %r270, %p69;
	setp.eq.s32 	%p70, %r272, 2147483647;
	selp.b32 	%r114, -2147483648, %r272, %p70;
	setp.eq.s32 	%p71, %r274, 2147483647;
	selp.b32 	%r115, -2147483648, %r274, %p71;
	setp.eq.s32 	%p72, %r276, 2147483647;
	selp.b32 	%r116, -2147483648, %r276, %p72;
	setp.eq.s32 	%p73, %r278, 2147483647;
	selp.b32 	%r117, -2147483648, %r278, %p73;
	setp.eq.s32 	%p74, %r280, 2147483647;
	selp.b32 	%r118, -2147483648, %r280, %p74;
	mov.b32 	%r508, 0;
	mov.u32 	%r509, %r174;
$L__BB11_68:
	sub.s32 	%r281, %r175, %r509;
	shl.b32 	%r282, %r508, 10;
	mov.u32 	%r283, _ZZN3cub18CUB_300001_SM_10006detail10radix_sort30DeviceRadixSortHistogramKernelINS1_5radix10policy_hubIfNS0_8NullTypeEyE10Policy1000ELNS0_9SortOrderE0EfyNS1_21identity_decomposer_tEEEvPT2_PKT1_SB_iiT3_E12temp_storage;
	add.s32 	%r284, %r283, %r282;
	min.s32 	%r285, %r281, 8;
	mov.b32 	%r286, -1;
	shl.b32 	%r287, %r286, %r285;
	not.b32 	%r288, %r287;
	shr.u32 	%r289, %r103, %r509;
	and.b32  	%r290, %r289, %r288;
	shl.b32 	%r291, %r290, 2;
	add.s32 	%r292, %r284, %r291;
	atom.shared.add.u32 	%r293, [%r292], 1;
	shr.u32 	%r294, %r104, %r509;
	and.b32  	%r295, %r294, %r288;
	shl.b32 	%r296, %r295, 2;
	add.s32 	%r297, %r284, %r296;
	atom.shared.add.u32 	%r298, [%r297], 1;
	shr.u32 	%r299, %r105, %r509;
	and.b32  	%r300, %r299, %r288;
	shl.b32 	%r301, %r300, 2;
	add.s32 	%r302, %r284, %r301;
	atom.shared.add.u32 	%r303, [%r302], 1;
	shr.u32 	%r304, %r106, %r509;
	and.b32  	%r305, %r304, %r288;
	shl.b32 	%r306, %r305, 2;
	add.s32 	%r307, %r284, %r306;
	atom.shared.add.u32 	%r308, [%r307], 1;
	shr.u32 	%r309, %r107, %r509;
	and.b32  	%r310, %r309, %r288;
	shl.b32 	%r311, %r310, 2;
	add.s32 	%r312, %r284, %r311;
	atom.shared.add.u32 	%r313, [%r312], 1;
	shr.u32 	%r314, %r108, %r509;
	and.b32  	%r315, %r314, %r288;
	shl.b32 	%r316, %r315, 2;
	add.s32 	%r317, %r284, %r316;
	atom.shared.add.u32 	%r318, [%r317], 1;
	shr.u32 	%r319, %r109, %r509;
	and.b32  	%r320, %r319, %r288;
	shl.b32 	%r321, %r320, 2;
	add.s32 	%r322, %r284, %r321;
	atom.shared.add.u32 	%r323, [%r322], 1;
	shr.u32 	%r324, %r110, %r509;
	and.b32  	%r325, %r324, %r288;
	shl.b32 	%r326, %r325, 2;
	add.s32 	%r327, %r284, %r326;
	atom.shared.add.u32 	%r328, [%r327], 1;
	shr.u32 	%r329, %r111, %r509;
	and.b32  	%r330, %r329, %r288;
	shl.b32 	%r331, %r330, 2;
	add.s32 	%r332, %r284, %r331;
	atom.shared.add.u32 	%r333, [%r332], 1;
	shr.u32 	%r334, %r112, %r509;
	and.b32  	%r335, %r334, %r288;
	shl.b32 	%r336, %r335, 2;
	add.s32 	%r337, %r284, %r336;
	atom.shared.add.u32 	%r338, [%r337], 1;
	shr.u32 	%r339, %r113, %r509;
	and.b32  	%r340, %r339, %r288;
	shl.b32 	%r341, %r340, 2;
	add.s32 	%r342, %r284, %r341;
	atom.shared.add.u32 	%r343, [%r342], 1;
	shr.u32 	%r344, %r114, %r509;
	and.b32  	%r345, %r344, %r288;
	shl.b32 	%r346, %r345, 2;
	add.s32 	%r347, %r284, %r346;
	atom.shared.add.u32 	%r348, [%r347], 1;
	shr.u32 	%r349, %r115, %r509;
	and.b32  	%r350, %r349, %r288;
	shl.b32 	%r351, %r350, 2;
	add.s32 	%r352, %r284, %r351;
	atom.shared.add.u32 	%r353, [%r352], 1;
	shr.u32 	%r354, %r116, %r509;
	and.b32  	%r355, %r354, %r288;
	shl.b32 	%r356, %r355, 2;
	add.s32 	%r357, %r284, %r356;
	atom.shared.add.u32 	%r358, [%r357], 1;
	shr.u32 	%r359, %r117, %r509;
	and.b32  	%r360, %r359, %r288;
	shl.b32 	%r361, %r360, 2;
	add.s32 	%r362, %r284, %r361;
	atom.shared.add.u32 	%r363, [%r362], 1;
	shr.u32 	%r364, %r118, %r509;
	and.b32  	%r365, %r364, %r288;
	shl.b32 	%r366, %r365, 2;
	add.s32 	%r367, %r284, %r366;
	atom.shared.add.u32 	%r368, [%r367], 1;
	add.s32 	%r509, %r509, 8;
	add.s32 	%r508, %r508, 1;
	setp.lt.s32 	%p75, %r509, %r175;
	@%p75 bra 	$L__BB11_68;
$L__BB11_69:
	add.s64 	%rd136, %rd136, %rd4;
	setp.lt.u64 	%p76, %rd136, %rd9;
	@%p76 bra 	$L__BB11_32;
$L__BB11_70:
	bar.sync 	0;
	@%p1 bra 	$L__BB11_152;
	setp.lt.u32 	%p77, %r1, 7;
	mov.b32 	%r512, 0;
	@%p77 bra 	$L__BB11_90;
	mov.b32 	%r510, 0;
$L__BB11_73:
	.pragma "nounroll";
	shl.b32 	%r371, %r510, 10;
	add.s32 	%r124, %r6, %r371;
	ld.shared.u32 	%r125, [%r124];
	setp.eq.s32 	%p78, %r125, 0;
	@%p78 bra 	$L__BB11_75;
	cvt.u32.u64 	%r372, %rd5;
	shl.b32 	%r373, %r510, 8;
	add.s32 	%r374, %r373, %r372;
	mul.wide.u32 	%rd30, %r374, 8;
	add.s64 	%rd31, %rd2, %rd30;
	cvt.u64.u32 	%rd32, %r125;
	atom.global.add.u64 	%rd33, [%rd31], %rd32;
$L__BB11_75:
	ld.shared.u32 	%r126, [%r124+1024];
	setp.eq.s32 	%p79, %r126, 0;
	@%p79 bra 	$L__BB11_77;
	cvt.u32.u64 	%r375, %rd5;
	shl.b32 	%r376, %r510, 8;
	add.s32 	%r377, %r376, %r375;
	add.s32 	%r378, %r377, 256;
	mul.wide.u32 	%rd34, %r378, 8;
	add.s64 	%rd35, %rd2, %rd34;
	cvt.u64.u32 	%rd36, %r126;
	atom.global.add.u64 	%rd37, [%rd35], %rd36;
$L__BB11_77:
	ld.shared.u32 	%r127, [%r124+2048];
	setp.eq.s32 	%p80, %r127, 0;
	@%p80 bra 	$L__BB11_79;
	cvt.u32.u64 	%r379, %rd5;
	shl.b32 	%r380, %r510, 8;
	add.s32 	%r381, %r380, %r379;
	add.s32 	%r382, %r381, 512;
	mul.wide.u32 	%rd38, %r382, 8;
	add.s64 	%rd39, %rd2, %rd38;
	cvt.u64.u32 	%rd40, %r127;
	atom.global.add.u64 	%rd41, [%rd39], %rd40;
$L__BB11_79:
	ld.shared.u32 	%r128, [%r124+3072];
	setp.eq.s32 	%p81, %r128, 0;
	@%p81 bra 	$L__BB11_81;
	cvt.u32.u64 	%r383, %rd5;
	shl.b32 	%r384, %r510, 8;
	add.s32 	%r385, %r384, %r383;
	add.s32 	%r386, %r385, 768;
	mul.wide.u32 	%rd42, %r386, 8;
	add.s64 	%rd43, %rd2, %rd42;
	cvt.u64.u32 	%rd44, %r128;
	atom.global.add.u64 	%rd45, [%rd43], %rd44;
$L__BB11_81:
	ld.shared.u32 	%r129, [%r124+4096];
	setp.eq.s32 	%p82, %r129, 0;
	@%p82 bra 	$L__BB11_83;
	cvt.u32.u64 	%r387, %rd5;
	shl.b32 	%r388, %r510, 8;
	add.s32 	%r389, %r388, %r387;
	add.s32 	%r390, %r389, 1024;
	mul.wide.u32 	%rd46, %r390, 8;
	add.s64 	%rd47, %rd2, %rd46;
	cvt.u64.u32 	%rd48, %r129;
	atom.global.add.u64 	%rd49, [%rd47], %rd48;
$L__BB11_83:
	ld.shared.u32 	%r130, [%r124+5120];
	setp.eq.s32 	%p83, %r130, 0;
	@%p83 bra 	$L__BB11_85;
	cvt.u32.u64 	%r391, %rd5;
	shl.b32 	%r392, %r510, 8;
	add.s32 	%r393, %r392, %r391;
	add.s32 	%r394, %r393, 1280;
	mul.wide.u32 	%rd50, %r394, 8;
	add.s64 	%rd51, %rd2, %rd50;
	cvt.u64.u32 	%rd52, %r130;
	atom.global.add.u64 	%rd53, [%rd51], %rd52;
$L__BB11_85:
	ld.shared.u32 	%r131, [%r124+6144];
	setp.eq.s32 	%p84, %r131, 0;
	@%p84 bra 	$L__BB11_87;
	cvt.u32.u64 	%r395, %rd5;
	shl.b32 	%r396, %r510, 8;
	add.s32 	%r397, %r396, %r395;
	add.s32 	%r398, %r397, 1536;
	mul.wide.u32 	%rd54, %r398, 8;
	add.s64 	%rd55, %rd2, %rd54;
	cvt.u64.u32 	%rd56, %r131;
	atom.global.add.u64 	%rd57, [%rd55], %rd56;
$L__BB11_87:
	ld.shared.u32 	%r132, [%r124+7168];
	setp.eq.s32 	%p85, %r132, 0;
	@%p85 bra 	$L__BB11_89;
	cvt.u32.u64 	%r399, %rd5;
	shl.b32 	%r400, %r510, 8;
	add.s32 	%r401, %r400, %r399;
	add.s32 	%r402, %r401, 1792;
	mul.wide.u32 	%rd58, %r402, 8;
	add.s64 	%rd59, %rd2, %rd58;
	cvt.u64.u32 	%rd60, %r132;
	atom.global.add.u64 	%rd61, [%rd59], %rd60;
$L__BB11_89:
	add.s32 	%r510, %r510, 8;
	setp.ne.s32 	%p86, %r510, %r16;
	mov.u32 	%r512, %r16;
	@%p86 bra 	$L__BB11_73;
$L__BB11_90:
	add.s32 	%r135, %r5, -1;
	setp.eq.s32 	%p87, %r3, 0;
	@%p87 bra 	$L__BB11_111;
	setp.lt.u32 	%p88, %r4, 3;
	@%p88 bra 	$L__BB11_101;
	shl.b32 	%r403, %r512, 10;
	add.s32 	%r136, %r6, %r403;
	ld.shared.u32 	%r137, [%r136];
	setp.eq.s32 	%p89, %r137, 0;
	@%p89 bra 	$L__BB11_94;
	cvt.u32.u64 	%r404, %rd5;
	shl.b32 	%r405, %r512, 8;
	add.s32 	%r406, %r405, %r404;
	mul.wide.u32 	%rd62, %r406, 8;
	add.s64 	%rd63, %rd2, %rd62;
	cvt.u64.u32 	%rd64, %r137;
	atom.global.add.u64 	%rd65, [%rd63], %rd64;
$L__BB11_94:
	ld.shared.u32 	%r138, [%r136+1024];
	setp.eq.s32 	%p90, %r138, 0;
	@%p90 bra 	$L__BB11_96;
	cvt.u32.u64 	%r407, %rd5;
	shl.b32 	%r408, %r512, 8;
	add.s32 	%r409, %r408, %r407;
	add.s32 	%r410, %r409, 256;
	mul.wide.u32 	%rd66, %r410, 8;
	add.s64 	%rd67, %rd2, %rd66;
	cvt.u64.u32 	%rd68, %r138;
	atom.global.add.u64 	%rd69, [%rd67], %rd68;
$L__BB11_96:
	ld.shared.u32 	%r139, [%r136+2048];
	setp.eq.s32 	%p91, %r139, 0;
	@%p91 bra 	$L__BB11_98;
	cvt.u32.u64 	%r411, %rd5;
	shl.b32 	%r412, %r512, 8;
	add.s32 	%r413, %r412, %r411;
	add.s32 	%r414, %r413, 512;
	mul.wide.u32 	%rd70, %r414, 8;
	add.s64 	%rd71, %rd2, %rd70;
	cvt.u64.u32 	%rd72, %r139;
	atom.global.add.u64 	%rd73, [%rd71], %rd72;
$L__BB11_98:
	ld.shared.u32 	%r140, [%r136+3072];
	setp.eq.s32 	%p92, %r140, 0;
	@%p92 bra 	$L__BB11_100;
	cvt.u32.u64 	%r415, %rd5;
	shl.b32 	%r416, %r512, 8;
	add.s32 	%r417, %r416, %r415;
	add.s32 	%r418, %r417, 768;
	mul.wide.u32 	%rd74, %r418, 8;
	add.s64 	%rd75, %rd2, %rd74;
	cvt.u64.u32 	%rd76, %r140;
	atom.global.add.u64 	%rd77, [%rd75], %rd76;
$L__BB11_100:
	add.s32 	%r512, %r512, 4;
$L__BB11_101:
	setp.eq.s32 	%p93, %r5, 0;
	@%p93 bra 	$L__BB11_111;
	setp.eq.s32 	%p94, %r135, 0;
	@%p94 bra 	$L__BB11_108;
	shl.b32 	%r419, %r512, 10;
	add.s32 	%r143, %r6, %r419;
	ld.shared.u32 	%r144, [%r143];
	setp.eq.s32 	%p95, %r144, 0;
	@%p95 bra 	$L__BB11_105;
	cvt.u32.u64 	%r420, %rd5;
	shl.b32 	%r421, %r512, 8;
	add.s32 	%r422, %r421, %r420;
	mul.wide.u32 	%rd78, %r422, 8;
	add.s64 	%rd79, %rd2, %rd78;
	cvt.u64.u32 	%rd80, %r144;
	atom.global.add.u64 	%rd81, [%rd79], %rd80;
$L__BB11_105:
	ld.shared.u32 	%r145, [%r143+1024];
	setp.eq.s32 	%p96, %r145, 0;
	@%p96 bra 	$L__BB11_107;
	cvt.u32.u64 	%r423, %rd5;
	shl.b32 	%r424, %r512, 8;
	add.s32 	%r425, %r424, %r423;
	add.s32 	%r426, %r425, 256;
	mul.wide.u32 	%rd82, %r426, 8;
	add.s64 	%rd83, %rd2, %rd82;
	cvt.u64.u32 	%rd84, %r145;
	atom.global.add.u64 	%rd85, [%rd83], %rd84;
$L__BB11_107:
	add.s32 	%r512, %r512, 2;
$L__BB11_108:
	setp.eq.s32 	%p97, %r17, 0;
	@%p97 bra 	$L__BB11_111;
	shl.b32 	%r427, %r512, 10;
	add.s32 	%r428, %r6, %r427;
	ld.shared.u32 	%r148, [%r428];
	setp.eq.s32 	%p98, %r148, 0;
	@%p98 bra 	$L__BB11_111;
	cvt.u32.u64 	%r429, %rd5;
	shl.b32 	%r430, %r512, 8;
	add.s32 	%r431, %r430, %r429;
	mul.wide.u32 	%rd86, %r431, 8;
	add.s64 	%rd87, %rd2, %rd86;
	cvt.u64.u32 	%rd88, %r148;
	atom.global.add.u64 	%rd89, [%rd87], %rd88;
$L__BB11_111:
	cvt.u32.u64 	%r432, %rd5;
	setp.gt.u32 	%p99, %r432, 127;
	@%p99 bra 	$L__BB11_152;
	setp.lt.u32 	%p100, %r1, 7;
	mov.b32 	%r516, 0;
	@%p100 bra 	$L__BB11_131;
	mov.b32 	%r514, 0;
$L__BB11_114:
	.pragma "nounroll";
	shl.b32 	%r436, %r514, 10;
	add.s32 	%r150, %r6, %r436;
	ld.shared.u32 	%r151, [%r150+512];
	setp.eq.s32 	%p101, %r151, 0;
	shl.b32 	%r437, %r514, 8;
	add.s32 	%r438, %r437, %r432;
	mul.wide.u32 	%rd90, %r438, 8;
	add.s64 	%rd15, %rd2, %rd90;
	@%p101 bra 	$L__BB11_116;
	cvt.u64.u32 	%rd91, %r151;
	atom.global.add.u64 	%rd92, [%rd15+1024], %rd91;
$L__BB11_116:
	ld.shared.u32 	%r152, [%r150+1536];
	setp.eq.s32 	%p102, %r152, 0;
	@%p102 bra 	$L__BB11_118;
	cvt.u64.u32 	%rd93, %r152;
	atom.global.add.u64 	%rd94, [%rd15+3072], %rd93;
$L__BB11_118:
	ld.shared.u32 	%r153, [%r150+2560];
	setp.eq.s32 	%p103, %r153, 0;
	@%p103 bra 	$L__BB11_120;
	cvt.u64.u32 	%rd95, %r153;
	atom.global.add.u64 	%rd96, [%rd15+5120], %rd95;
$L__BB11_120:
	ld.shared.u32 	%r154, [%r150+3584];
	setp.eq.s32 	%p104, %r154, 0;
	@%p104 bra 	$L__BB11_122;
	cvt.u64.u32 	%rd97, %r154;
	atom.global.add.u64 	%rd98, [%rd15+7168], %rd97;
$L__BB11_122:
	ld.shared.u32 	%r155, [%r150+4608];
	setp.eq.s32 	%p105, %r155, 0;
	@%p105 bra 	$L__BB11_124;
	cvt.u64.u32 	%rd99, %r155;
	atom.global.add.u64 	%rd100, [%rd15+9216], %rd99;
$L__BB11_124:
	ld.shared.u32 	%r156, [%r150+5632];
	setp.eq.s32 	%p106, %r156, 0;
	@%p106 bra 	$L__BB11_126;
	cvt.u64.u32 	%rd101, %r156;
	atom.global.add.u64 	%rd102, [%rd15+11264], %rd101;
$L__BB11_126:
	ld.shared.u32 	%r157, [%r150+6656];
	setp.eq.s32 	%p107, %r157, 0;
	@%p107 bra 	$L__BB11_128;
	cvt.u64.u32 	%rd103, %r157;
	atom.global.add.u64 	%rd104, [%rd15+13312], %rd103;
$L__BB11_128:
	ld.shared.u32 	%r158, [%r150+7680];
	setp.eq.s32 	%p108, %r158, 0;
	@%p108 bra 	$L__BB11_130;
	cvt.u64.u32 	%rd105, %r158;
	atom.global.add.u64 	%rd106, [%rd15+15360], %rd105;
$L__BB11_130:
	add.s32 	%r514, %r514, 8;
	setp.ne.s32 	%p109, %r514, %r16;
	mov.u32 	%r516, %r16;
	@%p109 bra 	$L__BB11_114;
$L__BB11_131:
	setp.eq.s32 	%p110, %r3, 0;
	@%p110 bra 	$L__BB11_152;
	setp.lt.u32 	%p111, %r4, 3;
	@%p111 bra 	$L__BB11_142;
	shl.b32 	%r439, %r516, 10;
	add.s32 	%r161, %r6, %r439;
	ld.shared.u32 	%r162, [%r161+512];
	setp.eq.s32 	%p112, %r162, 0;
	@%p112 bra 	$L__BB11_135;
	shl.b32 	%r441, %r516, 8;
	add.s32 	%r442, %r441, %r432;
	mul.wide.u32 	%rd107, %r442, 8;
	add.s64 	%rd108, %rd2, %rd107;
	cvt.u64.u32 	%rd109, %r162;
	atom.global.add.u64 	%rd110, [%rd108+1024], %rd109;
$L__BB11_135:
	ld.shared.u32 	%r163, [%r161+1536];
	setp.eq.s32 	%p113, %r163, 0;
	@%p113 bra 	$L__BB11_137;
	shl.b32 	%r444, %r516, 8;
	add.s32 	%r445, %r444, %r432;
	add.s32 	%r446, %r445, 256;
	mul.wide.u32 	%rd111, %r446, 8;
	add.s64 	%rd112, %rd2, %rd111;
	cvt.u64.u32 	%rd113, %r163;
	atom.global.add.u64 	%rd114, [%rd112+1024], %rd113;
$L__BB11_137:
	ld.shared.u32 	%r164, [%r161+2560];
	setp.eq.s32 	%p114, %r164, 0;
	@%p114 bra 	$L__BB11_139;
	shl.b32 	%r448, %r516, 8;
	add.s32 	%r449, %r448, %r432;
	add.s32 	%r450, %r449, 512;
	mul.wide.u32 	%rd115, %r450, 8;
	add.s64 	%rd116, %rd2, %rd115;
	cvt.u64.u32 	%rd117, %r164;
	atom.global.add.u64 	%rd118, [%rd116+1024], %rd117;
$L__BB11_139:
	ld.shared.u32 	%r165, [%r161+3584];
	setp.eq.s32 	%p115, %r165, 0;
	@%p115 bra 	$L__BB11_141;
	shl.b32 	%r452, %r516, 8;
	add.s32 	%r453, %r452, %r432;
	add.s32 	%r454, %r453, 768;
	mul.wide.u32 	%rd119, %r454, 8;
	add.s64 	%rd120, %rd2, %rd119;
	cvt.u64.u32 	%rd121, %r165;
	atom.global.add.u64 	%rd122, [%rd120+1024], %rd121;
$L__BB11_141:
	add.s32 	%r516, %r516, 4;
$L__BB11_142:
	setp.eq.s32 	%p116, %r5, 0;
	@%p116 bra 	$L__BB11_152;
	setp.eq.s32 	%p117, %r135, 0;
	@%p117 bra 	$L__BB11_149;
	shl.b32 	%r455, %r516, 10;
	add.s32 	%r168, %r6, %r455;
	ld.shared.u32 	%r169, [%r168+512];
	setp.eq.s32 	%p118, %r169, 0;
	@%p118 bra 	$L__BB11_146;
	shl.b32 	%r457, %r516, 8;
	add.s32 	%r458, %r457, %r432;
	mul.wide.u32 	%rd123, %r458, 8;
	add.s64 	%rd124, %rd2, %rd123;
	cvt.u64.u32 	%rd125, %r169;
	atom.global.add.u64 	%rd126, [%rd124+1024], %rd125;
$L__BB11_146:
	ld.shared.u32 	%r170, [%r168+1536];
	setp.eq.s32 	%p119, %r170, 0;
	@%p119 bra 	$L__BB11_148;
	shl.b32 	%r460, %r516, 8;
	add.s32 	%r461, %r460, %r432;
	add.s32 	%r462, %r461, 256;
	mul.wide.u32 	%rd127, %r462, 8;
	add.s64 	%rd128, %rd2, %rd127;
	cvt.u64.u32 	%rd129, %r170;
	atom.global.add.u64 	%rd130, [%rd128+1024], %rd129;
$L__BB11_148:
	add.s32 	%r516, %r516, 2;
$L__BB11_149:
	setp.eq.s32 	%p120, %r17, 0;
	@%p120 bra 	$L__BB11_152;
	shl.b32 	%r463, %r516, 10;
	add.s32 	%r464, %r6, %r463;
	ld.shared.u32 	%r173, [%r464+512];
	setp.eq.s32 	%p121, %r173, 0;
	@%p121 bra 	$L__BB11_152;
	shl.b32 	%r466, %r516, 8;
	add.s32 	%r467, %r466, %r432;
	mul.wide.u32 	%rd131, %r467, 8;
	add.s64 	%rd132, %rd2, %rd131;
	cvt.u64.u32 	%rd133, %r173;
	atom.global.add.u64 	%rd134, [%rd132+1024], %rd133;
$L__BB11_152:
	bar.sync 	0;
	add.s64 	%rd135, %rd135, 1;
	setp.ne.s64 	%p122, %rd135, %rd6;
	@%p122 bra 	$L__BB11_2;
$L__BB11_153:
	ret;

}
	// .globl	_ZN3cub18CUB_300001_SM_10006detail10radix_sort33DeviceRadixSortExclusiveSumKernelINS1_5radix10policy_hubIfNS0_8NullTypeEyE10Policy1000EyEEvPT0_
.visible .entry _ZN3cub18CUB_300001_SM_10006detail10radix_sort33DeviceRadixSortExclusiveSumKernelINS1_5radix10policy_hubIfNS0_8NullTypeEyE10Policy1000EyEEvPT0_(
	.param .u64 .ptr .align 1 _ZN3cub18CUB_300001_SM_10006detail10radix_sort33DeviceRadixSortExclusiveSumKernelINS1_5radix10policy_hubIfNS0_8NullTypeEyE10Policy1000EyEEvPT0__param_0
)
{
	.reg .pred 	%p<4>;
	.reg .b32 	%r<28>;
	.reg .b64 	%rd<54>;
	// demoted variable
	.shared .align 16 .b8 _ZZN3cub18CUB_300001_SM_10006detail10radix_sort33DeviceRadixSortExclusiveSumKernelINS1_5radix10policy_hubIfNS0_8NullTypeEyE10Policy1000EyEEvPT0_E12temp_storage[2336];
	ld.param.u64 	%rd5, [_ZN3cub18CUB_300001_SM_10006detail10radix_sort33DeviceRadixSortExclusiveSumKernelINS1_5radix10policy_hubIfNS0_8NullTypeEyE10Policy1000EyEEvPT0__param_0];
	cvta.to.global.u64 	%rd6, %rd5;
	mov.u32 	%r3, %ctaid.x;
	shl.b32 	%r4, %r3, 8;
	mov.u32 	%r1, %tid.x;
	setp.gt.u32 	%p1, %r1, 255;
	add.s32 	%r5, %r4, %r1;
	mul.wide.s32 	%rd7, %r5, 8;
	add.s64 	%rd1, %rd6, %rd7;
	@%p1 bra 	$L__BB12_2;
	ld.global.u64 	%rd53, [%rd1];
$L__BB12_2:
	shr.u32 	%r6, %r1, 3;
	add.s32 	%r7, %r6, %r1;
	shl.b32 	%r8, %r7, 3;
	mov.u32 	%r9, _ZZN3cub18CUB_300001_SM_10006detail10radix_sort33DeviceRadixSortExclusiveSumKernelINS1_5radix10policy_hubIfNS0_8NullTypeEyE10Policy1000EyEEvPT0_E12temp_storage;
	add.s32 	%r10, %r9, %r8;
	add.s32 	%r2, %r10, 16;
	st.shared.u64 	[%r10+16], %rd53;
	bar.sync 	0;
	setp.gt.u32 	%p2, %r1, 31;
	@%p2 bra 	$L__BB12_4;
	mad.lo.s32 	%r27, %r1, 72, %r9;
	ld.shared.u64 	%rd23, [%r27+16];
	ld.shared.u64 	%rd24, [%r27+24];
	ld.shared.u64 	%rd25, [%r27+32];
	ld.shared.u64 	%rd26, [%r27+40];
	ld.shared.u64 	%rd27, [%r27+48];
	ld.shared.u64 	%rd28, [%r27+56];
	ld.shared.u64 	%rd29, [%r27+64];
	ld.shared.u64 	%rd30, [%r27+72];
	add.s64 	%rd31, %rd24, %rd23;
	add.s64 	%rd32, %rd31, %rd25;
	add.s64 	%rd33, %rd32, %rd26;
	add.s64 	%rd34, %rd33, %rd27;
	add.s64 	%rd35, %rd34, %rd28;
	add.s64 	%rd36, %rd35, %rd29;
	add.s64 	%rd10, %rd36, %rd30;
	mov.b32 	%r11, 1;
	mov.b32 	%r24, 0;
	mov.b32 	%r25, -1;
	// begin inline asm
	{  .reg .u64 r0;  .reg .u32 lo;  .reg .u32 hi;  .reg .pred p;  mov.b64 {lo, hi}, %rd10;  shfl.sync.up.b32 lo|p, lo, %r11, %r24, %r25;  shfl.sync.up.b32 hi|p, hi, %r11, %r24, %r25;  mov.b64 r0, {lo, hi};  @p add.u64 r0, r0, %rd10;  mov.u64 %rd8, r0;}
	// end inline asm
	mov.b32 	%r14, 2;
	// begin inline asm
	{  .reg .u64 r0;  .reg .u32 lo;  .reg .u32 hi;  .reg .pred p;  mov.b64 {lo, hi}, %rd8;  shfl.sync.up.b32 lo|p, lo, %r14, %r24, %r25;  shfl.sync.up.b32 hi|p, hi, %r14, %r24, %r25;  mov.b64 r0, {lo, hi};  @p add.u64 r0, r0, %rd8;  mov.u64 %rd11, r0;}
	// end inline asm
	mov.b32 	%r17, 4;
	// begin inline asm
	{  .reg .u64 r0;  .reg .u32 lo;  .reg .u32 hi;  .reg .pred p;  mov.b64 {lo, hi}, %rd11;  shfl.sync.up.b32 lo|p, lo, %r17, %r24, %r25;  shfl.sync.up.b32 hi|p, hi, %r17, %r24, %r25;  mov.b64 r0, {lo, hi};  @p add.u64 r0, r0, %rd11;  mov.u64 %rd14, r0;}
	// end inline asm
	mov.b32 	%r20, 8;
	// begin inline asm
	{  .reg .u64 r0;  .reg .u32 lo;  .reg .u32 hi;  .reg .pred p;  mov.b64 {lo, hi}, %rd14;  shfl.sync.up.b32 lo|p, lo, %r20, %r24, %r25;  shfl.sync.up.b32 hi|p, hi, %r20, %r24, %r25;  mov.b64 r0, {lo, hi};  @p add.u64 r0, r0, %rd14;  mov.u64 %rd17, r0;}
	// end inline asm
	mov.b32 	%r23, 16;
	// begin inline asm
	{  .reg .u64 r0;  .reg .u32 lo;  .reg .u32 hi;  .reg .pred p;  mov.b64 {lo, hi}, %rd17;  shfl.sync.up.b32 lo|p, lo, %r23, %r24, %r25;  shfl.sync.up.b32 hi|p, hi, %r23, %r24, %r25;  mov.b64 r0, {lo, hi};  @p add.u64 r0, r0, %rd17;  mov.u64 %rd20, r0;}
	// end inline asm
	sub.s64 	%rd37, %rd20, %rd10;
	ld.shared.u64 	%rd38, [%r27+16];
	ld.shared.u64 	%rd39, [%r27+24];
	ld.shared.u64 	%rd40, [%r27+32];
	ld.shared.u64 	%rd41, [%r27+40];
	ld.shared.u64 	%rd42, [%r27+48];
	ld.shared.u64 	%rd43, [%r27+56];
	ld.shared.u64 	%rd44, [%r27+64];
	add.s64 	%rd45, %rd38, %rd37;
	add.s64 	%rd46, %rd39, %rd45;
	add.s64 	%rd47, %rd40, %rd46;
	add.s64 	%rd48, %rd41, %rd47;
	add.s64 	%rd49, %rd42, %rd48;
	add.s64 	%rd50, %rd43, %rd49;
	add.s64 	%rd51, %rd44, %rd50;
	st.shared.u64 	[%r27+16], %rd37;
	st.shared.u64 	[%r27+24], %rd45;
	st.shared.u64 	[%r27+32], %rd46;
	st.shared.u64 	[%r27+40], %rd47;
	st.shared.u64 	[%r27+48], %rd48;
	st.shared.u64 	[%r27+56], %rd49;
	st.shared.u64 	[%r27+64], %rd50;
	st.shared.u64 	[%r27+72], %rd51;
$L__BB12_4:
	setp.gt.u32 	%p3, %r1, 255;
	bar.sync 	0;
	@%p3 bra 	$L__BB12_6;
	ld.shared.u64 	%rd52, [%r2];
	st.global.u64 	[%rd1], %rd52;
$L__BB12_6:
	ret;

}
	// .globl	_ZN3cub18CUB_300001_SM_10006detail10radix_sort29DeviceRadixSortOnesweepKernelINS1_5radix10policy_hubIfNS0_8NullTypeEyE10Policy1000ELNS0_9SortOrderE0EfS6_yiiNS1_21identity_decomposer_tEEEvPT5_SC_PT3_PKSD_PT1_PKSH_PT2_PKSL_T4_iiT6_
.visible .entry _ZN3cub18CUB_300001_SM_10006detail10radix_sort29DeviceRadixSortOnesweepKernelINS1_5radix10policy_hubIfNS0_8NullTypeEyE10Policy1000ELNS0_9SortOrderE0EfS6_yiiNS1_21identity_decomposer_tEEEvPT5_SC_PT3_PKSD_PT1_PKSH_PT2_PKSL_T4_iiT6_(
	.param .u64 .ptr .align 1 _ZN3cub18CUB_300001_SM_10006detail10radix_sort29DeviceRadixSortOnesweepKernelINS1_5radix10policy_hubIfNS0_8NullTypeEyE10Policy1000ELNS0_9SortOrderE0EfS6_yiiNS1_21identity_decomposer_tEEEvPT5_SC_PT3_PKSD_PT1_PKSH_PT2_PKSL_T4_iiT6__param_0,
	.param .u64 .ptr .align 1 _ZN3cub18CUB_300001_SM_10006detail10radix_sort29DeviceRadixSortOnesweepKernelINS1_5radix10policy_hubIfNS0_8NullTypeEyE10Policy1000ELNS0_9SortOrderE0EfS6_yiiNS1_21identity_decomposer_tEEEvPT5_SC_PT3_PKSD_PT1_PKSH_PT2_PKSL_T4_iiT6__param_1,
	.param .u64 .ptr .align 1 _ZN3cub18CUB_300001_SM_10006detail10radix_sort29DeviceRadixSortOnesweepKernelINS1_5radix10policy_hubIfNS0_8NullTypeEyE10Policy1000ELNS0_9SortOrderE0EfS6_yiiNS1_21identity_decomposer_tEEEvPT5_SC_PT3_PKSD_PT1_PKSH_PT2_PKSL_T4_iiT6__param_2,
	.param .u64 .ptr .align 1 _ZN3cub18CUB_300001_SM_10006detail10radix_sort29DeviceRadixSortOnesweepKernelINS1_5radix10policy_hubIfNS0_8NullTypeEyE10Policy1000ELNS0_9SortOrderE0EfS6_yiiNS1_21identity_decomposer_tEEEvPT5_SC_PT3_PKSD_PT1_PKSH_PT2_PKSL_T4_iiT6__param_3,
	.param .u64 .ptr .align 1 _ZN3cub18CUB_300001_SM_10006detail10radix_sort29DeviceRadixSortOnesweepKernelINS1_5radix10policy_hubIfNS0_8NullTypeEyE10Policy1000ELNS0_9SortOrderE0EfS6_yiiNS1_21identity_decomposer_tEEEvPT5_SC_PT3_PKSD_PT1_PKSH_PT2_PKSL_T4_iiT6__param_4,
	.param .u64 .ptr .align 1 _ZN3cub18CUB_300001_SM_10006detail10radix_sort29DeviceRadixSortOnesweepKernelINS1_5radix10policy_hubIfNS0_8NullTypeEyE10Policy1000ELNS0_9SortOrderE0EfS6_yiiNS1_21identity_decomposer_tEEEvPT5_SC_PT3_PKSD_PT1_PKSH_PT2_PKSL_T4_iiT6__param_5,
	.param .u64 .ptr .align 1 _ZN3cub18CUB_300001_SM_10006detail10radix_sort29DeviceRadixSortOnesweepKernelINS1_5radix10policy_hubIfNS0_8NullTypeEyE10Policy1000ELNS0_9SortOrderE0EfS6_yiiNS1_21identity_decomposer_tEEEvPT5_SC_PT3_PKSD_PT1_PKSH_PT2_PKSL_T4_iiT6__param_6,
	.param .u64 .ptr .align 1 _ZN3cub18CUB_300001_SM_10006detail10radix_sort29DeviceRadixSortOnesweepKernelINS1_5radix10policy_hubIfNS0_8NullTypeEyE10Policy1000ELNS0_9SortOrderE0EfS6_yiiNS1_21identity_decomposer_tEEEvPT5_SC_PT3_PKSD_PT1_PKSH_PT2_PKSL_T4_iiT6__param_7,
	.param .u32 _ZN3cub18CUB_300001_SM_10006detail10radix_sort29DeviceRadixSortOnesweepKernelINS1_5radix10policy_hubIfNS0_8NullTypeEyE10Policy1000ELNS0_9SortOrderE0EfS6_yiiNS1_21identity_decomposer_tEEEvPT5_SC_PT3_PKSD_PT1_PKSH_PT2_PKSL_T4_iiT6__param_8,
	.param .u32 _ZN3cub18CUB_300001_SM_10006detail10radix_sort29DeviceRadixSortOnesweepKernelINS1_5radix10policy_hubIfNS0_8NullTypeEyE10Policy1000ELNS0_9SortOrderE0EfS6_yiiNS1_21identity_decomposer_tEEEvPT5_SC_PT3_PKSD_PT1_PKSH_PT2_PKSL_T4_iiT6__param_9,
	.param .u32 _ZN3cub18CUB_300001_SM_10006detail10radix_sort29DeviceRadixSortOnesweepKernelINS1_5radix10policy_hubIfNS0_8NullTypeEyE10Policy1000ELNS0_9SortOrderE0EfS6_yiiNS1_21identity_decomposer_tEEEvPT5_SC_PT3_PKSD_PT1_PKSH_PT2_PKSL_T4_iiT6__param_10,
	.param .align 1 .b8 _ZN3cub18CUB_300001_SM_10006detail10radix_sort29DeviceRadixSortOnesweepKernelINS1_5radix10policy_hubIfNS0_8NullTypeEyE10Policy1000ELNS0_9SortOrderE0EfS6_yiiNS1_21identity_decomposer_tEEEvPT5_SC_PT3_PKSD_PT1_PKSH_PT2_PKSL_T4_iiT6__param_11[1]
)
.maxntid 384
{
	.reg .pred 	%p<281>;
	.reg .b32 	%r<1853>;
	.reg .b64 	%rd<230>;
	// demoted variable
	.shared .align 16 .b8 _ZZN3cub18CUB_300001_SM_10006detail10radix_sort29DeviceRadixSortOnesweepKernelINS1_5radix10policy_hubIfNS0_8NullTypeEyE10Policy1000ELNS0_9SortOrderE0EfS6_yiiNS1_21identity_decomposer_tEEEvPT5_SC_PT3_PKSD_PT1_PKSH_PT2_PKSL_T4_iiT6_E1s[29696];
	ld.param.u64 	%rd20, [_ZN3cub18CUB_300001_SM_10006detail10radix_sort29DeviceRadixSortOnesweepKernelINS1_5radix10policy_hubIfNS0_8NullTypeEyE10Policy1000ELNS0_9SortOrderE0EfS6_yiiNS1_21identity_decomposer_tEEEvPT5_SC_PT3_PKSD_PT1_PKSH_PT2_PKSL_T4_iiT6__param_0];
	ld.param.u64 	%rd21, [_ZN3cub18CUB_300001_SM_10006detail10radix_sort29DeviceRadixSortOnesweepKernelINS1_5radix10policy_hubIfNS0_8NullTypeEyE10Policy1000ELNS0_9SortOrderE0EfS6_yiiNS1_21identity_decomposer_tEEEvPT5_SC_PT3_PKSD_PT1_PKSH_PT2_PKSL_T4_iiT6__param_1];
	ld.param.u64 	%rd24, [_ZN3cub18CUB_300001_SM_10006detail10radix_sort29DeviceRadixSortOnesweepKernelINS1_5radix10policy_hubIfNS0_8NullTypeEyE10Policy1000ELNS0_9SortOrderE0EfS6_yiiNS1_21identity_decomposer_tEEEvPT5_SC_PT3_PKSD_PT1_PKSH_PT2_PKSL_T4_iiT6__param_4];
	ld.param.u64 	%rd25, [_ZN3cub18CUB_300001_SM_10006detail10radix_sort29DeviceRadixSortOnesweepKernelINS1_5radix10policy_hubIfNS0_8NullTypeEyE10Policy1000ELNS0_9SortOrderE0EfS6_yiiNS1_21identity_decomposer_tEEEvPT5_SC_PT3_PKSD_PT1_PKSH_PT2_PKSL_T4_iiT6__param_5];
	ld.param.u32 	%r298, [_ZN3cub18CUB_300001_SM_10006detail10radix_sort29DeviceRadixSortOnesweepKernelINS1_5radix10policy_hubIfNS0_8NullTypeEyE10Policy1000ELNS0_9SortOrderE0EfS6_yiiNS1_21identity_decomposer_tEEEvPT5_SC_PT3_PKSD_PT1_PKSH_PT2_PKSL_T4_iiT6__param_9];
	ld.param.u32 	%r299, [_ZN3cub18CUB_300001_SM_10006detail10radix_sort29DeviceRadixSortOnesweepKernelINS1_5radix10policy_hubIfNS0_8NullTypeEyE10Policy1000ELNS0_9SortOrderE0EfS6_yiiNS1_21identity_decomposer_tEEEvPT5_SC_PT3_PKSD_PT1_PKSH_PT2_PKSL_T4_iiT6__param_10];
	cvta.to.global.u64 	%rd1, %rd24;
	cvta.to.global.u64 	%rd2, %rd20;
	cvta.to.global.u64 	%rd3, %rd25;
	mov.u32 	%r1, %tid.x;
	shr.u32 	%r2, %r1, 5;
	// begin inline asm
	mov.u32 %r300, %laneid;
	// end inline asm
	setp.ne.s32 	%p1, %r1, 0;
	@%p1 bra 	$L__BB13_2;
	cvta.to.global.u64 	%rd26, %rd21;
	atom.global.add.u32 	%r301, [%rd26], 1;
	st.shared.u32 	[_ZZN3cub18CUB_300001_SM_10006detail10radix_sort29DeviceRadixSortOnesweepKernelINS1_5radix10policy_hubIfNS0_8NullTypeEyE10Policy1000ELNS0_9SortOrderE0EfS6_yiiNS1_21identity_decomposer_tEEEvPT5_SC_PT3_PKSD_PT1_PKSH_PT2_PKSL_T4_iiT6_E1s+27648], %r301;
$L__BB13_2:
	ld.param.u32 	%r1757, [_ZN3cub18CUB_300001_SM_10006detail10radix_sort29DeviceRadixSortOnesweepKernelINS1_5radix10policy_hubIfNS0_8NullTypeEyE10Policy1000ELNS0_9SortOrderE0EfS6_yiiNS1_21identity_decomposer_tEEEvPT5_SC_PT3_PKSD_PT1_PKSH_PT2_PKSL_T4_iiT6__param_8];
	bar.sync 	0;
	ld.shared.u32 	%r4, [_ZZN3cub18CUB_300001_SM_10006detail10radix_sort29DeviceRadixSortOnesweepKernelINS1_5radix10policy_hubIfNS0_8NullTypeEyE10Policy1000ELNS0_9SortOrderE0EfS6_yiiNS1_21identity_decomposer_tEEEvPT5_SC_PT3_PKSD_PT1_PKSH_PT2_PKSL_T4_iiT6_E1s+27648];
	mul.lo.s32 	%r302, %r4, 6912;
	add.s32 	%r5, %r302, 6912;
	setp.gt.s32 	%p2, %r5, %r1757;
	cvt.s64.s32 	%rd4, %r302;
	@%p2 bra 	$L__BB13_4;
	and.b32  	%r303, %r1, 31;
	and.b32  	%r304, %r1, 992;
	mul.lo.s32 	%r305, %r304, 18;
	or.b32  	%r306, %r305, %r303;
	cvt.u64.u32 	%rd27, %r306;
	add.s64 	%rd28, %rd27, %rd4;
	shl.b64 	%rd29, %rd28, 2;
	add.s64 	%rd30, %rd3, %rd29;
	ld.global.u32 	%r1782, [%rd30];
	ld.global.u32 	%r1783, [%rd30+128];
	ld.global.u32 	%r1784, [%rd30+256];
	ld.global.u32 	%r1785, [%rd30+384];
	ld.global.u32 	%r1786, [%rd30+512];
	ld.global.u32 	%r1787, [%rd30+640];
	ld.global.u32 	%r1788, [%rd30+768];
	ld.global.u32 	%r1789, [%rd30+896];
	ld.global.u32 	%r1790, [%rd30+1024];
	ld.global.u32 	%r1791, [%rd30+1152];
	ld.global.u32 	%r1792, [%rd30+1280];
	ld.global.u32 	%r1793, [%rd30+1408];
	ld.global.u32 	%r1794, [%rd30+1536];
	ld.global.u32 	%r1795, [%rd30+1664];
	ld.global.u32 	%r1796, [%rd30+1792];
	ld.global.u32 	%r1797, [%rd30+1920];
	ld.global.u32 	%r1798, [%rd30+2048];
	ld.global.u32 	%r1799, [%rd30+2176];
	bra.uni 	$L__BB13_40;
$L__BB13_4:
	ld.param.u32 	%r1758, [_ZN3cub18CUB_300001_SM_10006detail10radix_sort29DeviceRadixSortOnesweepKernelINS1_5radix10policy_hubIfNS0_8NullTypeEyE10Policy1000ELNS0_9SortOrderE0EfS6_yiiNS1_21identity_decomposer_tEEEvPT5_SC_PT3_PKSD_PT1_PKSH_PT2_PKSL_T4_iiT6__param_8];
	cvt.u32.u64 	%r308, %rd4;
	sub.s32 	%r24, %r1758, %r308;
	and.b32  	%r309, %r1, 31;
	and.b32  	%r310, %r1, 992;
	mul.lo.s32 	%r311, %r310, 18;
	or.b32  	%r25, %r311, %r309;
	setp.ge.s32 	%p3, %r25, %r24;
	cvt.u64.u32 	%rd31, %r25;
	add.s64 	%rd32, %rd31, %rd4;
	shl.b64 	%rd33, %rd32, 2;
	add.s64 	%rd5, %rd3, %rd33;
	mov.b32 	%r1782, 2147483647;
	@%p3 bra 	$L__BB13_6;
	ld.global.u32 	%r1782, [%rd5];
$L__BB13_6:
	add.s32 	%r313, %r25, 32;
	setp.ge.s32 	%p4, %r313, %r24;
	mov.b32 	%r1783, 2147483647;
	@%p4 bra 	$L__BB13_8;
	ld.global.u32 	%r1783, [%rd5+128];
$L__BB13_8:
	add.s32 	%r315, %r25, 64;
	setp.ge.s32 	%p5, %r315, %r24;
	mov.b32 	%r1784, 2147483647;
	@%p5 bra 	$L__BB13_10;
	ld.global.u32 	%r1784, [%rd5+256];
$L__BB13_10:
	add.s32 	%r317, %r25, 96;
	setp.ge.s32 	%p6, %r317, %r24;
	mov.b32 	%r1785, 2147483647;
	@%p6 bra 	$L__BB13_12;
	ld.global.u32 	%r1785, [%rd5+384];
$L__BB13_12:
	add.s32 	%r319, %r25, 128;
	setp.ge.s32 	%p7, %r319, %r24;
	mov.b32 	%r1786, 2147483647;
	@%p7 bra 	$L__BB13_14;
	ld.global.u32 	%r1786, [%rd5+512];
$L__BB13_14:
	add.s32 	%r321, %r25, 160;
	setp.ge.s32 	%p8, %r321, %r24;
	mov.b32 	%r1787, 2147483647;
	@%p8 bra 	$L__BB13_16;
	ld.global.u32 	%r1787, [%rd5+640];
$L__BB13_16:
	add.s32 	%r323, %r25, 192;
	setp.ge.s32 	%p9, %r323, %r24;
	mov.b32 	%r1788, 2147483647;
	@%p9 bra 	$L__BB13_18;
	ld.global.u32 	%r1788, [%rd5+768];
$L__BB13_18:
	add.s32 	%r325, %r25, 224;
	setp.ge.s32 	%p10, %r325, %r24;
	mov.b32 	%r1789, 2147483647;
	@%p10 bra 	$L__BB13_20;
	ld.global.u32 	%r1789, [%rd5+896];
$L__BB13_20:
	add.s32 	%r327, %r25, 256;
	setp.ge.s32 	%p11, %r327, %r24;
	mov.b32 	%r1790, 2147483647;
	@%p11 bra 	$L__BB13_22;
	ld.global.u32 	%r1790, [%rd5+1024];
$L__BB13_22:
	add.s32 	%r329, %r25, 288;
	setp.ge.s32 	%p12, %r329, %r24;
	mov.b32 	%r1791, 2147483647;
	@%p12 bra 	$L__BB13_24;
	ld.global.u32 	%r1791, [%rd5+1152];
$L__BB13_24:
	add.s32 	%r331, %r25, 320;
	setp.ge.s32 	%p13, %r331, %r24;
	mov.b32 	%r1792, 2147483647;
	@%p13 bra 	$L__BB13_26;
	ld.global.u32 	%r1792, [%rd5+1280];
$L__BB13_26:
	add.s32 	%r333, %r25, 352;
	setp.ge.s32 	%p14, %r333, %r24;
	mov.b32 	%r1793, 2147483647;
	@%p14 bra 	$L__BB13_28;
	ld.global.u32 	%r1793, [%rd5+1408];
$L__BB13_28:
	add.s32 	%r335, %r25, 384;
	setp.ge.s32 	%p15, %r335, %r24;
	mov.b32 	%r1794, 2147483647;
	@%p15 bra 	$L__BB13_30;
	ld.global.u32 	%r1794, [%rd5+1536];
$L__BB13_30:
	add.s32 	%r337, %r25, 416;
	setp.ge.s32 	%p16, %r337, %r24;
	mov.b32 	%r1795, 2147483647;
	@%p16 bra 	$L__BB13_32;
	ld.global.u32 	%r1795, [%rd5+1664];
$L__BB13_32:
	add.s32 	%r339, %r25, 448;
	setp.ge.s32 	%p17, %r339, %r24;
	mov.b32 	%r1796, 2147483647;
	@%p17 bra 	$L__BB13_34;
	ld.global.u32 	%r1796, [%rd5+1792];
$L__BB13_34:
	add.s32 	%r341, %r25, 480;
	setp.ge.s32 	%p18, %r341, %r24;
	mov.b32 	%r1797, 2147483647;
	@%p18 bra 	$L__BB13_36;
	ld.global.u32 	%r1797, [%rd5+1920];
$L__BB13_36:
	add.s32 	%r343, %r25, 512;
	setp.ge.s32 	%p19, %r343, %r24;
	mov.b32 	%r1798, 2147483647;
	@%p19 bra 	$L__BB13_38;
	ld.global.u32 	%r1798, [%rd5+2048];
$L__BB13_38:
	add.s32 	%r345, %r25, 544;
	setp.ge.s32 	%p20, %r345, %r24;
	mov.b32 	%r1799, 2147483647;
	@%p20 bra 	$L__BB13_40;
	ld.global.u32 	%r1799, [%rd5+2176];
$L__BB13_40:
	setp.gt.s32 	%p21, %r1782, -1;
	selp.b32 	%r346, -2147483648, -1, %p21;
	xor.b32  	%r1813, %r346, %r1782;
	setp.gt.s32 	%p22, %r1783, -1;
	selp.b32 	%r347, -2147483648, -1, %p22;
	xor.b32  	%r1814, %r347, %r1783;
	setp.gt.s32 	%p23, %r1784, -1;
	selp.b32 	%r348, -2147483648, -1, %p23;
	xor.b32  	%r1815, %r348, %r1784;
	setp.gt.s32 	%p24, %r1785, -1;
	selp.b32 	%r349, -2147483648, -1, %p24;
	xor.b32  	%r1816, %r349, %r1785;
	setp.gt.s32 	%p25, %r1786, -1;
	selp.b32 	%r350, -2147483648, -1, %p25;
	xor.b32  	%r1817, %r350, %r1786;
	setp.gt.s32 	%p26, %r1787, -1;
	selp.b32 	%r351, -2147483648, -1, %p26;
	xor.b32  	%r1818, %r351, %r1787;
	setp.gt.s32 	%p27, %r1788, -1;
	selp.b32 	%r352, -2147483648, -1, %p27;
	xor.b32  	%r1819, %r352, %r1788;
	setp.gt.s32 	%p28, %r1789, -1;
	selp.b32 	%r353, -2147483648, -1, %p28;
	xor.b32  	%r1820, %r353, %r1789;
	setp.gt.s32 	%p29, %r1790, -1;
	selp.b32 	%r354, -2147483648, -1, %p29;
	xor.b32  	%r1821, %r354, %r1790;
	setp.gt.s32 	%p30, %r1791, -1;
	selp.b32 	%r355, -2147483648, -1, %p30;
	xor.b32  	%r1822, %r355, %r1791;
	setp.gt.s32 	%p31, %r1792, -1;
	selp.b32 	%r356, -2147483648, -1, %p31;
	xor.b32  	%r1823, %r356, %r1792;
	setp.gt.s32 	%p32, %r1793, -1;
	selp.b32 	%r357, -2147483648, -1, %p32;
	xor.b32  	%r1824, %r357, %r1793;
	setp.gt.s32 	%p33, %r1794, -1;
	selp.b32 	%r358, -2147483648, -1, %p33;
	xor.b32  	%r1825, %r358, %r1794;
	setp.gt.s32 	%p34, %r1795, -1;
	selp.b32 	%r359, -2147483648, -1, %p34;
	xor.b32  	%r1826, %r359, %r1795;
	setp.gt.s32 	%p35, %r1796, -1;
	selp.b32 	%r360, -2147483648, -1, %p35;
	xor.b32  	%r1827, %r360, %r1796;
	setp.gt.s32 	%p36, %r1797, -1;
	selp.b32 	%r361, -2147483648, -1, %p36;
	xor.b32  	%r1828, %r361, %r1797;
	setp.gt.s32 	%p37, %r1798, -1;
	selp.b32 	%r362, -2147483648, -1, %p37;
	xor.b32  	%r1829, %r362, %r1798;
	setp.gt.s32 	%p38, %r1799, -1;
	selp.b32 	%r363, -2147483648, -1, %p38;
	xor.b32  	%r1830, %r363, %r1799;
	mov.b32 	%r364, -1;
	shl.b32 	%r365, %r364, %r299;
	not.b32 	%r97, %r365;
	shl.b32 	%r366, %r2, 10;
	mov.u32 	%r367, _ZZN3cub18CUB_300001_SM_10006detail10radix_sort29DeviceRadixSortOnesweepKernelINS1_5radix10policy_hubIfNS0_8NullTypeEyE10Policy1000ELNS0_9SortOrderE0EfS6_yiiNS1_21identity_decomposer_tEEEvPT5_SC_PT3_PKSD_PT1_PKSH_PT2_PKSL_T4_iiT6_E1s;
	add.s32 	%r98, %r367, %r366;
	setp.gt.s32 	%p39, %r300, 255;
	@%p39 bra 	$L__BB13_53;
	max.s32 	%r368, %r300, 224;
	sub.s32 	%r369, %r368, %r300;
	add.s32 	%r370, %r369, 31;
	shr.u32 	%r371, %r370, 5;
	add.s32 	%r99, %r371, 1;
	and.b32  	%r100, %r99, 15;
	setp.lt.u32 	%p40, %r370, 480;
	mov.u32 	%r1803, %r300;
	@%p40 bra 	$L__BB13_44;
	and.b32  	%r372, %r99, 268435440;
	neg.s32 	%r1801, %r372;
	shl.b32 	%r374, %r300, 2;
	add.s32 	%r375, %r366, %r374;
	add.s32 	%r377, %r375, %r367;
	add.s32 	%r1800, %r377, 1024;
	mov.u32 	%r1803, %r300;
$L__BB13_43:
	.pragma "nounroll";
	mov.b32 	%r378, 0;
	st.shared.u32 	[%r1800+-1024], %r378;
	st.shared.u32 	[%r1800+-896], %r378;
	st.shared.u32 	[%r1800+-768], %r378;
	st.shared.u32 	[%r1800+-640], %r378;
	st.shared.u32 	[%r1800+-512], %r378;
	st.shared.u32 	[%r1800+-384], %r378;
	st.shared.u32 	[%r1800+-256], %r378;
	st.shared.u32 	[%r1800+-128], %r378;
	st.shared.u32 	[%r1800], %r378;
	st.shared.u32 	[%r1800+128], %r378;
	st.shared.u32 	[%r1800+256], %r378;
	st.shared.u32 	[%r1800+384], %r378;
	st.shared.u32 	[%r1800+512], %r378;
	st.shared.u32 	[%r1800+640], %r378;
	st.shared.u32 	[%r1800+768], %r378;
	st.shared.u32 	[%r1800+896], %r378;
	add.s32 	%r1803, %r1803, 512;
	add.s32 	%r1801, %r1801, 16;
	add.s32 	%r1800, %r1800, 2048;
	setp.ne.s32 	%p41, %r1801, 0;
	@%p41 bra 	$L__BB13_43;
$L__BB13_44:
	setp.eq.s32 	%p42, %r100, 0;
	@%p42 bra 	$L__BB13_53;
	and.b32  	%r110, %r99, 7;
	setp.lt.u32 	%p43, %r100, 8;
	@%p43 bra 	$L__BB13_47;
	shl.b32 	%r379, %r1803, 2;
	add.s32 	%r380, %r98, %r379;
	mov.b32 	%r381, 0;
	st.shared.u32 	[%r380], %r381;
	st.shared.u32 	[%r380+128], %r381;
	st.shared.u32 	[%r380+256], %r381;
	st.shared.u32 	[%r380+384], %r381;
	st.shared.u32 	[%r380+512], %r381;
	st.shared.u32 	[%r380+640], %r381;
	st.shared.u32 	[%r380+768], %r381;
	st.shared.u32 	[%r380+896], %r381;
	add.s32 	%r1803, %r1803, 256;
$L__BB13_47:
	setp.eq.s32 	%p44, %r110, 0;
	@%p44 bra 	$L__BB13_53;
	and.b32  	%r113, %r99, 3;
	setp.lt.u32 	%p45, %r110, 4;
	@%p45 bra 	$L__BB13_50;
	shl.b32 	%r382, %r1803, 2;
	add.s32 	%r383, %r98, %r382;
	mov.b32 	%r384, 0;
	st.shared.u32 	[%r383], %r384;
	st.shared.u32 	[%r383+128], %r384;
	st.shared.u32 	[%r383+256], %r384;
	st.shared.u32 	[%r383+384], %r384;
	add.s32 	%r1803, %r1803, 128;
$L__BB13_50:
	setp.eq.s32 	%p46, %r113, 0;
	@%p46 bra 	$L__BB13_53;
	shl.b32 	%r386, %r1803, 2;
	add.s32 	%r387, %r366, %r386;
	add.s32 	%r1807, %r367, %r387;
	neg.s32 	%r1806, %r113;
$L__BB13_52:
	.pragma "nounroll";
	mov.b32 	%r389, 0;
	st.shared.u32 	[%r1807], %r389;
	add.s32 	%r1807, %r1807, 128;
	add.s32 	%r1806, %r1806, 1;
	setp.ne.s32 	%p47, %r1806, 0;
	@%p47 bra 	$L__BB13_52;
$L__BB13_53:
	bar.warp.sync 	-1;
	setp.eq.s32 	%p48, %r1813, 2147483647;
	selp.b32 	%r391, -2147483648, %r1813, %p48;
	shr.u32 	%r392, %r391, %r298;
	and.b32  	%r122, %r392, %r97;
	shl.b32 	%r393, %r122, 2;
	add.s32 	%r394, %r98, %r393;
	atom.shared.add.u32 	%r395, [%r394], 1;
	setp.eq.s32 	%p49, %r1814, 2147483647;
	selp.b32 	%r396, -2147483648, %r1814, %p49;
	shr.u32 	%r397, %r396, %r298;
	and.b32  	%r398, %r397, %r97;
	shl.b32 	%r399, %r398, 2;
	add.s32 	%r400, %r98, %r399;
	atom.shared.add.u32 	%r401, [%r400], 1;
	setp.eq.s32 	%p50, %r1815, 2147483647;
	selp.b32 	%r402, -2147483648, %r1815, %p50;
	shr.u32 	%r403, %r402, %r298;
	and.b32  	%r404, %r403, %r97;
	shl.b32 	%r405, %r404, 2;
	add.s32 	%r406, %r98, %r405;
	atom.shared.add.u32 	%r407, [%r406], 1;
	setp.eq.s32 	%p51, %r1816, 2147483647;
	selp.b32 	%r408, -2147483648, %r1816, %p51;
	shr.u32 	%r409, %r408, %r298;
	and.b32  	%r410, %r409, %r97;
	shl.b32 	%r411, %r410, 2;
	add.s32 	%r412, %r98, %r411;
	atom.shared.add.u32 	%r413, [%r412], 1;
	setp.eq.s32 	%p52, %r1817, 2147483647;
	selp.b32 	%r414, -2147483648, %r1817, %p52;
	shr.u32 	%r415, %r414, %r298;
	and.b32  	%r416, %r415, %r97;
	shl.b32 	%r417, %r416, 2;
	add.s32 	%r418, %r98, %r417;
	atom.shared.add.u32 	%r419, [%r418], 1;
	setp.eq.s32 	%p53, %r1818, 2147483647;
	selp.b32 	%r420, -2147483648, %r1818, %p53;
	shr.u32 	%r421, %r420, %r298;
	and.b32  	%r422, %r421, %r97;
	shl.b32 	%r423, %r422, 2;
	add.s32 	%r424, %r98, %r423;
	atom.shared.add.u32 	%r425, [%r424], 1;
	setp.eq.s32 	%p54, %r1819, 2147483647;
	selp.b32 	%r426, -2147483648, %r1819, %p54;
	shr.u32 	%r427, %r426, %r298;
	and.b32  	%r428, %r427, %r97;
	shl.b32 	%r429, %r428, 2;
	add.s32 	%r430, %r98, %r429;
	atom.shared.add.u32 	%r431, [%r430], 1;
	setp.eq.s32 	%p55, %r1820, 2147483647;
	selp.b32 	%r432, -2147483648, %r1820, %p55;
	shr.u32 	%r433, %r432, %r298;
	and.b32  	%r434, %r433, %r97;
	shl.b32 	%r435, %r434, 2;
	add.s32 	%r436, %r98, %r435;
	atom.shared.add.u32 	%r437, [%r436], 1;
	setp.eq.s32 	%p56, %r1821, 2147483647;
	selp.b32 	%r438, -2147483648, %r1821, %p56;
	shr.u32 	%r439, %r438, %r298;
	and.b32  	%r440, %r439, %r97;
	shl.b32 	%r441, %r440, 2;
	add.s32 	%r442, %r98, %r441;
	atom.shared.add.u32 	%r443, [%r442], 1;
	setp.eq.s32 	%p57, %r1822, 2147483647;
	selp.b32 	%r444, -2147483648, %r1822, %p57;
	shr.u32 	%r445, %r444, %r298;
	and.b32  	%r446, %r445, %r97;
	shl.b32 	%r447, %r446, 2;
	add.s32 	%r448, %r98, %r447;
	atom.shared.add.u32 	%r449, [%r448], 1;
	setp.eq.s32 	%p58, %r1823, 2147483647;
	selp.b32 	%r450, -2147483648, %r1823, %p58;
	shr.u32 	%r451, %r450, %r298;
	and.b32  	%r452, %r451, %r97;
	shl.b32 	%r453, %r452, 2;
	add.s32 	%r454, %r98, %r453;
	atom.shared.add.u32 	%r455, [%r454], 1;
	setp.eq.s32 	%p59, %r1824, 2147483647;
	selp.b32 	%r456, -2147483648, %r1824, %p59;
	shr.u32 	%r457, %r456, %r298;
	and.b32  	%r458, %r457, %r97;
	shl.b32 	%r459, %r458, 2;
	add.s32 	%r460, %r98, %r459;
	atom.shared.add.u32 	%r461, [%r460], 1;
	setp.eq.s32 	%p60, %r1825, 2147483647;
	selp.b32 	%r462, -2147483648, %r1825, %p60;
	shr.u32 	%r463, %r462, %r298;
	and.b32  	%r464, %r463, %r97;
	shl.b32 	%r465, %r464, 2;
	add.s32 	%r466, %r98, %r465;
	atom.shared.add.u32 	%r467, [%r466], 1;
	setp.eq.s32 	%p61, %r1826, 2147483647;
	selp.b32 	%r468, -2147483648, %r1826, %p61;
	shr.u32 	%r469, %r468, %r298;
	and.b32  	%r470, %r469, %r97;
	shl.b32 	%r471, %r470, 2;
	add.s32 	%r472, %r98, %r471;
	atom.shared.add.u32 	%r473, [%r472], 1;
	setp.eq.s32 	%p62, %r1827, 2147483647;
	selp.b32 	%r474, -2147483648, %r1827, %p62;
	shr.u32 	%r475, %r474, %r298;
	and.b32  	%r476, %r475, %r97;
	shl.b32 	%r477, %r476, 2;
	add.s32 	%r478, %r98, %r477;
	atom.shared.add.u32 	%r479, [%r478], 1;
	setp.eq.s32 	%p63, %r1828, 2147483647;
	selp.b32 	%r480, -2147483648, %r1828, %p63;
	shr.u32 	%r481, %r480, %r298;
	and.b32  	%r482, %r481, %r97;
	shl.b32 	%r483, %r482, 2;
	add.s32 	%r484, %r98, %r483;
	atom.shared.add.u32 	%r485, [%r484], 1;
	setp.eq.s32 	%p64, %r1829, 2147483647;
	selp.b32 	%r486, -2147483648, %r1829, %p64;
	shr.u32 	%r487, %r486, %r298;
	and.b32  	%r488, %r487, %r97;
	shl.b32 	%r489, %r488, 2;
	add.s32 	%r490, %r98, %r489;
	atom.shared.add.u32 	%r491, [%r490], 1;
	setp.eq.s32 	%p65, %r1830, 2147483647;
	selp.b32 	%r492, -2147483648, %r1830, %p65;
	shr.u32 	%r493, %r492, %r298;
	and.b32  	%r494, %r493, %r97;
	shl.b32 	%r495, %r494, 2;
	add.s32 	%r496, %r98, %r495;
	atom.shared.add.u32 	%r497, [%r496], 1;
	bar.sync 	0;
	setp.gt.u32 	%p66, %r1, 255;
	shl.b32 	%r498, %r1, 2;
	mov.u32 	%r499, _ZZN3cub18CUB_300001_SM_10006detail10radix_sort29DeviceRadixSortOnesweepKernelINS1_5radix10policy_hubIfNS0_8NullTypeEyE10Policy1000ELNS0_9SortOrderE0EfS6_yiiNS1_21identity_decomposer_tEEEvPT5_SC_PT3_PKSD_PT1_PKSH_PT2_PKSL_T4_iiT6_E1s;
	add.s32 	%r123, %r499, %r498;
	mov.b32 	%r1808, 0;
	@%p66 bra 	$L__BB13_55;
	ld.shared.u32 	%r500, [%r123];
	mov.b32 	%r501, 0;
	st.shared.u32 	[%r123], %r501;
	ld.shared.u32 	%r502, [%r123+1024];
	st.shared.u32 	[%r123+1024], %r500;
	add.s32 	%r503, %r502, %r500;
	ld.shared.u32 	%r504, [%r123+2048];
	st.shared.u32 	[%r123+2048], %r503;
	add.s32 	%r505, %r504, %r503;
	ld.shared.u32 	%r506, [%r123+3072];
	st.shared.u32 	[%r123+3072], %r505;
	add.s32 	%r507, %r506, %r505;
	ld.shared.u32 	%r508, [%r123+4096];
	st.shared.u32 	[%r123+4096], %r507;
	add.s32 	%r509, %r508, %r507;
	ld.shared.u32 	%r510, [%r123+5120];
	st.shared.u32 	[%r123+5120], %r509;
	add.s32 	%r511, %r510, %r509;
	ld.shared.u32 	%r512, [%r123+6144];
	st.shared.u32 	[%r123+6144], %r511;
	add.s32 	%r513, %r512, %r511;
	ld.shared.u32 	%r514, [%r123+7168];
	st.shared.u32 	[%r123+7168], %r513;
	add.s32 	%r515, %r514, %r513;
	ld.shared.u32 	%r516, [%r123+8192];
	st.shared.u32 	[%r123+8192], %r515;
	add.s32 	%r517, %r516, %r515;
	ld.shared.u32 	%r518, [%r123+9216];
	st.shared.u32 	[%r123+9216], %r517;
	add.s32 	%r519, %r518, %r517;
	ld.shared.u32 	%r520, [%r123+10240];
	st.shared.u32 	[%r123+10240], %r519;
	add.s32 	%r521, %r520, %r519;
	ld.shared.u32 	%r522, [%r123+11264];
	st.shared.u32 	[%r123+11264], %r521;
	add.s32 	%r1808, %r522, %r521;
$L__BB13_55:
	shl.b32 	%r523, %r4, 8;
	add.s32 	%r524, %r523, %r1;
	mul.wide.s32 	%rd34, %r524, 4;
	add.s64 	%rd6, %rd2, %rd34;
	@%p66 bra 	$L__BB13_57;
	or.b32  	%r525, %r1808, 1073741824;
	st.volatile.global.u32 	[%rd6], %r525;
$L__BB13_57:
	ld.param.u64 	%rd226, [_ZN3cub18CUB_300001_SM_10006detail10radix_sort29DeviceRadixSortOnesweepKernelINS1_5radix10policy_hubIfNS0_8NullTypeEyE10Policy1000ELNS0_9SortOrderE0EfS6_yiiNS1_21identity_decomposer_tEEEvPT5_SC_PT3_PKSD_PT1_PKSH_PT2_PKSL_T4_iiT6__param_3];
	setp.lt.u32 	%p68, %r1, 256;
	setp.eq.s32 	%p69, %r1808, 6912;
	and.pred  	%p70, %p68, %p69;
	selp.u32 	%r526, 1, 0, %p70;
	{ 
	.reg .pred 	%p1; 
	.reg .pred 	%p2; 
	setp.ne.u32 	%p1, %r526, 0; 
	bar.red.or.pred 	%p2, 0, %p1; 
	selp.u32 	%r527, 1, 0, %p2; 
	}
	setp.eq.s32 	%p71, %r527, 0;
	cvt.u64.u32 	%rd7, %r1;
	cvta.to.global.u64 	%rd35, %rd226;
	mul.wide.u32 	%rd36, %r1, 8;
	add.s64 	%rd8, %rd35, %rd36;
	@%p71 bra 	$L__BB13_107;
	setp.gt.u32 	%p73, %r1, %r122;
	selp.b32 	%r126, 6912, 0, %p73;
	shl.b32 	%r528, %r1, 3;
	mov.u32 	%r529, _ZZN3cub18CUB_300001_SM_10006detail10radix_sort29DeviceRadixSortOnesweepKernelINS1_5radix10policy_hubIfNS0_8NullTypeEyE10Policy1000ELNS0_9SortOrderE0EfS6_yiiNS1_21identity_decomposer_tEEEvPT5_SC_PT3_PKSD_PT1_PKSH_PT2_PKSL_T4_iiT6_E1s;
	add.s32 	%r530, %r529, %r528;
	add.s32 	%r127, %r530, 27648;
	@%p66 bra 	$L__BB13_66;
	ld.global.u64 	%rd37, [%rd8];
	cvt.u64.u32 	%rd38, %r126;
	sub.s64 	%rd228, %rd37, %rd38;
	st.shared.u64 	[%r127], %rd228;
	setp.lt.s32 	%p74, %r4, 1;
	mov.u32 	%r1812, %r1808;
	@%p74 bra 	$L__BB13_65;
	mov.b32 	%r1810, -1;
	mov.u32 	%r1809, %r4;
	mov.u32 	%r1812, %r1808;
$L__BB13_61:
	add.s32 	%r131, %r1809, -1;
	shl.b32 	%r532, %r131, 8;
	add.s32 	%r533, %r532, %r1;
	mul.wide.s32 	%rd39, %r533, 4;
	add.s64 	%rd10, %rd2, %rd39;
$L__BB13_62:
	membar.cta;
	ld.volatile.global.u32 	%r132, [%rd10];
	setp.eq.s32 	%p75, %r132, 0;
	@%p75 bra 	$L__BB13_62;
	and.b32  	%r534, %r132, 1073741823;
	add.s32 	%r1812, %r534, %r1812;
	setp.gt.s32 	%p76, %r132, -1;
	vote.sync.ballot.b32 	%r1810, %p76, %r1810;
	setp.gt.u32 	%p78, %r1809, 1;
	and.pred  	%p79, %p76, %p78;
	mov.u32 	%r1809, %r131;
	@%p79 bra 	$L__BB13_61;
	ld.shared.u64 	%rd228, [%r127];
$L__BB13_65:
	or.b32  	%r535, %r1812, -2147483648;
	st.volatile.global.u32 	[%rd6], %r535;
	sub.s32 	%r536, %r1812, %r1808;
	cvt.s64.s32 	%rd40, %r536;
	add.s64 	%rd41, %rd228, %rd40;
	st.shared.u64 	[%r127], %rd41;
$L__BB13_66:
	ld.param.u32 	%r1759, [_ZN3cub18CUB_300001_SM_10006detail10radix_sort29DeviceRadixSortOnesweepKernelINS1_5radix10policy_hubIfNS0_8NullTypeEyE10Policy1000ELNS0_9SortOrderE0EfS6_yiiNS1_21identity_decomposer_tEEEvPT5_SC_PT3_PKSD_PT1_PKSH_PT2_PKSL_T4_iiT6__param_8];
	ld.param.u64 	%rd222, [_ZN3cub18CUB_300001_SM_10006detail10radix_sort29DeviceRadixSortOnesweepKernelINS1_5radix10policy_hubIfNS0_8NullTypeEyE10Policy1000ELNS0_9SortOrderE0EfS6_yiiNS1_21identity_decomposer_tEEEvPT5_SC_PT3_PKSD_PT1_PKSH_PT2_PKSL_T4_iiT6__param_2];
	setp.lt.s32 	%p81, %r5, %r1759;
	setp.eq.s64 	%p82, %rd222, 0;
	or.pred  	%p83, %p82, %p81;
	or.pred  	%p84, %p66, %p83;
	@%p84 bra 	$L__BB13_68;
	ld.param.u64 	%rd223, [_ZN3cub18CUB_300001_SM_10006detail10radix_sort29DeviceRadixSortOnesweepKernelINS1_5radix10policy_hubIfNS0_8NullTypeEyE10Policy1000ELNS0_9SortOrderE0EfS6_yiiNS1_21identity_decomposer_tEEEvPT5_SC_PT3_PKSD_PT1_PKSH_PT2_PKSL_T4_iiT6__param_2];
	ld.shared.u64 	%rd42, [%r127];
	cvt.u64.u32 	%rd43, %r126;
	cvt.s64.s32 	%rd44, %r1808;
	add.s64 	%rd45, %rd43, %rd44;
	add.s64 	%rd46, %rd45, %rd42;
	cvta.to.global.u64 	%rd47, %rd223;
	shl.b64 	%rd48, %rd7, 3;
	add.s64 	%rd49, %rd47, %rd48;
	st.global.u64 	[%rd49], %rd46;
$L__BB13_68:
	ld.param.u32 	%r1760, [_ZN3cub18CUB_300001_SM_10006detail10radix_sort29DeviceRadixSortOnesweepKernelINS1_5radix10policy_hubIfNS0_8NullTypeEyE10Policy1000ELNS0_9SortOrderE0EfS6_yiiNS1_21identity_decomposer_tEEEvPT5_SC_PT3_PKSD_PT1_PKSH_PT2_PKSL_T4_iiT6__param_8];
	setp.gt.s32 	%p85, %r5, %r1760;
	bar.sync 	0;
	shl.b32 	%r537, %r122, 3;
	mov.u32 	%r538, _ZZN3cub18CUB_300001_SM_10006detail10radix_sort29DeviceRadixSortOnesweepKernelINS1_5radix10policy_hubIfNS0_8NullTypeEyE10Policy1000ELNS0_9SortOrderE0EfS6_yiiNS1_21identity_decomposer_tEEEvPT5_SC_PT3_PKSD_PT1_PKSH_PT2_PKSL_T4_iiT6_E1s;
	add.s32 	%r539, %r538, %r537;
	ld.shared.u64 	%rd13, [%r539+27648];
	setp.gt.s32 	%p86, %r1813, -1;
	selp.b32 	%r540, -1, -2147483648, %p86;
	xor.b32  	%r1813, %r540, %r1813;
	setp.gt.s32 	%p87, %r1814, -1;
	selp.b32 	%r541, -1, -2147483648, %p87;
	xor.b32  	%r1814, %r541, %r1814;
	setp.gt.s32 	%p88, %r1815, -1;
	selp.b32 	%r542, -1, -2147483648, %p88;
	xor.b32  	%r1815, %r542, %r1815;
	setp.gt.s32 	%p89, %r1816, -1;
	selp.b32 	%r543, -1, -2147483648, %p89;
	xor.b32  	%r1816, %r543, %r1816;
	setp.gt.s32 	%p90, %r1817, -1;
	selp.b32 	%r544, -1, -2147483648, %p90;
	xor.b32  	%r1817, %r544, %r1817;
	setp.gt.s32 	%p91, %r1818, -1;
	selp.b32 	%r545, -1, -2147483648, %p91;
	xor.b32  	%r1818, %r545, %r1818;
	setp.gt.s32 	%p92, %r1819, -1;
	selp.b32 	%r546, -1, -2147483648, %p92;
	xor.b32  	%r1819, %r546, %r1819;
	setp.gt.s32 	%p93, %r1820, -1;
	selp.b32 	%r547, -1, -2147483648, %p93;
	xor.b32  	%r1820, %r547, %r1820;
	setp.gt.s32 	%p94, %r1821, -1;
	selp.b32 	%r548, -1, -2147483648, %p94;
	xor.b32  	%r1821, %r548, %r1821;
	setp.gt.s32 	%p95, %r1822, -1;
	selp.b32 	%r549, -1, -2147483648, %p95;
	xor.b32  	%r1822, %r549, %r1822;
	setp.gt.s32 	%p96, %r1823, -1;
	selp.b32 	%r550, -1, -2147483648, %p96;
	xor.b32  	%r1823, %r550, %r1823;
	setp.gt.s32 	%p97, %r1824, -1;
	selp.b32 	%r551, -1, -2147483648, %p97;
	xor.b32  	%r1824, %r551, %r1824;
	setp.gt.s32 	%p98, %r1825, -1;
	selp.b32 	%r552, -1, -2147483648, %p98;
	xor.b32  	%r1825, %r552, %r1825;
	setp.gt.s32 	%p99, %r1826, -1;
	selp.b32 	%r553, -1, -2147483648, %p99;
	xor.b32  	%r1826, %r553, %r1826;
	setp.gt.s32 	%p100, %r1827, -1;
	selp.b32 	%r554, -1, -2147483648, %p100;
	xor.b32  	%r1827, %r554, %r1827;
	setp.gt.s32 	%p101, %r1828, -1;
	selp.b32 	%r555, -1, -2147483648, %p101;
	xor.b32  	%r1828, %r555, %r1828;
	setp.gt.s32 	%p102, %r1829, -1;
	selp.b32 	%r556, -1, -2147483648, %p102;
	xor.b32  	%r1829, %r556, %r1829;
	setp.gt.s32 	%p103, %r1830, -1;
	selp.b32 	%r557, -1, -2147483648, %p103;
	xor.b32  	%r1830, %r557, %r1830;
	@%p85 bra 	$L__BB13_70;
	and.b32  	%r558, %r1, 31;
	and.b32  	%r559, %r1, 992;
	mul.lo.s32 	%r560, %r559, 18;
	or.b32  	%r561, %r560, %r558;
	cvt.u64.u32 	%rd50, %r561;
	add.s64 	%rd51, %rd13, %rd50;
	shl.b64 	%rd52, %rd51, 2;
	add.s64 	%rd53, %rd1, %rd52;
	st.global.u32 	[%rd53], %r1813;
	st.global.u32 	[%rd53+128], %r1814;
	st.global.u32 	[%rd53+256], %r1815;
	st.global.u32 	[%rd53+384], %r1816;
	st.global.u32 	[%rd53+512], %r1817;
	st.global.u32 	[%rd53+640], %r1818;
	st.global.u32 	[%rd53+768], %r1819;
	st.global.u32 	[%rd53+896], %r1820;
	st.global.u32 	[%rd53+1024], %r1821;
	st.global.u32 	[%rd53+1152], %r1822;
	st.global.u32 	[%rd53+1280], %r1823;
	st.global.u32 	[%rd53+1408], %r1824;
	st.global.u32 	[%rd53+1536], %r1825;
	st.global.u32 	[%rd53+1664], %r1826;
	st.global.u32 	[%rd53+1792], %r1827;
	st.global.u32 	[%rd53+1920], %r1828;
	st.global.u32 	[%rd53+2048], %r1829;
	st.global.u32 	[%rd53+2176], %r1830;
	bra.uni 	$L__BB13_106;
$L__BB13_70:
	ld.param.u32 	%r1761, [_ZN3cub18CUB_300001_SM_10006detail10radix_sort29DeviceRadixSortOnesweepKernelINS1_5radix10policy_hubIfNS0_8NullTypeEyE10Policy1000ELNS0_9SortOrderE0EfS6_yiiNS1_21identity_decomposer_tEEEvPT5_SC_PT3_PKSD_PT1_PKSH_PT2_PKSL_T4_iiT6__param_8];
	mad.lo.s32 	%r154, %r4, -6912, %r1761;
	and.b32  	%r562, %r1, 31;
	and.b32  	%r563, %r1, 992;
	mul.lo.s32 	%r564, %r563, 18;
	or.b32  	%r155, %r564, %r562;
	setp.ge.s32 	%p104, %r155, %r154;
	cvt.u64.u32 	%rd54, %r155;
	add.s64 	%rd55, %rd13, %rd54;
	shl.b64 	%rd56, %rd55, 2;
	add.s64 	%rd14, %rd1, %rd56;
	@%p104 bra 	$L__BB13_72;
	st.global.u32 	[%rd14], %r1813;
$L__BB13_72:
	add.s32 	%r565, %r155, 32;
	setp.ge.s32 	%p105, %r565, %r154;
	@%p105 bra 	$L__BB13_74;
	st.global.u32 	[%rd14+128], %r1814;
$L__BB13_74:
	add.s32 	%r566, %r155, 64;
	setp.ge.s32 	%p106, %r566, %r154;
	@%p106 bra 	$L__BB13_76;
	st.global.u32 	[%rd14+256], %r1815;
$L__BB13_76:
	add.s32 	%r567, %r155, 96;
	setp.ge.s32 	%p107, %r567, %r154;
	@%p107 bra 	$L__BB13_78;
	st.global.u32 	[%rd14+384], %r1816;
$L__BB13_78:
	add.s32 	%r568, %r155, 128;
	setp.ge.s32 	%p108, %r568, %r154;
	@%p108 bra 	$L__BB13_80;
	st.global.u32 	[%rd14+512], %r1817;
$L__BB13_80:
	add.s32 	%r569, %r155, 160;
	setp.ge.s32 	%p109, %r569, %r154;
	@%p109 bra 	$L__BB13_82;
	st.global.u32 	[%rd14+640], %r1818;
$L__BB13_82:
	add.s32 	%r570, %r155, 192;
	setp.ge.s32 	%p110, %r570, %r154;
	@%p110 bra 	$L__BB13_84;
	st.global.u32 	[%rd14+768], %r1819;
$L__BB13_84:
	add.s32 	%r571, %r155, 224;
	setp.ge.s32 	%p111, %r571, %r154;
	@%p111 bra 	$L__BB13_86;
	st.global.u32 	[%rd14+896], %r1820;
$L__BB13_86:
	add.s32 	%r572, %r155, 256;
	setp.ge.s32 	%p112, %r572, %r154;
	@%p112 bra 	$L__BB13_88;
	st.global.u32 	[%rd14+1024], %r1821;
$L__BB13_88:
	add.s32 	%r573, %r155, 288;
	setp.ge.s32 	%p113, %r573, %r154;
	@%p113 bra 	$L__BB13_90;
	st.global.u32 	[%rd14+1152], %r1822;
$L__BB13_90:
	add.s32 	%r574, %r155, 320;
	setp.ge.s32 	%p114, %r574, %r154;
	@%p114 bra 	$L__BB13_92;
	st.global.u32 	[%rd14+1280], %r1823;
$L__BB13_92:
	add.s32 	%r575, %r155, 352;
	setp.ge.s32 	%p115, %r575, %r154;
	@%p115 bra 	$L__BB13_94;
	st.global.u32 	[%rd14+1408], %r1824;
$L__BB13_94:
	add.s32 	%r576, %r155, 384;
	setp.ge.s32 	%p116, %r576, %r154;
	@%p116 bra 	$L__BB13_96;
	st.global.u32 	[%rd14+1536], %r1825;
$L__BB13_96:
	add.s32 	%r577, %r155, 416;
	setp.ge.s32 	%p117, %r577, %r154;
	@%p117 bra 	$L__BB13_98;
	st.global.u32 	[%rd14+1664], %r1826;
$L__BB13_98:
	add.s32 	%r578, %r155, 448;
	setp.ge.s32 	%p118, %r578, %r154;
	@%p118 bra 	$L__BB13_100;
	st.global.u32 	[%rd14+1792], %r1827;
$L__BB13_100:
	add.s32 	%r579, %r155, 480;
	setp.ge.s32 	%p119, %r579, %r154;
	@%p119 bra 	$L__BB13_102;
	st.global.u32 	[%rd14+1920], %r1828;
$L__BB13_102:
	add.s32 	%r580, %r155, 512;
	setp.ge.s32 	%p120, %r580, %r154;
	@%p120 bra 	$L__BB13_104;
	st.global.u32 	[%rd14+2048], %r1829;
$L__BB13_104:
	add.s32 	%r581, %r155, 544;
	setp.ge.s32 	%p121, %r581, %r154;
	@%p121 bra 	$L__BB13_106;
	st.global.u32 	[%rd14+2176], %r1830;
$L__BB13_106:
	// begin inline asm
	exit;
	// end inline asm
$L__BB13_107:
	mul.hi.u32 	%r582, %r1, 357913942;
	add.s32 	%r583, %r582, %r1;
	shl.b32 	%r584, %r583, 2;
	mov.u32 	%r585, _ZZN3cub18CUB_300001_SM_10006detail10radix_sort29DeviceRadixSortOnesweepKernelINS1_5radix10policy_hubIfNS0_8NullTypeEyE10Policy1000ELNS0_9SortOrderE0EfS6_yiiNS1_21identity_decomposer_tEEEvPT5_SC_PT3_PKSD_PT1_PKSH_PT2_PKSL_T4_iiT6_E1s;
	add.s32 	%r586, %r585, %r584;
	add.s32 	%r174, %r586, 13328;
	st.shared.u32 	[%r586+13328], %r1808;
	bar.sync 	0;
	setp.gt.u32 	%p122, %r1, 31;
	@%p122 bra 	$L__BB13_109;
	mov.u32 	%r617, _ZZN3cub18CUB_300001_SM_10006detail10radix_sort29DeviceRadixSortOnesweepKernelINS1_5radix10policy_hubIfNS0_8NullTypeEyE10Policy1000ELNS0_9SortOrderE0EfS6_yiiNS1_21identity_decomposer_tEEEvPT5_SC_PT3_PKSD_PT1_PKSH_PT2_PKSL_T4_iiT6_E1s;
	mad.lo.s32 	%r618, %r1, 52, %r617;
	ld.shared.u32 	%r619, [%r618+13328];
	ld.shared.u32 	%r620, [%r618+13332];
	ld.shared.u32 	%r621, [%r618+13336];
	ld.shared.u32 	%r622, [%r618+13340];
	ld.shared.u32 	%r623, [%r618+13344];
	ld.shared.u32 	%r624, [%r618+13348];
	ld.shared.u32 	%r625, [%r618+13352];
	ld.shared.u32 	%r626, [%r618+13356];
	ld.shared.u32 	%r627, [%r618+13360];
	ld.shared.u32 	%r628, [%r618+13364];
	ld.shared.u32 	%r629, [%r618+13368];
	ld.shared.u32 	%r630, [%r618+13372];
	add.s32 	%r631, %r620, %r619;
	add.s32 	%r632, %r631, %r621;
	add.s32 	%r633, %r632, %r622;
	add.s32 	%r634, %r633, %r623;
	add.s32 	%r635, %r634, %r624;
	add.s32 	%r636, %r635, %r625;
	add.s32 	%r637, %r636, %r626;
	add.s32 	%r638, %r637, %r627;
	add.s32 	%r639, %r638, %r628;
	add.s32 	%r640, %r639, %r629;
	add.s32 	%r591, %r640, %r630;
	mov.b32 	%r589, 1;
	mov.b32 	%r614, 0;
	mov.b32 	%r616, -1;
	// begin inline asm
	{  .reg .s32 r0;  .reg .pred p;  shfl.sync.up.b32 r0|p, %r591, %r589, %r614, %r616;  @p add.s32 r0, r0, %r591;  mov.s32 %r587, r0;}
	// end inline asm
	mov.b32 	%r595, 2;
	// begin inline asm
	{  .reg .s32 r0;  .reg .pred p;  shfl.sync.up.b32 r0|p, %r587, %r595, %r614, %r616;  @p add.s32 r0, r0, %r587;  mov.s32 %r593, r0;}
	// end inline asm
	mov.b32 	%r601, 4;
	// begin inline asm
	{  .reg .s32 r0;  .reg .pred p;  shfl.sync.up.b32 r0|p, %r593, %r601, %r614, %r616;  @p add.s32 r0, r0, %r593;  mov.s32 %r599, r0;}
	// end inline asm
	mov.b32 	%r607, 8;
	// begin inline asm
	{  .reg .s32 r0;  .reg .pred p;  shfl.sync.up.b32 r0|p, %r599, %r607, %r614, %r616;  @p add.s32 r0, r0, %r599;  mov.s32 %r605, r0;}
	// end inline asm
	mov.b32 	%r613, 16;
	// begin inline asm
	{  .reg .s32 r0;  .reg .pred p;  shfl.sync.up.b32 r0|p, %r605, %r613, %r614, %r616;  @p add.s32 r0, r0, %r605;  mov.s32 %r611, r0;}
	// end inline asm
	sub.s32 	%r641, %r611, %r591;
	add.s32 	%r642, %r619, %r641;
	add.s32 	%r643, %r620, %r642;
	add.s32 	%r644, %r621, %r643;
	add.s32 	%r645, %r622, %r644;
	add.s32 	%r646, %r623, %r645;
	add.s32 	%r647, %r624, %r646;
	add.s32 	%r648, %r625, %r647;
	add.s32 	%r649, %r626, %r648;
	add.s32 	%r650, %r627, %r649;
	add.s32 	%r651, %r628, %r650;
	add.s32 	%r652, %r629, %r651;
	st.shared.u32 	[%r618+13328], %r641;
	st.shared.u32 	[%r618+13332], %r642;
	st.shared.u32 	[%r618+13336], %r643;
	st.shared.u32 	[%r618+13340], %r644;
	st.shared.u32 	[%r618+13344], %r645;
	st.shared.u32 	[%r618+13348], %r646;
	st.shared.u32 	[%r618+13352], %r647;
	st.shared.u32 	[%r618+13356], %r648;
	st.shared.u32 	[%r618+13360], %r649;
	st.shared.u32 	[%r618+13364], %r650;
	st.shared.u32 	[%r618+13368], %r651;
	st.shared.u32 	[%r618+13372], %r652;
$L__BB13_109:
	setp.gt.u32 	%p123, %r1, 255;
	bar.sync 	0;
	ld.shared.u32 	%r175, [%r174];
	@%p123 bra 	$L__BB13_111;
	shl.b32 	%r653, %r1, 2;
	mov.u32 	%r654, _ZZN3cub18CUB_300001_SM_10006detail10radix_sort29DeviceRadixSortOnesweepKernelINS1_5radix10policy_hubIfNS0_8NullTypeEyE10Policy1000ELNS0_9SortOrderE0EfS6_yiiNS1_21identity_decomposer_tEEEvPT5_SC_PT3_PKSD_PT1_PKSH_PT2_PKSL_T4_iiT6_E1s;
	add.s32 	%r655, %r654, %r653;
	ld.shared.u32 	%r656, [%r655];
	add.s32 	%r657, %r656, %r175;
	st.shared.u32 	[%r655], %r657;
	ld.shared.u32 	%r658, [%r655+1024];
	add.s32 	%r659, %r658, %r175;
	st.shared.u32 	[%r655+1024], %r659;
	ld.shared.u32 	%r660, [%r655+2048];
	add.s32 	%r661, %r660, %r175;
	st.shared.u32 	[%r655+2048], %r661;
	ld.shared.u32 	%r662, [%r655+3072];
	add.s32 	%r663, %r662, %r175;
	st.shared.u32 	[%r655+3072], %r663;
	ld.shared.u32 	%r664, [%r655+4096];
	add.s32 	%r665, %r664, %r175;
	st.shared.u32 	[%r655+4096], %r665;
	ld.shared.u32 	%r666, [%r655+5120];
	add.s32 	%r667, %r666, %r175;
	st.shared.u32 	[%r655+5120], %r667;
	ld.shared.u32 	%r668, [%r655+6144];
	add.s32 	%r669, %r668, %r175;
	st.shared.u32 	[%r655+6144], %r669;
	ld.shared.u32 	%r670, [%r655+7168];
	add.s32 	%r671, %r670, %r175;
	st.shared.u32 	[%r655+7168], %r671;
	ld.shared.u32 	%r672, [%r655+8192];
	add.s32 	%r673, %r672, %r175;
	st.shared.u32 	[%r655+8192], %r673;
	ld.shared.u32 	%r674, [%r655+9216];
	add.s32 	%r675, %r674, %r175;
	st.shared.u32 	[%r655+9216], %r675;
	ld.shared.u32 	%r676, [%r655+10240];
	add.s32 	%r677, %r676, %r175;
	st.shared.u32 	[%r655+10240], %r677;
	ld.shared.u32 	%r678, [%r655+11264];
	add.s32 	%r679, %r678, %r175;
	st.shared.u32 	[%r655+11264], %r679;
$L__BB13_111:
	bar.sync 	0;
	// begin inline asm
	mov.u32 %r680, %lanemask_le;
	// end inline asm
	setp.eq.s32 	%p124, %r1813, 2147483647;
	selp.b32 	%r706, -2147483648, %r1813, %p124;
	shr.u32 	%r707, %r706, %r298;
	and.b32  	%r703, %r707, %r97;
	mov.b32 	%r683, 1;
	// begin inline asm
	{
    .reg .pred p;
    and.b32 %r681, %r703, %r683;    setp.ne.u32 p, %r681, 0;
    vote.ballot.sync.b32 %r681, p, 0xffffffff;
    @!p not.b32 %r681, %r681;
}

	// end inline asm
	mov.b32 	%r686, 2;
	// begin inline asm
	{
    .reg .pred p;
    and.b32 %r684, %r703, %r686;    setp.ne.u32 p, %r684, 0;
    vote.ballot.sync.b32 %r684, p, 0xffffffff;
    @!p not.b32 %r684, %r684;
}

	// end inline asm
	and.b32  	%r708, %r684, %r681;
	mov.b32 	%r689, 4;
	// begin inline asm
	{
    .reg .pred p;
    and.b32 %r687, %r703, %r689;    setp.ne.u32 p, %r687, 0;
    vote.ballot.sync.b32 %r687, p, 0xffffffff;
    @!p not.b32 %r687, %r687;
}

	// end inline asm
	and.b32  	%r709, %r687, %r708;
	mov.b32 	%r692, 8;
	// begin inline asm
	{
    .reg .pred p;
    and.b32 %r690, %r703, %r692;    setp.ne.u32 p, %r690, 0;
    vote.ballot.sync.b32 %r690, p, 0xffffffff;
    @!p not.b32 %r690, %r690;
}

	// end inline asm
	and.b32  	%r710, %r690, %r709;
	mov.b32 	%r695, 16;
	// begin inline asm
	{
    .reg .pred p;
    and.b32 %r693, %r703, %r695;    setp.ne.u32 p, %r693, 0;
    vote.ballot.sync.b32 %r693, p, 0xffffffff;
    @!p not.b32 %r693, %r693;
}

	// end inline asm
	and.b32  	%r711, %r693, %r710;
	mov.b32 	%r698, 32;
	// begin inline asm
	{
    .reg .pred p;
    and.b32 %r696, %r703, %r698;    setp.ne.u32 p, %r696, 0;
    vote.ballot.sync.b32 %r696, p, 0xffffffff;
    @!p not.b32 %r696, %r696;
}

	// end inline asm
	and.b32  	%r712, %r696, %r711;
	mov.b32 	%r701, 64;
	// begin inline asm
	{
    .reg .pred p;
    and.b32 %r699, %r703, %r701;    setp.ne.u32 p, %r699, 0;
    vote.ballot.sync.b32 %r699, p, 0xffffffff;
    @!p not.b32 %r699, %r699;
}

	// end inline asm
	and.b32  	%r713, %r699, %r712;
	mov.b32 	%r704, 128;
	// begin inline asm
	{
    .reg .pred p;
    and.b32 %r702, %r703, %r704;    setp.ne.u32 p, %r702, 0;
    vote.ballot.sync.b32 %r702, p, 0xffffffff;
    @!p not.b32 %r702, %r702;
}

	// end inline asm
	and.b32  	%r714, %r702, %r713;
	clz.b32 	%r715, %r714;
	sub.s32 	%r178, 31, %r715;
	and.b32  	%r716, %r680, %r714;
	popc.b32 	%r179, %r716;
	setp.ne.s32 	%p125, %r300, %r178;
	mov.b32 	%r1831, 0;
	@%p125 bra 	$L__BB13_113;
	shl.b32 	%r717, %r703, 2;
	add.s32 	%r718, %r98, %r717;
	atom.shared.add.u32 	%r1831, [%r718], %r179;
$L__BB13_113:
	shfl.sync.idx.b32	%r744|%p126, %r1831, %r178, 31, -1;
	add.s32 	%r182, %r179, %r744;
	setp.eq.s32 	%p127, %r1814, 2147483647;
	selp.b32 	%r745, -2147483648, %r1814, %p127;
	shr.u32 	%r746, %r745, %r298;
	and.b32  	%r741, %r746, %r97;
	mov.b32 	%r721, 1;
	// begin inline asm
	{
    .reg .pred p;
    and.b32 %r719, %r741, %r721;    setp.ne.u32 p, %r719, 0;
    vote.ballot.sync.b32 %r719, p, 0xffffffff;
    @!p not.b32 %r719, %r719;
}

	// end inline asm
	mov.b32 	%r724, 2;
	// begin inline asm
	{
    .reg .pred p;
    and.b32 %r722, %r741, %r724;    setp.ne.u32 p, %r722, 0;
    vote.ballot.sync.b32 %r722, p, 0xffffffff;
    @!p not.b32 %r722, %r722;
}

	// end inline asm
	and.b32  	%r747, %r722, %r719;
	mov.b32 	%r727, 4;
	// begin inline asm
	{
    .reg .pred p;
    and.b32 %r725, %r741, %r727;    setp.ne.u32 p, %r725, 0;
    vote.ballot.sync.b32 %r725, p, 0xffffffff;
    @!p not.b32 %r725, %r725;
}

	// end inline asm
	and.b32  	%r748, %r725, %r747;
	mov.b32 	%r730, 8;
	// begin inline asm
	{
    .reg .pred p;
    and.b32 %r728, %r741, %r730;    setp.ne.u32 p, %r728, 0;
    vote.ballot.sync.b32 %r728, p, 0xffffffff;
    @!p not.b32 %r728, %r728;
}

	// end inline asm
	and.b32  	%r749, %r728, %r748;
	mov.b32 	%r733, 16;
	// begin inline asm
	{
    .reg .pred p;
    and.b32 %r731, %r741, %r733;    setp.ne.u32 p, %r731, 0;
    vote.ballot.sync.b32 %r731, p, 0xffffffff;
    @!p not.b32 %r731, %r731;
}

	// end inline asm
	and.b32  	%r750, %r731, %r749;
	mov.b32 	%r736, 32;
	// begin inline asm
	{
    .reg .pred p;
    and.b32 %r734, %r741, %r736;    setp.ne.u32 p, %r734, 0;
    vote.ballot.sync.b32 %r734, p, 0xffffffff;
    @!p not.b32 %r734, %r734;
}

	// end inline asm
	and.b32  	%r751, %r734, %r750;
	mov.b32 	%r739, 64;
	// begin inline asm
	{
    .reg .pred p;
    and.b32 %r737, %r741, %r739;    setp.ne.u32 p, %r737, 0;
    vote.ballot.sync.b32 %r737, p, 0xffffffff;
    @!p not.b32 %r737, %r737;
}

	// end inline asm
	and.b32  	%r752, %r737, %r751;
	mov.b32 	%r742, 128;
	// begin inline asm
	{
    .reg .pred p;
    and.b32 %r740, %r741, %r742;    setp.ne.u32 p, %r740, 0;
    vote.ballot.sync.b32 %r740, p, 0xffffffff;
    @!p not.b32 %r740, %r740;
}

	// end inline asm
	and.b32  	%r753, %r740, %r752;
	clz.b32 	%r754, %r753;
	sub.s32 	%r184, 31, %r754;
	and.b32  	%r755, %r680, %r753;
	popc.b32 	%r185, %r755;
	setp.ne.s32 	%p128, %r300, %r184;
	mov.b32 	%r1832, 0;
	@%p128 bra 	$L__BB13_115;
	shl.b32 	%r756, %r741, 2;
	add.s32 	%r757, %r98, %r756;
	atom.shared.add.u32 	%r1832, [%r757], %r185;
$L__BB13_115:
	shfl.sync.idx.b32	%r783|%p129, %r1832, %r184, 31, -1;
	add.s32 	%r188, %r185, %r783;
	setp.eq.s32 	%p130, %r1815, 2147483647;
	selp.b32 	%r784, -2147483648, %r1815, %p130;
	shr.u32 	%r785, %r784, %r298;
	and.b32  	%r780, %r785, %r97;
	mov.b32 	%r760, 1;
	// begin inline asm
	{
    .reg .pred p;
    and.b32 %r758, %r780, %r760;    setp.ne.u32 p, %r758, 0;
    vote.ballot.sync.b32 %r758, p, 0xffffffff;
    @!p not.b32 %r758, %r758;
}

	// end inline asm
	mov.b32 	%r763, 2;
	// begin inline asm
	{
    .reg .pred p;
    and.b32 %r761, %r780, %r763;    setp.ne.u32 p, %r761, 0;
    vote.ballot.sync.b32 %r761, p, 0xffffffff;
    @!p not.b32 %r761, %r761;
}

	// end inline asm
	and.b32  	%r786, %r761, %r758;
	mov.b32 	%r766, 4;
	// begin inline asm
	{
    .reg .pred p;
    and.b32 %r764, %r780, %r766;    setp.ne.u32 p, %r764, 0;
    vote.ballot.sync.b32 %r764, p, 0xffffffff;
    @!p not.b32 %r764, %r764;
}

	// end inline asm
	and.b32  	%r787, %r764, %r786;
	mov.b32 	%r769, 8;
	// begin inline asm
	{
    .reg .pred p;
    and.b32 %r767, %r780, %r769;    setp.ne.u32 p, %r767, 0;
    vote.ballot.sync.b32 %r767, p, 0xffffffff;
    @!p not.b32 %r767, %r767;
}

	// end inline asm
	and.b32  	%r788, %r767, %r787;
	mov.b32 	%r772, 16;
	// begin inline asm
	{
    .reg .pred p;
    and.b32 %r770, %r780, %r772;    setp.ne.u32 p, %r770, 0;
    vote.ballot.sync.b32 %r770, p, 0xffffffff;
    @!p not.b32 %r770, %r770;
}

	// end inline asm
	and.b32  	%r789, %r770, %r788;
	mov.b32 	%r775, 32;
	// begin inline asm
	{
    .reg .pred p;
    and.b32 %r773, %r780, %r775;    setp.ne.u32 p, %r773, 0;
    vote.ballot.sync.b32 %r773, p, 0xffffffff;
    @!p not.b32 %r773, %r773;
}

	// end inline asm
	and.b32  	%r790, %r773, %r789;
	mov.b32 	%r778, 64;
	// begin inline asm
	{
    .reg .pred p;
    and.b32 %r776, %r780, %r778;    setp.ne.u32 p, %r776, 0;
    vote.ballot.sync.b32 %r776, p, 0xffffffff;
    @!p not.b32 %r776, %r776;
}

	// end inline asm
	and.b32  	%r791, %r776, %r790;
	mov.b32 	%r781, 128;
	// begin inline asm
	{
    .reg .pred p;
    and.b32 %r779, %r780, %r781;    setp.ne.u32 p, %r779, 0;
    vote.ballot.sync.b32 %r779, p, 0xffffffff;
    @!p not.b32 %r779, %r779;
}

	// end inline asm
	and.b32  	%r792, %r779, %r791;
	clz.b32 	%r793, %r792;
	sub.s32 	%r190, 31, %r793;
	and.b32  	%r794, %r680, %r792;
	popc.b32 	%r191, %r794;
	setp.ne.s32 	%p131, %r300, %r190;
	mov.b32 	%r1833, 0;
	@%p131 bra 	$L__BB13_117;
	shl.b32 	%r795, %r780, 2;
	add.s32 	%r796, %r98, %r795;
	atom.shared.add.u32 	%r1833, [%r796], %r191;
$L__BB13_117:
	shfl.sync.idx.b32	%r822|%p132, %r1833, %r190, 31, -1;
	add.s32 	%r194, %r191, %r822;
	setp.eq.s32 	%p133, %r1816, 2147483647;
	selp.b32 	%r823, -2147483648, %r1816, %p133;
	shr.u32 	%r824, %r823, %r298;
	and.b32  	%r819, %r824, %r97;
	mov.b32 	%r799, 1;
	// begin inline asm
	{
    .reg .pred p;
    and.b32 %r797, %r819, %r799;    setp.ne.u32 p, %r797, 0;
    vote.ballot.sync.b32 %r797, p, 0xffffffff;
    @!p not.b32 %r797, %r797;
}

	// end inline asm
	mov.b32 	%r802, 2;
	// begin inline asm
	{
    .reg .pred p;
    and.b32 %r800, %r819, %r802;    setp.ne.u32 p, %r800, 0;
    vote.ballot.sync.b32 %r800, p, 0xffffffff;
    @!p not.b32 %r800, %r800;
}

	// end inline asm
	and.b32  	%r825, %r800, %r797;
	mov.b32 	%r805, 4;
	// begin inline asm
	{
    .reg .pred p;
    and.b32 %r803, %r819, %r805;    setp.ne.u32 p, %r803, 0;
    vote.ballot.sync.b32 %r803, p, 0xffffffff;
    @!p not.b32 %r803, %r803;
}

	// end inline asm
	and.b32  	%r826, %r803, %r825;
	mov.b32 	%r808, 8;
	// begin inline asm
	{
    .reg .pred p;
    and.b32 %r806, %r819, %r808;    setp.ne.u32 p, %r806, 0;
    vote.ballot.sync.b32 %r806, p, 0xffffffff;
    @!p not.b32 %r806, %r806;
}

	// end inline asm
	and.b32  	%r827, %r806, %r826;
	mov.b32 	%r811, 16;
	// begin inline asm
	{
    .reg .pred p;
    and.b32 %r809, %r819, %r811;    setp.ne.u32 p, %r809, 0;
    vote.ballot.sync.b32 %r809, p, 0xffffffff;
    @!p not.b32 %r809, %r809;
}

	// end inline asm
	and.b32  	%r828, %r809, %r827;
	mov.b32 	%r814, 32;
	// begin inline asm
	{
    .reg .pred p;
    and.b32 %r812, %r819, %r814;    setp.ne.u32 p, %r812, 0;
    vote.ballot.sync.b32 %r812, p, 0xffffffff;
    @!p not.b32 %r812, %r812;
}

	// end inline asm
	and.b32  	%r829, %r812, %r828;
	mov.b32 	%r817, 64;
	// begin inline asm
	{
    .reg .pred p;
    and.b32 %r815, %r819, %r817;    setp.ne.u32 p, %r815, 0;
    vote.ballot.sync.b32 %r815, p, 0xffffffff;
    @!p not.b32 %r815, %r815;
}

	// end inline asm
	and.b32  	%r830, %r815, %r829;
	mov.b32 	%r820, 128;
	// begin inline asm
	{
    .reg .pred p;
    and.b32 %r818, %r819, %r820;    setp.ne.u32 p, %r818, 0;
    vote.ballot.sync.b32 %r818, p, 0xffffffff;
    @!p not.b32 %r818, %r818;
}

	// end inline asm
	and.b32  	%r831, %r818, %r830;
	clz.b32 	%r832, %r831;
	sub.s32 	%r196, 31, %r832;
	and.b32  	%r833, %r680, %r831;
	popc.b32 	%r197, %r833;
	setp.ne.s32 	%p134, %r300, %r196;
	mov.b32 	%r1834, 0;
	@%p134 bra 	$L__BB13_119;
	shl.b32 	%r834, %r819, 2;
	add.s32 	%r835, %r98, %r834;
	atom.shared.add.u32 	%r1834, [%r835], %r197;
$L__BB13_119:
	shfl.sync.idx.b32	%r861|%p135, %r1834, %r196, 31, -1;
	add.s32 	%r200, %r197, %r861;
	setp.eq.s32 	%p136, %r1817, 2147483647;
	selp.b32 	%r862, -2147483648, %r1817, %p136;
	shr.u32 	%r863, %r862, %r298;
	and.b32  	%r858, %r863, %r97;
	mov.b32 	%r838, 1;
	// begin inline asm
	{
    .reg .pred p;
    and.b32 %r836, %r858, %r838;    setp.ne.u32 p, %r836, 0;
    vote.ballot.sync.b32 %r836, p, 0xffffffff;
    @!p not.b32 %r836, %r836;
}

	// end inline asm
	mov.b32 	%r841, 2;
	// begin inline asm
	{
    .reg .pred p;
    and.b32 %r839, %r858, %r841;    setp.ne.u32 p, %r839, 0;
    vote.ballot.sync.b32 %r839, p, 0xffffffff;
    @!p not.b32 %r839, %r839;
}

	// end inline asm
	and.b32  	%r864, %r839, %r836;
	mov.b32 	%r844, 4;
	// begin inline asm
	{
    .reg .pred p;
    and.b32 %r842, %r858, %r844;    setp.ne.u32 p, %r842, 0;
    vote.ballot.sync.b32 %r842, p, 0xffffffff;
    @!p not.b32 %r842, %r842;
}

	// end inline asm
	and.b32  	%r865, %r842, %r864;
	mov.b32 	%r847, 8;
	// begin inline asm
	{
    .reg .pred p;
    and.b32 %r845, %r858, %r847;    setp.ne.u32 p, %r845, 0;
    vote.ballot.sync.b32 %r845, p, 0xffffffff;
    @!p not.b32 %r845, %r845;
}

	// end inline asm
	and.b32  	%r866, %r845, %r865;
	mov.b32 	%r850, 16;
	// begin inline asm
	{
    .reg .pred p;
    and.b32 %r848, %r858, %r850;    setp.ne.u32 p, %r848, 0;
    vote.ballot.sync.b32 %r848, p, 0xffffffff;
    @!p not.b32 %r848, %r848;
}

	// end inline asm
	and.b32  	%r867, %r848, %r866;
	mov.b32 	%r853, 32;
	// begin inline asm
	{
    .reg .pred p;
    and.b32 %r851, %r858, %r853;    setp.ne.u32 p, %r851, 0;
    vote.ballot.sync.b32 %r851, p, 0xffffffff;
    @!p not.b32 %r851, %r851;
}

	// end inline asm
	and.b32  	%r868, %r851, %r867;
	mov.b32 	%r856, 64;
	// begin inline asm
	{
    .reg .pred p;
    and.b32 %r854, %r858, %r856;    setp.ne.u32 p, %r854, 0;
    vote.ballot.sync.b32 %r854, p, 0xffffffff;
    @!p not.b32 %r854, %r854;
}

	// end inline asm
	and.b32  	%r869, %r854, %r868;
	mov.b32 	%r859, 128;
	// begin inline asm
	{
    .reg .pred p;
    and.b32 %r857, %r858, %r859;    setp.ne.u32 p, %r857, 0;
    vote.ballot.sync.b32 %r857, p, 0xffffffff;
    @!p not.b32 %r857, %r857;
}

	// end inline asm
	and.b32  	%r870, %r857, %r869;
	clz.b32 	%r871, %r870;
	sub.s32 	%r202, 31, %r871;
	and.b32  	%r872, %r680, %r870;
	popc.b32 	%r203, %r872;
	setp.ne.s32 	%p137, %r300, %r202;
	mov.b32 	%r1835, 0;
	@%p137 bra 	$L__BB13_121;
	shl.b32 	%r873, %r858, 2;
	add.s32 	%r874, %r98, %r873;
	atom.shared.add.u32 	%r1835, [%r874], %r203;
$L__BB13_121:
	shfl.sync.idx.b32	%r900|%p138, %r1835, %r202, 31, -1;
	add.s32 	%r206, %r203, %r900;
	setp.eq.s32 	%p139, %r1818, 2147483647;
	selp.b32 	%r901, -2147483648, %r1818, %p139;
	shr.u32 	%r902, %r901, %r298;
	and.b32  	%r897, %r902, %r97;
	mov.b32 	%r877, 1;
	// begin inline asm
	{
    .reg .pred p;
    and.b32 %r875, %r897, %r877;    setp.ne.u32 p, %r875, 0;
    vote.ballot.sync.b32 %r875, p, 0xffffffff;
    @!p not.b32 %r875, %r875;
}

	// end inline asm
	mov.b32 	%r880, 2;
	// begin inline asm
	{
    .reg .pred p;
    and.b32 %r878, %r897, %r880;    setp.ne.u32 p, %r878, 0;
    vote.ballot.sync.b32 %r878, p, 0xffffffff;
    @!p not.b32 %r878, %r878;
}

	// end inline asm
	and.b32  	%r903, %r878, %r875;
	mov.b32 	%r883, 4;
	// begin inline asm
	{
    .reg .pred p;
    and.b32 %r881, %r897, %r883;    setp.ne.u32 p, %r881, 0;
    vote.ballot.sync.b32 %r881, p, 0xffffffff;
    @!p not.b32 %r881, %r881;
}

	// end inline asm
	and.b32  	%r904, %r881, %r903;
	mov.b32 	%r886, 8;
	// begin inline asm
	{
    .reg .pred p;
    and.b32 %r884, %r897, %r886;    setp.ne.u32 p, %r884, 0;
    vote.ballot.sync.b32 %r884, p, 0xffffffff;
    @!p not.b32 %r884, %r884;
}

	// end inline asm
	and.b32  	%r905, %r884, %r904;
	mov.b32 	%r889, 16;
	// begin inline asm
	{
    .reg .pred p;
    and.b32 %r887, %r897, %r889;    setp.ne.u32 p, %r887, 0;
    vote.ballot.sync.b32 %r887, p, 0xffffffff;
    @!p not.b32 %r887, %r887;
}

	// end inline asm
	and.b32  	%r906, %r887, %r905;
	mov.b32 	%r892, 32;
	// begin inline asm
	{
    .reg .pred p;
    and.b32 %r890, %r897, %r892;    setp.ne.u32 p, %r890, 0;
    vote.ballot.sync.b32 %r890, p, 0xffffffff;
    @!p not.b32 %r890, %r890;
}

	// end inline asm
	and.b32  	%r907, %r890, %r906;
	mov.b32 	%r895, 64;
	// begin inline asm
	{
    .reg .pred p;
    and.b32 %r893, %r897, %r895;    setp.ne.u32 p, %r893, 0;
    vote.ballot.sync.b32 %r893, p, 0xffffffff;
    @!p not.b32 %r893, %r893;
}

	// end inline asm
	and.b32  	%r908, %r893, %r907;
	mov.b32 	%r898, 128;
	// begin inline asm
	{
    .reg .pred p;
    and.b32 %r896, %r897, %r898;    setp.ne.u32 p, %r896, 0;
    vote.ballot.sync.b32 %r896, p, 0xffffffff;
    @!p not.b32 %r896, %r896;
}

	// end inline asm
	and.b32  	%r909, %r896, %r908;
	clz.b32 	%r910, %r909;
	sub.s32 	%r208, 31, %r910;
	and.b32  	%r911, %r680, %r909;
	popc.b32 	%r209, %r911;
	setp.ne.s32 	%p140, %r300, %r208;
	mov.b32 	%r1836, 0;
	@%p140 bra 	$L__BB13_123;
	shl.b32 	%r912, %r897, 2;
	add.s32 	%r913, %r98, %r912;
	atom.shared.add.u32 	%r1836, [%r913], %r209;
$L__BB13_123:
	shfl.sync.idx.b32	%r939|%p141, %r1836, %r208, 31, -1;
	add.s32 	%r212, %r209, %r939;
	setp.eq.s32 	%p142, %r1819, 2147483647;
	selp.b32 	%r940, -2147483648, %r1819, %p142;
	shr.u32 	%r941, %r940, %r298;
	and.b32  	%r936, %r941, %r97;
	mov.b32 	%r916, 1;
	// begin inline asm
	{
    .reg .pred p;
    and.b32 %r914, %r936, %r916;    setp.ne.u32 p, %r914, 0;
    vote.ballot.sync.b32 %r914, p, 0xffffffff;
    @!p not.b32 %r914, %r914;
}

	// end inline asm
	mov.b32 	%r919, 2;
	// begin inline asm
	{
    .reg .pred p;
    and.b32 %r917, %r936, %r919;    setp.ne.u32 p, %r917, 0;
    vote.ballot.sync.b32 %r917, p, 0xffffffff;
    @!p not.b32 %r917, %r917;
}

	// end inline asm
	and.b32  	%r942, %r917, %r914;
	mov.b32 	%r922, 4;
	// begin inline asm
	{
    .reg .pred p;
    and.b32 %r920, %r936, %r922;    setp.ne.u32 p, %r920, 0;
    vote.ballot.sync.b32 %r920, p, 0xffffffff;
    @!p not.b32 %r920, %r920;
}

	// end inline asm
	and.b32  	%r943, %r920, %r942;
	mov.b32 	%r925, 8;
	// begin inline asm
	{
    .reg .pred p;
    and.b32 %r923, %r936, %r925;    setp.ne.u32 p, %r923, 0;
    vote.ballot.sync.b32 %r923, p, 0xffffffff;
    @!p not.b32 %r923, %r923;
}

	// end inline asm
	and.b32  	%r944, %r923, %r943;
	mov.b32 	%r928, 16;
	// begin inline asm
	{
    .reg .pred p;
    and.b32 %r926, %r936, %r928;    setp.ne.u32 p, %r926, 0;
    vote.ballot.sync.b32 %r926, p, 0xffffffff;
    @!p not.b32 %r926, %r926;
}

	// end inline asm
	and.b32  	%r945, %r926, %r944;
	mov.b32 	%r931, 32;
	// begin inline asm
	{
    .reg .pred p;
    and.b32 %r929, %r936, %r931;    setp.ne.u32 p, %r929, 0;
    vote.ballot.sync.b32 %r929, p, 0xffffffff;
    @!p not.b32 %r929, %r929;
}

	// end inline asm
	and.b32  	%r946, %r929, %r945;
	mov.b32 	%r934, 64;
	// begin inline asm
	{
    .reg .pred p;
    and.b32 %r932, %r936, %r934;    setp.ne.u32 p, %r932, 0;
    vote.ballot.sync.b32 %r932, p, 0xffffffff;
    @!p not.b32 %r932, %r932;
}

	// end inline asm
	and.b32  	%r947, %r932, %r946;
	mov.b32 	%r937, 128;
	// begin inline asm
	{
    .reg .pred p;
    and.b32 %r935, %r936, %r937;    setp.ne.u32 p, %r935, 0;
    vote.ballot.sync.b32 %r935, p, 0xffffffff;
    @!p not.b32 %r935, %r935;
}

	// end inline asm
	and.b32  	%r948, %r935, %r947;
	clz.b32 	%r949, %r948;
	sub.s32 	%r214, 31, %r949;
	and.b32  	%r950, %r680, %r948;
	popc.b32 	%r215, %r950;
	setp.ne.s32 	%p143, %r300, %r214;
	mov.b32 	%r1837, 0;
	@%p143 bra 	$L__BB13_125;
	shl.b32 	%r951, %r936, 2;
	add.s32 	%r952, %r98, %r951;
	atom.shared.add.u32 	%r1837, [%r952], %r215;
$L__BB13_125:
	shfl.sync.idx.b32	%r978|%p144, %r1837, %r214, 31, -1;
	add.s32 	%r218, %r215, %r978;
	setp.eq.s32 	%p145, %r1820, 2147483647;
	selp.b32 	%r979, -2147483648, %r1820, %p145;
	shr.u32 	%r980, %r979, %r298;
	and.b32  	%r975, %r980, %r97;
	mov.b32 	%r955, 1;
	// begin inline asm
	{
    .reg .pred p;
    and.b32 %r953, %r975, %r955;    setp.ne.u32 p, %r953, 0;
    vote.ballot.sync.b32 %r953, p, 0xffffffff;
    @!p not.b32 %r953, %r953;
}

	// end inline asm
	mov.b32 	%r958, 2;
	// begin inline asm
	{
    .reg .pred p;
    and.b32 %r956, %r975, %r958;    setp.ne.u32 p, %r956, 0;
    vote.ballot.sync.b32 %r956, p, 0xffffffff;
    @!p not.b32 %r956, %r956;
}

	// end inline asm
	and.b32  	%r981, %r956, %r953;
	mov.b32 	%r961, 4;
	// begin inline asm
	{
    .reg .pred p;
    and.b32 %r959, %r975, %r961;    setp.ne.u32 p, %r959, 0;
    vote.ballot.sync.b32 %r959, p, 0xffffffff;
    @!p not.b32 %r959, %r959;
}

	// end inline asm
	and.b32  	%r982, %r959, %r981;
	mov.b32 	%r964, 8;
	// begin inline asm
	{
    .reg .pred p;
    and.b32 %r962, %r975, %r964;    setp.ne.u32 p, %r962, 0;
    vote.ballot.sync.b32 %r962, p, 0xffffffff;
    @!p not.b32 %r962, %r962;
}

	// end inline asm
	and.b32  	%r983, %r962, %r982;
	mov.b32 	%r967, 16;
	// begin inline asm
	{
    .reg .pred p;
    and.b32 %r965, %r975, %r967;    setp.ne.u32 p, %r965, 0;
    vote.ballot.sync.b32 %r965, p, 0xffffffff;
    @!p not.b32 %r965, %r965;
}

	// end inline asm
	and.b32  	%r984, %r965, %r983;
	mov.b32 	%r970, 32;
	// begin inline asm
	{
    .reg .pred p;
    and.b32 %r968, %r975, %r970;    setp.ne.u32 p, %r968, 0;
    vote.ballot.sync.b32 %r968, p, 0xffffffff;
    @!p not.b32 %r968, %r968;
}

	// end inline asm
	and.b32  	%r985, %r968, %r984;
	mov.b32 	%r973, 64;
	// begin inline asm
	{
    .reg .pred p;
    and.b32 %r971, %r975, %r973;    setp.ne.u32 p, %r971, 0;
    vote.ballot.sync.b32 %r971, p, 0xffffffff;
    @!p not.b32 %r971, %r971;
}

	// end inline asm
	and.b32  	%r986, %r971, %r985;
	mov.b32 	%r976, 128;
	// begin inline asm
	{
    .reg .pred p;
    and.b32 %r974, %r975, %r976;    setp.ne.u32 p, %r974, 0;
    vote.ballot.sync.b32 %r974, p, 0xffffffff;
    @!p not.b32 %r974, %r974;
}

	// end inline asm
	and.b32  	%r987, %r974, %r986;
	clz.b32 	%r988, %r987;
	sub.s32 	%r220, 31, %r988;
	and.b32  	%r989, %r680, %r987;
	popc.b32 	%r221, %r989;
	setp.ne.s32 	%p146, %r300, %r220;
	mov.b32 	%r1838, 0;
	@%p146 bra 	$L__BB13_127;
	shl.b32 	%r990, %r975, 2;
	add.s32 	%r991, %r98, %r990;
	atom.shared.add.u32 	%r1838, [%r991], %r221;
$L__BB13_127:
	shfl.sync.idx.b32	%r1017|%p147, %r1838, %r220, 31, -1;
	add.s32 	%r224, %r221, %r1017;
	setp.eq.s32 	%p148, %r1821, 2147483647;
	selp.b32 	%r1018, -2147483648, %r1821, %p148;
	shr.u32 	%r1019, %r1018, %r298;
	and.b32  	%r1014, %r1019, %r97;
	mov.b32 	%r994, 1;
	// begin inline asm
	{
    .reg .pred p;
    and.b32 %r992, %r1014, %r994;    setp.ne.u32 p, %r992, 0;
    vote.ballot.sync.b32 %r992, p, 0xffffffff;
    @!p not.b32 %r992, %r992;
}

	// end inline asm
	mov.b32 	%r997, 2;
	// begin inline asm
	{
    .reg .pred p;
    and.b32 %r995, %r1014, %r997;    setp.ne.u32 p, %r995, 0;
    vote.ballot.sync.b32 %r995, p, 0xffffffff;
    @!p not.b32 %r995, %r995;
}

	// end inline asm
	and.b32  	%r1020, %r995, %r992;
	mov.b32 	%r1000, 4;
	// begin inline asm
	{
    .reg .pred p;
    and.b32 %r998, %r1014, %r1000;    setp.ne.u32 p, %r998, 0;
    vote.ballot.sync.b32 %r998, p, 0xffffffff;
    @!p not.b32 %r998, %r998;
}

	// end inline asm
	and.b32  	%r1021, %r998, %r1020;
	mov.b32 	%r1003, 8;
	// begin inline asm
	{
    .reg .pred p;
    and.b32 %r1001, %r1014, %r1003;    setp.ne.u32 p, %r1001, 0;
    vote.ballot.sync.b32 %r1001, p, 0xffffffff;
    @!p not.b32 %r1001, %r1001;
}

	// end inline asm
	and.b32  	%r1022, %r1001, %r1021;
	mov.b32 	%r1006, 16;
	// begin inline asm
	{
    .reg .pred p;
    and.b32 %r1004, %r1014, %r1006;    setp.ne.u32 p, %r1004, 0;
    vote.ballot.sync.b32 %r1004, p, 0xffffffff;
    @!p not.b32 %r1004, %r1004;
}

	// end inline asm
	and.b32  	%r1023, %r1004, %r1022;
	mov.b32 	%r1009, 32;
	// begin inline asm
	{
    .reg .pred p;
    and.b32 %r1007, %r1014, %r1009;    setp.ne.u32 p, %r1007, 0;
    vote.ballot.sync.b32 %r1007, p, 0xffffffff;
    @!p not.b32 %r1007, %r1007;
}

	// end inline asm
	and.b32  	%r1024, %r1007, %r1023;
	mov.b32 	%r1012, 64;
	// begin inline asm
	{
    .reg .pred p;
    and.b32 %r1010, %r1014, %r1012;    setp.ne.u32 p, %r1010, 0;
    vote.ballot.sync.b32 %r1010, p, 0xffffffff;
    @!p not.b32 %r1010, %r1010;
}

	// end inline asm
	and.b32  	%r1025, %r1010, %r1024;
	mov.b32 	%r1015, 128;
	// begin inline asm
	{
    .reg .pred p;
    and.b32 %r1013, %r1014, %r1015;    setp.ne.u32 p, %r1013, 0;
    vote.ballot.sync.b32 %r1013, p, 0xffffffff;
    @!p not.b32 %r1013, %r1013;
}

	// end inline asm
	and.b32  	%r1026, %r1013, %r1025;
	clz.b32 	%r1027, %r1026;
	sub.s32 	%r226, 31, %r1027;
	and.b32  	%r1028, %r680, %r1026;
	popc.b32 	%r227, %r1028;
	setp.ne.s32 	%p149, %r300, %r226;
	mov.b32 	%r1839, 0;
	@%p149 bra 	$L__BB13_129;
	shl.b32 	%r1029, %r1014, 2;
	add.s32 	%r1030, %r98, %r1029;
	atom.shared.add.u32 	%r1839, [%r1030], %r227;
$L__BB13_129:
	shfl.sync.idx.b32	%r1056|%p150, %r1839, %r226, 31, -1;
	add.s32 	%r230, %r227, %r1056;
	setp.eq.s32 	%p151, %r1822, 2147483647;
	selp.b32 	%r1057, -2147483648, %r1822, %p151;
	shr.u32 	%r1058, %r1057, %r298;
	and.b32  	%r1053, %r1058, %r97;
	mov.b32 	%r1033, 1;
	// begin inline asm
	{
    .reg .pred p;
    and.b32 %r1031, %r1053, %r1033;    setp.ne.u32 p, %r1031, 0;
    vote.ballot.sync.b32 %r1031, p, 0xffffffff;
    @!p not.b32 %r1031, %r1031;
}

	// end inline asm
	mov.b32 	%r1036, 2;
	// begin inline asm
	{
    .reg .pred p;
    and.b32 %r1034, %r1053, %r1036;    setp.ne.u32 p, %r1034, 0;
    vote.ballot.sync.b32 %r1034, p, 0xffffffff;
    @!p not.b32 %r1034, %r1034;
}

	// end inline asm
	and.b32  	%r1059, %r1034, %r1031;
	mov.b32 	%r1039, 4;
	// begin inline asm
	{
    .reg .pred p;
    and.b32 %r1037, %r1053, %r1039;    setp.ne.u32 p, %r1037, 0;
    vote.ballot.sync.b32 %r1037, p, 0xffffffff;
    @!p not.b32 %r1037, %r1037;
}

	// end inline asm
	and.b32  	%r1060, %r1037, %r1059;
	mov.b32 	%r1042, 8;
	// begin inline asm
	{
    .reg .pred p;
    and.b32 %r1040, %r1053, %r1042;    setp.ne.u32 p, %r1040, 0;
    vote.ballot.sync.b32 %r1040, p, 0xffffffff;
    @!p not.b32 %r1040, %r1040;
}

	// end inline asm
	and.b32  	%r1061, %r1040, %r1060;
	mov.b32 	%r1045, 16;
	// begin inline asm
	{
    .reg .pred p;
    and.b32 %r1043, %r1053, %r1045;    setp.ne.u32 p, %r1043, 0;
    vote.ballot.sync.b32 %r1043, p, 0xffffffff;
    @!p not.b32 %r1043, %r1043;
}

	// end inline asm
	and.b32  	%r1062, %r1043, %r1061;
	mov.b32 	%r1048, 32;
	// begin inline asm
	{
    .reg .pred p;
    and.b32 %r1046, %r1053, %r1048;    setp.ne.u32 p, %r1046, 0;
    vote.ballot.sync.b32 %r1046, p, 0xffffffff;
    @!p not.b32 %r1046, %r1046;
}

	// end inline asm
	and.b32  	%r1063, %r1046, %r1062;
	mov.b32 	%r1051, 64;
	// begin inline asm
	{
    .reg .pred p;
    and.b32 %r1049, %r1053, %r1051;    setp.ne.u32 p, %r1049, 0;
    vote.ballot.sync.b32 %r1049, p, 0xffffffff;
    @!p not.b32 %r1049, %r1049;
}

	// end inline asm
	and.b32  	%r1064, %r1049, %r1063;
	mov.b32 	%r1054, 128;
	// begin inline asm
	{
    .reg .pred p;
    and.b32 %r1052, %r1053, %r1054;    setp.ne.u32 p, %r1052, 0;
    vote.ballot.sync.b32 %r1052, p, 0xffffffff;
    @!p not.b32 %r1052, %r1052;
}

	// end inline asm
	and.b32  	%r1065, %r1052, %r1064;
	clz.b32 	%r1066, %r1065;
	sub.s32 	%r232, 31, %r1066;
	and.b32  	%r1067, %r680, %r1065;
	popc.b32 	%r233, %r1067;
	setp.ne.s32 	%p152, %r300, %r232;
	mov.b32 	%r1840, 0;
	@%p152 bra 	$L__BB13_131;
	shl.b32 	%r1068, %r1053, 2;
	add.s32 	%r1069, %r98, %r1068;
	atom.shared.add.u32 	%r1840, [%r1069], %r233;
$L__BB13_131:
	shfl.sync.idx.b32	%r1095|%p153, %r1840, %r232, 31, -1;
	add.s32 	%r236, %r233, %r1095;
	setp.eq.s32 	%p154, %r1823, 2147483647;
	selp.b32 	%r1096, -2147483648, %r1823, %p154;
	shr.u32 	%r1097, %r1096, %r298;
	and.b32  	%r1092, %r1097, %r97;
	mov.b32 	%r1072, 1;
	// begin inline asm
	{
    .reg .pred p;
    and.b32 %r1070, %r1092, %r1072;    setp.ne.u32 p, %r1070, 0;
    vote.ballot.sync.b32 %r1070, p, 0xffffffff;
    @!p not.b32 %r1070, %r1070;
}

	// end inline asm
	mov.b32 	%r1075, 2;
	// begin inline asm
	{
    .reg .pred p;
    and.b32 %r1073, %r1092, %r1075;    setp.ne.u32 p, %r1073, 0;
    vote.ballot.sync.b32 %r1073, p, 0xffffffff;
    @!p not.b32 %r1073, %r1073;
}

	// end inline asm
	and.b32  	%r1098, %r1073, %r1070;
	mov.b32 	%r1078, 4;
	// begin inline asm
	{
    .reg .pred p;
    and.b32 %r1076, %r1092, %r1078;    setp.ne.u32 p, %r1076, 0;
    vote.ballot.sync.b32 %r1076, p, 0xffffffff;
    @!p not.b32 %r1076, %r1076;
}

	// end inline asm
	and.b32  	%r1099, %r1076, %r1098;
	mov.b32 	%r1081, 8;
	// begin inline asm
	{
    .reg .pred p;
    and.b32 %r1079, %r1092, %r1081;    setp.ne.u32 p, %r1079, 0;
    vote.ballot.sync.b32 %r1079, p, 0xffffffff;
    @!p not.b32 %r1079, %r1079;
}

	// end inline asm
	and.b32  	%r1100, %r1079, %r1099;
	mov.b32 	%r1084, 16;
	// begin inline asm
	{
    .reg .pred p;
    and.b32 %r1082, %r1092, %r1084;    setp.ne.u32 p, %r1082, 0;
    vote.ballot.sync.b32 %r1082, p, 0xffffffff;
    @!p not.b32 %r1082, %r1082;
}

	// end inline asm
	and.b32  	%r1101, %r1082, %r1100;
	mov.b32 	%r1087, 32;
	// begin inline asm
	{
    .reg .pred p;
    and.b32 %r1085, %r1092, %r1087;    setp.ne.u32 p, %r1085, 0;
    vote.ballot.sync.b32 %r1085, p, 0xffffffff;
    @!p not.b32 %r1085, %r1085;
}

	// end inline asm
	and.b32  	%r1102, %r1085, %r1101;
	mov.b32 	%r1090, 64;
	// begin inline asm
	{
    .reg .pred p;
    and.b32 %r1088, %r1092, %r1090;    setp.ne.u32 p, %r1088, 0;
    vote.ballot.sync.b32 %r1088, p, 0xffffffff;
    @!p not.b32 %r1088, %r1088;
}

	// end inline asm
	and.b32  	%r1103, %r1088, %r1102;
	mov.b32 	%r1093, 128;
	// begin inline asm
	{
    .reg .pred p;
    and.b32 %r1091, %r1092, %r1093;    setp.ne.u32 p, %r1091, 0;
    vote.ballot.sync.b32 %r1091, p, 0xffffffff;
    @!p not.b32 %r1091, %r1091;
}

	// end inline asm
	and.b32  	%r1104, %r1091, %r1103;
	clz.b32 	%r1105, %r1104;
	sub.s32 	%r238, 31, %r1105;
	and.b32  	%r1106, %r680, %r1104;
	popc.b32 	%r239, %r1106;
	setp.ne.s32 	%p155, %r300, %r238;
	mov.b32 	%r1841, 0;
	@%p155 bra 	$L__BB13_133;
	shl.b32 	%r1107, %r1092, 2;
	add.s32 	%r1108, %r98, %r1107;
	atom.shared.add.u32 	%r1841, [%r1108], %r239;
$L__BB13_133:
	shfl.sync.idx.b32	%r1134|%p156, %r1841, %r238, 31, -1;
	add.s32 	%r242, %r239, %r1134;
	setp.eq.s32 	%p157, %r1824, 2147483647;
	selp.b32 	%r1135, -2147483648, %r1824, %p157;
	shr.u32 	%r1136, %r1135, %r298;
	and.b32  	%r1131, %r1136, %r97;
	mov.b32 	%r1111, 1;
	// begin inline asm
	{
    .reg .pred p;
    and.b32 %r1109, %r1131, %r1111;    setp.ne.u32 p, %r1109, 0;
    vote.ballot.sync.b32 %r1109, p, 0xffffffff;
    @!p not.b32 %r1109, %r1109;
}

	// end inline asm
	mov.b32 	%r1114, 2;
	// begin inline asm
	{
    .reg .pred p;
    and.b32 %r1112, %r1131, %r1114;    setp.ne.u32 p, %r1112, 0;
    vote.ballot.sync.b32 %r1112, p, 0xffffffff;
    @!p not.b32 %r1112, %r1112;
}

	// end inline asm
	and.b32  	%r1137, %r1112, %r1109;
	mov.b32 	%r1117, 4;
	// begin inline asm
	{
    .reg .pred p;
    and.b32 %r1115, %r1131, %r1117;    setp.ne.u32 p, %r1115, 0;
    vote.ballot.sync.b32 %r1115, p, 0xffffffff;
    @!p not.b32 %r1115, %r1115;
}

	// end inline asm
	and.b32  	%r1138, %r1115, %r1137;
	mov.b32 	%r1120, 8;
	// begin inline asm
	{
    .reg .pred p;
    and.b32 %r1118, %r1131, %r1120;    setp.ne.u32 p, %r1118, 0;
    vote.ballot.sync.b32 %r1118, p, 0xffffffff;
    @!p not.b32 %r1118, %r1118;
}

	// end inline asm
	and.b32  	%r1139, %r1118, %r1138;
	mov.b32 	%r1123, 16;
	// begin inline asm
	{
    .reg .pred p;
    and.b32 %r1121, %r1131, %r1123;    setp.ne.u32 p, %r1121, 0;
    vote.ballot.sync.b32 %r1121, p, 0xffffffff;
    @!p not.b32 %r1121, %r1121;
}

	// end inline asm
	and.b32  	%r1140, %r1121, %r1139;
	mov.b32 	%r1126, 32;
	// begin inline asm
	{
    .reg .pred p;
    and.b32 %r1124, %r1131, %r1126;    setp.ne.u32 p, %r1124, 0;
    vote.ballot.sync.b32 %r1124, p, 0xffffffff;
    @!p not.b32 %r1124, %r1124;
}

	// end inline asm
	and.b32  	%r1141, %r1124, %r1140;
	mov.b32 	%r1129, 64;
	// begin inline asm
	{
    .reg .pred p;
    and.b32 %r1127, %r1131, %r1129;    setp.ne.u32 p, %r1127, 0;
    vote.ballot.sync.b32 %r1127, p, 0xffffffff;
    @!p not.b32 %r1127, %r1127;
}

	// end inline asm
	and.b32  	%r1142, %r1127, %r1141;
	mov.b32 	%r1132, 128;
	// begin inline asm
	{
    .reg .pred p;
    and.b32 %r1130, %r1131, %r1132;    setp.ne.u32 p, %r1130, 0;
    vote.ballot.sync.b32 %r1130, p, 0xffffffff;
    @!p not.b32 %r1130, %r1130;
}

	// end inline asm
	and.b32  	%r1143, %r1130, %r1142;
	clz.b32 	%r1144, %r1143;
	sub.s32 	%r244, 31, %r1144;
	and.b32  	%r1145, %r680, %r1143;
	popc.b32 	%r245, %r1145;
	setp.ne.s32 	%p158, %r300, %r244;
	mov.b32 	%r1842, 0;
	@%p158 bra 	$L__BB13_135;
	shl.b32 	%r1146, %r1131, 2;
	add.s32 	%r1147, %r98, %r1146;
	atom.shared.add.u32 	%r1842, [%r1147], %r245;
$L__BB13_135:
	shfl.sync.idx.b32	%r1173|%p159, %r1842, %r244, 31, -1;
	add.s32 	%r248, %r245, %r1173;
	setp.eq.s32 	%p160, %r1825, 2147483647;
	selp.b32 	%r1174, -2147483648, %r1825, %p160;
	shr.u32 	%r1175, %r1174, %r298;
	and.b32  	%r1170, %r1175, %r97;
	mov.b32 	%r1150, 1;
	// begin inline asm
	{
    .reg .pred p;
    and.b32 %r1148, %r1170, %r1150;    setp.ne.u32 p, %r1148, 0;
    vote.ballot.sync.b32 %r1148, p, 0xffffffff;
    @!p not.b32 %r1148, %r1148;
}

	// end inline asm
	mov.b32 	%r1153, 2;
	// begin inline asm
	{
    .reg .pred p;
    and.b32 %r1151, %r1170, %r1153;    setp.ne.u32 p, %r1151, 0;
    vote.ballot.sync.b32 %r1151, p, 0xffffffff;
    @!p not.b32 %r1151, %r1151;
}

	// end inline asm
	and.b32  	%r1176, %r1151, %r1148;
	mov.b32 	%r1156, 4;
	// begin inline asm
	{
    .reg .pred p;
    and.b32 %r1154, %r1170, %r1156;    setp.ne.u32 p, %r1154, 0;
    vote.ballot.sync.b32 %r1154, p, 0xffffffff;
    @!p not.b32 %r1154, %r1154;
}

	// end inline asm
	and.b32  	%r1177, %r1154, %r1176;
	mov.b32 	%r1159, 8;
	// begin inline asm
	{
    .reg .pred p;
    and.b32 %r1157, %r1170, %r1159;    setp.ne.u32 p, %r1157, 0;
    vote.ballot.sync.b32 %r1157, p, 0xffffffff;
    @!p not.b32 %r1157, %r1157;
}

	// end inline asm
	and.b32  	%r1178, %r1157, %r1177;
	mov.b32 	%r1162, 16;
	// begin inline asm
	{
    .reg .pred p;
    and.b32 %r1160, %r1170, %r1162;    setp.ne.u32 p, %r1160, 0;
    vote.ballot.sync.b32 %r1160, p, 0xffffffff;
    @!p not.b32 %r1160, %r1160;
}

	// end inline asm
	and.b32  	%r1179, %r1160, %r1178;
	mov.b32 	%r1165, 32;
	// begin inline asm
	{
    .reg .pred p;
    and.b32 %r1163, %r1170, %r1165;    setp.ne.u32 p, %r1163, 0;
    vote.ballot.sync.b32 %r1163, p, 0xffffffff;
    @!p not.b32 %r1163, %r1163;
}

	// end inline asm
	and.b32  	%r1180, %r1163, %r1179;
	mov.b32 	%r1168, 64;
	// begin inline asm
	{
    .reg .pred p;
    and.b32 %r1166, %r1170, %r1168;    setp.ne.u32 p, %r1166, 0;
    vote.ballot.sync.b32 %r1166, p, 0xffffffff;
    @!p not.b32 %r1166, %r1166;
}

	// end inline asm
	and.b32  	%r1181, %r1166, %r1180;
	mov.b32 	%r1171, 128;
	// begin inline asm
	{
    .reg .pred p;
    and.b32 %r1169, %r1170, %r1171;    setp.ne.u32 p, %r1169, 0;
    vote.ballot.sync.b32 %r1169, p, 0xffffffff;
    @!p not.b32 %r1169, %r1169;
}

	// end inline asm
	and.b32  	%r1182, %r1169, %r1181;
	clz.b32 	%r1183, %r1182;
	sub.s32 	%r250, 31, %r1183;
	and.b32  	%r1184, %r680, %r1182;
	popc.b32 	%r251, %r1184;
	setp.ne.s32 	%p161, %r300, %r250;
	mov.b32 	%r1843, 0;
	@%p161 bra 	$L__BB13_137;
	shl.b32 	%r1185, %r1170, 2;
	add.s32 	%r1186, %r98, %r1185;
	atom.shared.add.u32 	%r1843, [%r1186], %r251;
$L__BB13_137:
	shfl.sync.idx.b32	%r1212|%p162, %r1843, %r250, 31, -1;
	add.s32 	%r254, %r251, %r1212;
	setp.eq.s32 	%p163, %r1826, 2147483647;
	selp.b32 	%r1213, -2147483648, %r1826, %p163;
	shr.u32 	%r1214, %r1213, %r298;
	and.b32  	%r1209, %r1214, %r97;
	mov.b32 	%r1189, 1;
	// begin inline asm
	{
    .reg .pred p;
    and.b32 %r1187, %r1209, %r1189;    setp.ne.u32 p, %r1187, 0;
    vote.ballot.sync.b32 %r1187, p, 0xffffffff;
    @!p not.b32 %r1187, %r1187;
}

	// end inline asm
	mov.b32 	%r1192, 2;
	// begin inline asm
	{
    .reg .pred p;
    and.b32 %r1190, %r1209, %r1192;    setp.ne.u32 p, %r1190, 0;
    vote.ballot.sync.b32 %r1190, p, 0xffffffff;
    @!p not.b32 %r1190, %r1190;
}

	// end inline asm
	and.b32  	%r1215, %r1190, %r1187;
	mov.b32 	%r1195, 4;
	// begin inline asm
	{
    .reg .pred p;
    and.b32 %r1193, %r1209, %r1195;    setp.ne.u32 p, %r1193, 0;
    vote.ballot.sync.b32 %r1193, p, 0xffffffff;
    @!p not.b32 %r1193, %r1193;
}

	// end inline asm
	and.b32  	%r1216, %r1193, %r1215;
	mov.b32 	%r1198, 8;
	// begin inline asm
	{
    .reg .pred p;
    and.b32 %r1196, %r1209, %r1198;    setp.ne.u32 p, %r1196, 0;
    vote.ballot.sync.b32 %r1196, p, 0xffffffff;
    @!p not.b32 %r1196, %r1196;
}

	// end inline asm
	and.b32  	%r1217, %r1196, %r1216;
	mov.b32 	%r1201, 16;
	// begin inline asm
	{
    .reg .pred p;
    and.b32 %r1199, %r1209, %r1201;    setp.ne.u32 p, %r1199, 0;
    vote.ballot.sync.b32 %r1199, p, 0xffffffff;
    @!p not.b32 %r1199, %r1199;
}

	// end inline asm
	and.b32  	%r1218, %r1199, %r1217;
	mov.b32 	%r1204, 32;
	// begin inline asm
	{
    .reg .pred p;
    and.b32 %r1202, %r1209, %r1204;    setp.ne.u32 p, %r1202, 0;
    vote.ballot.sync.b32 %r1202, p, 0xffffffff;
    @!p not.b32 %r1202, %r1202;
}

	// end inline asm
	and.b32  	%r1219, %r1202, %r1218;
	mov.b32 	%r1207, 64;
	// begin inline asm
	{
    .reg .pred p;
    and.b32 %r1205, %r1209, %r1207;    setp.ne.u32 p, %r1205, 0;
    vote.ballot.sync.b32 %r1205, p, 0xffffffff;
    @!p not.b32 %r1205, %r1205;
}

	// end inline asm
	and.b32  	%r1220, %r1205, %r1219;
	mov.b32 	%r1210, 128;
	// begin inline asm
	{
    .reg .pred p;
    and.b32 %r1208, %r1209, %r1210;    setp.ne.u32 p, %r1208, 0;
    vote.ballot.sync.b32 %r1208, p, 0xffffffff;
    @!p not.b32 %r1208, %r1208;
}

	// end inline asm
	and.b32  	%r1221, %r1208, %r1220;
	clz.b32 	%r1222, %r1221;
	sub.s32 	%r256, 31, %r1222;
	and.b32  	%r1223, %r680, %r1221;
	popc.b32 	%r257, %r1223;
	setp.ne.s32 	%p164, %r300, %r256;
	mov.b32 	%r1844, 0;
	@%p164 bra 	$L__BB13_139;
	shl.b32 	%r1224, %r1209, 2;
	add.s32 	%r1225, %r98, %r1224;
	atom.shared.add.u32 	%r1844, [%r1225], %r257;
$L__BB13_139:
	shfl.sync.idx.b32	%r1251|%p165, %r1844, %r256, 31, -1;
	add.s32 	%r260, %r257, %r1251;
	setp.eq.s32 	%p166, %r1827, 2147483647;
	selp.b32 	%r1252, -2147483648, %r1827, %p166;
	shr.u32 	%r1253, %r1252, %r298;
	and.b32  	%r1248, %r1253, %r97;
	mov.b32 	%r1228, 1;
	// begin inline asm
	{
    .reg .pred p;
    and.b32 %r1226, %r1248, %r1228;    setp.ne.u32 p, %r1226, 0;
    vote.ballot.sync.b32 %r1226, p, 0xffffffff;
    @!p not.b32 %r1226, %r1226;
}

	// end inline asm
	mov.b32 	%r1231, 2;
	// begin inline asm
	{
    .reg .pred p;
    and.b32 %r1229, %r1248, %r1231;    setp.ne.u32 p, %r1229, 0;
    vote.ballot.sync.b32 %r1229, p, 0xffffffff;
    @!p not.b32 %r1229, %r1229;
}

	// end inline asm
	and.b32  	%r1254, %r1229, %r1226;
	mov.b32 	%r1234, 4;
	// begin inline asm
	{
    .reg .pred p;
    and.b32 %r1232, %r1248, %r1234;    setp.ne.u32 p, %r1232, 0;
    vote.ballot.sync.b32 %r1232, p, 0xffffffff;
    @!p not.b32 %r1232, %r1232;
}

	// end inline asm
	and.b32  	%r1255, %r1232, %r1254;
	mov.b32 	%r1237, 8;
	// begin inline asm
	{
    .reg .pred p;
    and.b32 %r1235, %r1248, %r1237;    setp.ne.u32 p, %r1235, 0;
    vote.ballot.sync.b32 %r1235, p, 0xffffffff;
    @!p not.b32 %r1235, %r1235;
}

	// end inline asm
	and.b32  	%r1256, %r1235, %r1255;
	mov.b32 	%r1240, 16;
	// begin inline asm
	{
    .reg .pred p;
    and.b32 %r1238, %r1248, %r1240;    setp.ne.u32 p, %r1238, 0;
    vote.ballot.sync.b32 %r1238, p, 0xffffffff;
    @!p not.b32 %r1238, %r1238;
}

	// end inline asm
	and.b32  	%r1257, %r1238, %r1256;
	mov.b32 	%r1243, 32;
	// begin inline asm
	{
    .reg .pred p;
    and.b32 %r1241, %r1248, %r1243;    setp.ne.u32 p, %r1241, 0;
    vote.ballot.sync.b32 %r1241, p, 0xffffffff;
    @!p not.b32 %r1241, %r1241;
}

	// end inline asm
	and.b32  	%r1258, %r1241, %r1257;
	mov.b32 	%r1246, 64;
	// begin inline asm
	{
    .reg .pred p;
    and.b32 %r1244, %r1248, %r1246;    setp.ne.u32 p, %r1244, 0;
    vote.ballot.sync.b32 %r1244, p, 0xffffffff;
    @!p not.b32 %r1244, %r1244;
}

	// end inline asm
	and.b32  	%r1259, %r1244, %r1258;
	mov.b32 	%r1249, 128;
	// begin inline asm
	{
    .reg .pred p;
    and.b32 %r1247, %r1248, %r1249;    setp.ne.u32 p, %r1247, 0;
    vote.ballot.sync.b32 %r1247, p, 0xffffffff;
    @!p not.b32 %r1247, %r1247;
}

	// end inline asm
	and.b32  	%r1260, %r1247, %r1259;
	clz.b32 	%r1261, %r1260;
	sub.s32 	%r262, 31, %r1261;
	and.b32  	%r1262, %r680, %r1260;
	popc.b32 	%r263, %r1262;
	setp.ne.s32 	%p167, %r300, %r262;
	mov.b32 	%r1845, 0;
	@%p167 bra 	$L__BB13_141;
	shl.b32 	%r1263, %r1248, 2;
	add.s32 	%r1264, %r98, %r1263;
	atom.shared.add.u32 	%r1845, [%r1264], %r263;
$L__BB13_141:
	shfl.sync.idx.b32	%r1290|%p168, %r1845, %r262, 31, -1;
	add.s32 	%r266, %r263, %r1290;
	setp.eq.s32 	%p169, %r1828, 2147483647;
	selp.b32 	%r1291, -2147483648, %r1828, %p169;
	shr.u32 	%r1292, %r1291, %r298;
	and.b32  	%r1287, %r1292, %r97;
	mov.b32 	%r1267, 1;
	// begin inline asm
	{
    .reg .pred p;
    and.b32 %r1265, %r1287, %r1267;    setp.ne.u32 p, %r1265, 0;
    vote.ballot.sync.b32 %r1265, p, 0xffffffff;
    @!p not.b32 %r1265, %r1265;
}

	// end inline asm
	mov.b32 	%r1270, 2;
	// begin inline asm
	{
    .reg .pred p;
    and.b32 %r1268, %r1287, %r1270;    setp.ne.u32 p, %r1268, 0;
    vote.ballot.sync.b32 %r1268, p, 0xffffffff;
    @!p not.b32 %r1268, %r1268;
}

	// end inline asm
	and.b32  	%r1293, %r1268, %r1265;
	mov.b32 	%r1273, 4;
	// begin inline asm
	{
    .reg .pred p;
    and.b32 %r1271, %r1287, %r1273;    setp.ne.u32 p, %r1271, 0;
    vote.ballot.sync.b32 %r1271, p, 0xffffffff;
    @!p not.b32 %r1271, %r1271;
}

	// end inline asm
	and.b32  	%r1294, %r1271, %r1293;
	mov.b32 	%r1276, 8;
	// begin inline asm
	{
    .reg .pred p;
    and.b32 %r1274, %r1287, %r1276;    setp.ne.u32 p, %r1274, 0;
    vote.ballot.sync.b32 %r1274, p, 0xffffffff;
    @!p not.b32 %r1274, %r1274;
}

	// end inline asm
	and.b32  	%r1295, %r1274, %r1294;
	mov.b32 	%r1279, 16;
	// begin inline asm
	{
    .reg .pred p;
    and.b32 %r1277, %r1287, %r1279;    setp.ne.u32 p, %r1277, 0;
    vote.ballot.sync.b32 %r1277, p, 0xffffffff;
    @!p not.b32 %r1277, %r1277;
}

	// end inline asm
	and.b32  	%r1296, %r1277, %r1295;
	mov.b32 	%r1282, 32;
	// begin inline asm
	{
    .reg .pred p;
    and.b32 %r1280, %r1287, %r1282;    setp.ne.u32 p, %r1280, 0;
    vote.ballot.sync.b32 %r1280, p, 0xffffffff;
    @!p not.b32 %r1280, %r1280;
}

	// end inline asm
	and.b32  	%r1297, %r1280, %r1296;
	mov.b32 	%r1285, 64;
	// begin inline asm
	{
    .reg .pred p;
    and.b32 %r1283, %r1287, %r1285;    setp.ne.u32 p, %r1283, 0;
    vote.ballot.sync.b32 %r1283, p, 0xffffffff;
    @!p not.b32 %r1283, %r1283;
}

	// end inline asm
	and.b32  	%r1298, %r1283, %r1297;
	mov.b32 	%r1288, 128;
	// begin inline asm
	{
    .reg .pred p;
    and.b32 %r1286, %r1287, %r1288;    setp.ne.u32 p, %r1286, 0;
    vote.ballot.sync.b32 %r1286, p, 0xffffffff;
    @!p not.b32 %r1286, %r1286;
}

	// end inline asm
	and.b32  	%r1299, %r1286, %r1298;
	clz.b32 	%r1300, %r1299;
	sub.s32 	%r268, 31, %r1300;
	and.b32  	%r1301, %r680, %r1299;
	popc.b32 	%r269, %r1301;
	setp.ne.s32 	%p170, %r300, %r268;
	mov.b32 	%r1846, 0;
	@%p170 bra 	$L__BB13_143;
	shl.b32 	%r1302, %r1287, 2;
	add.s32 	%r1303, %r98, %r1302;
	atom.shared.add.u32 	%r1846, [%r1303], %r269;
$L__BB13_143:
	shfl.sync.idx.b32	%r1329|%p171, %r1846, %r268, 31, -1;
	add.s32 	%r272, %r269, %r1329;
	setp.eq.s32 	%p172, %r1829, 2147483647;
	selp.b32 	%r1330, -2147483648, %r1829, %p172;
	shr.u32 	%r1331, %r1330, %r298;
	and.b32  	%r1326, %r1331, %r97;
	mov.b32 	%r1306, 1;
	// begin inline asm
	{
    .reg .pred p;
    and.b32 %r1304, %r1326, %r1306;    setp.ne.u32 p, %r1304, 0;
    vote.ballot.sync.b32 %r1304, p, 0xffffffff;
    @!p not.b32 %r1304, %r1304;
}

	// end inline asm
	mov.b32 	%r1309, 2;
	// begin inline asm
	{
    .reg .pred p;
    and.b32 %r1307, %r1326, %r1309;    setp.ne.u32 p, %r1307, 0;
    vote.ballot.sync.b32 %r1307, p, 0xffffffff;
    @!p not.b32 %r1307, %r1307;
}

	// end inline asm
	and.b32  	%r1332, %r1307, %r1304;
	mov.b32 	%r1312, 4;
	// begin inline asm
	{
    .reg .pred p;
    and.b32 %r1310, %r1326, %r1312;    setp.ne.u32 p, %r1310, 0;
    vote.ballot.sync.b32 %r1310, p, 0xffffffff;
    @!p not.b32 %r1310, %r1310;
}

	// end inline asm
	and.b32  	%r1333, %r1310, %r1332;
	mov.b32 	%r1315, 8;
	// begin inline asm
	{
    .reg .pred p;
    and.b32 %r1313, %r1326, %r1315;    setp.ne.u32 p, %r1313, 0;
    vote.ballot.sync.b32 %r1313, p, 0xffffffff;
    @!p not.b32 %r1313, %r1313;
}

	// end inline asm
	and.b32  	%r1334, %r1313, %r1333;
	mov.b32 	%r1318, 16;
	// begin inline asm
	{
    .reg .pred p;
    and.b32 %r1316, %r1326, %r1318;    setp.ne.u32 p, %r1316, 0;
    vote.ballot.sync.b32 %r1316, p, 0xffffffff;
    @!p not.b32 %r1316, %r1316;
}

	// end inline asm
	and.b32  	%r1335, %r1316, %r1334;
	mov.b32 	%r1321, 32;
	// begin inline asm
	{
    .reg .pred p;
    and.b32 %r1319, %r1326, %r1321;    setp.ne.u32 p, %r1319, 0;
    vote.ballot.sync.b32 %r1319, p, 0xffffffff;
    @!p not.b32 %r1319, %r1319;
}

	// end inline asm
	and.b32  	%r1336, %r1319, %r1335;
	mov.b32 	%r1324, 64;
	// begin inline asm
	{
    .reg .pred p;
    and.b32 %r1322, %r1326, %r1324;    setp.ne.u32 p, %r1322, 0;
    vote.ballot.sync.b32 %r1322, p, 0xffffffff;
    @!p not.b32 %r1322, %r1322;
}

	// end inline asm
	and.b32  	%r1337, %r1322, %r1336;
	mov.b32 	%r1327, 128;
	// begin inline asm
	{
    .reg .pred p;
    and.b32 %r1325, %r1326, %r1327;    setp.ne.u32 p, %r1325, 0;
    vote.ballot.sync.b32 %r1325, p, 0xffffffff;
    @!p not.b32 %r1325, %r1325;
}

	// end inline asm
	and.b32  	%r1338, %r1325, %r1337;
	clz.b32 	%r1339, %r1338;
	sub.s32 	%r274, 31, %r1339;
	and.b32  	%r1340, %r680, %r1338;
	popc.b32 	%r275, %r1340;
	setp.ne.s32 	%p173, %r300, %r274;
	mov.b32 	%r1847, 0;
	@%p173 bra 	$L__BB13_145;
	shl.b32 	%r1341, %r1326, 2;
	add.s32 	%r1342, %r98, %r1341;
	atom.shared.add.u32 	%r1847, [%r1342], %r275;
$L__BB13_145:
	shfl.sync.idx.b32	%r1368|%p174, %r1847, %r274, 31, -1;
	add.s32 	%r278, %r275, %r1368;
	setp.eq.s32 	%p175, %r1830, 2147483647;
	selp.b32 	%r1369, -2147483648, %r1830, %p175;
	shr.u32 	%r1370, %r1369, %r298;
	and.b32  	%r1365, %r1370, %r97;
	mov.b32 	%r1345, 1;
	// begin inline asm
	{
    .reg .pred p;
    and.b32 %r1343, %r1365, %r1345;    setp.ne.u32 p, %r1343, 0;
    vote.ballot.sync.b32 %r1343, p, 0xffffffff;
    @!p not.b32 %r1343, %r1343;
}

	// end inline asm
	mov.b32 	%r1348, 2;
	// begin inline asm
	{
    .reg .pred p;
    and.b32 %r1346, %r1365, %r1348;    setp.ne.u32 p, %r1346, 0;
    vote.ballot.sync.b32 %r1346, p, 0xffffffff;
    @!p not.b32 %r1346, %r1346;
}

	// end inline asm
	and.b32  	%r1371, %r1346, %r1343;
	mov.b32 	%r1351, 4;
	// begin inline asm
	{
    .reg .pred p;
    and.b32 %r1349, %r1365, %r1351;    setp.ne.u32 p, %r1349, 0;
    vote.ballot.sync.b32 %r1349, p, 0xffffffff;
    @!p not.b32 %r1349, %r1349;
}

	// end inline asm
	and.b32  	%r1372, %r1349, %r1371;
	mov.b32 	%r1354, 8;
	// begin inline asm
	{
    .reg .pred p;
    and.b32 %r1352, %r1365, %r1354;    setp.ne.u32 p, %r1352, 0;
    vote.ballot.sync.b32 %r1352, p, 0xffffffff;
    @!p not.b32 %r1352, %r1352;
}

	// end inline asm
	and.b32  	%r1373, %r1352, %r1372;
	mov.b32 	%r1357, 16;
	// begin inline asm
	{
    .reg .pred p;
    and.b32 %r1355, %r1365, %r1357;    setp.ne.u32 p, %r1355, 0;
    vote.ballot.sync.b32 %r1355, p, 0xffffffff;
    @!p not.b32 %r1355, %r1355;
}

	// end inline asm
	and.b32  	%r1374, %r1355, %r1373;
	mov.b32 	%r1360, 32;
	// begin inline asm
	{
    .reg .pred p;
    and.b32 %r1358, %r1365, %r1360;    setp.ne.u32 p, %r1358, 0;
    vote.ballot.sync.b32 %r1358, p, 0xffffffff;
    @!p not.b32 %r1358, %r1358;
}

	// end inline asm
	and.b32  	%r1375, %r1358, %r1374;
	mov.b32 	%r1363, 64;
	// begin inline asm
	{
    .reg .pred p;
    and.b32 %r1361, %r1365, %r1363;    setp.ne.u32 p, %r1361, 0;
    vote.ballot.sync.b32 %r1361, p, 0xffffffff;
    @!p not.b32 %r1361, %r1361;
}

	// end inline asm
	and.b32  	%r1376, %r1361, %r1375;
	mov.b32 	%r1366, 128;
	// begin inline asm
	{
    .reg .pred p;
    and.b32 %r1364, %r1365, %r1366;    setp.ne.u32 p, %r1364, 0;
    vote.ballot.sync.b32 %r1364, p, 0xffffffff;
    @!p not.b32 %r1364, %r1364;
}

	// end inline asm
	and.b32  	%r1377, %r1364, %r1376;
	clz.b32 	%r1378, %r1377;
	sub.s32 	%r280, 31, %r1378;
	and.b32  	%r1379, %r680, %r1377;
	popc.b32 	%r281, %r1379;
	setp.ne.s32 	%p176, %r300, %r280;
	mov.b32 	%r1848, 0;
	@%p176 bra 	$L__BB13_147;
	shl.b32 	%r1380, %r1365, 2;
	add.s32 	%r1381, %r98, %r1380;
	atom.shared.add.u32 	%r1848, [%r1381], %r281;
$L__BB13_147:
	shfl.sync.idx.b32	%r1382|%p178, %r1848, %r280, 31, -1;
	add.s32 	%r1383, %r281, %r1382;
	bar.sync 	0;
	shl.b32 	%r1384, %r182, 2;
	mov.u32 	%r1385, _ZZN3cub18CUB_300001_SM_10006detail10radix_sort29DeviceRadixSortOnesweepKernelINS1_5radix10policy_hubIfNS0_8NullTypeEyE10Policy1000ELNS0_9SortOrderE0EfS6_yiiNS1_21identity_decomposer_tEEEvPT5_SC_PT3_PKSD_PT1_PKSH_PT2_PKSL_T4_iiT6_E1s;
	add.s32 	%r1386, %r1385, %r1384;
	st.shared.u32 	[%r1386+-4], %r1813;
	shl.b32 	%r1387, %r188, 2;
	add.s32 	%r1388, %r1385, %r1387;
	st.shared.u32 	[%r1388+-4], %r1814;
	shl.b32 	%r1389, %r194, 2;
	add.s32 	%r1390, %r1385, %r1389;
	st.shared.u32 	[%r1390+-4], %r1815;
	shl.b32 	%r1391, %r200, 2;
	add.s32 	%r1392, %r1385, %r1391;
	st.shared.u32 	[%r1392+-4], %r1816;
	shl.b32 	%r1393, %r206, 2;
	add.s32 	%r1394, %r1385, %r1393;
	st.shared.u32 	[%r1394+-4], %r1817;
	shl.b32 	%r1395, %r212, 2;
	add.s32 	%r1396, %r1385, %r1395;
	st.shared.u32 	[%r1396+-4], %r1818;
	shl.b32 	%r1397, %r218, 2;
	add.s32 	%r1398, %r1385, %r1397;
	st.shared.u32 	[%r1398+-4], %r1819;
	shl.b32 	%r1399, %r224, 2;
	add.s32 	%r1400, %r1385, %r1399;
	st.shared.u32 	[%r1400+-4], %r1820;
	shl.b32 	%r1401, %r230, 2;
	add.s32 	%r1402, %r1385, %r1401;
	st.shared.u32 	[%r1402+-4], %r1821;
	shl.b32 	%r1403, %r236, 2;
	add.s32 	%r1404, %r1385, %r1403;
	st.shared.u32 	[%r1404+-4], %r1822;
	shl.b32 	%r1405, %r242, 2;
	add.s32 	%r1406, %r1385, %r1405;
	st.shared.u32 	[%r1406+-4], %r1823;
	shl.b32 	%r1407, %r248, 2;
	add.s32 	%r1408, %r1385, %r1407;
	st.shared.u32 	[%r1408+-4], %r1824;
	shl.b32 	%r1409, %r254, 2;
	add.s32 	%r1410, %r1385, %r1409;
	st.shared.u32 	[%r1410+-4], %r1825;
	shl.b32 	%r1411, %r260, 2;
	add.s32 	%r1412, %r1385, %r1411;
	st.shared.u32 	[%r1412+-4], %r1826;
	shl.b32 	%r1413, %r266, 2;
	add.s32 	%r1414, %r1385, %r1413;
	st.shared.u32 	[%r1414+-4], %r1827;
	shl.b32 	%r1415, %r272, 2;
	add.s32 	%r1416, %r1385, %r1415;
	st.shared.u32 	[%r1416+-4], %r1828;
	shl.b32 	%r1417, %r278, 2;
	add.s32 	%r1418, %r1385, %r1417;
	st.shared.u32 	[%r1418+-4], %r1829;
	shl.b32 	%r1419, %r1383, 2;
	add.s32 	%r1420, %r1385, %r1419;
	st.shared.u32 	[%r1420+-4], %r1830;
	shl.b32 	%r1421, %r1, 3;
	add.s32 	%r1422, %r1385, %r1421;
	add.s32 	%r284, %r1422, 27648;
	@%p123 bra 	$L__BB13_155;
	ld.param.u64 	%rd227, [_ZN3cub18CUB_300001_SM_10006detail10radix_sort29DeviceRadixSortOnesweepKernelINS1_5radix10policy_hubIfNS0_8NullTypeEyE10Policy1000ELNS0_9SortOrderE0EfS6_yiiNS1_21identity_decomposer_tEEEvPT5_SC_PT3_PKSD_PT1_PKSH_PT2_PKSL_T4_iiT6__param_3];
	cvta.to.global.u64 	%rd57, %rd227;
	shl.b64 	%rd58, %rd7, 3;
	add.s64 	%rd59, %rd57, %rd58;
	ld.global.u64 	%rd60, [%rd59];
	cvt.s64.s32 	%rd61, %r175;
	sub.s64 	%rd229, %rd60, %rd61;
	st.shared.u64 	[%r284], %rd229;
	setp.lt.s32 	%p179, %r4, 1;
	mov.u32 	%r1852, %r1808;
	@%p179 bra 	$L__BB13_154;
	mov.b32 	%r1850, -1;
	mov.u32 	%r1849, %r4;
	mov.u32 	%r1852, %r1808;
$L__BB13_150:
	ld.param.u64 	%rd220, [_ZN3cub18CUB_300001_SM_10006detail10radix_sort29DeviceRadixSortOnesweepKernelINS1_5radix10policy_hubIfNS0_8NullTypeEyE10Policy1000ELNS0_9SortOrderE0EfS6_yiiNS1_21identity_decomposer_tEEEvPT5_SC_PT3_PKSD_PT1_PKSH_PT2_PKSL_T4_iiT6__param_0];
	add.s32 	%r288, %r1849, -1;
	shl.b32 	%r1424, %r288, 8;
	add.s32 	%r1425, %r1424, %r1;
	cvta.to.global.u64 	%rd62, %rd220;
	mul.wide.s32 	%rd63, %r1425, 4;
	add.s64 	%rd16, %rd62, %rd63;
$L__BB13_151:
	membar.cta;
	ld.volatile.global.u32 	%r289, [%rd16];
	setp.eq.s32 	%p180, %r289, 0;
	@%p180 bra 	$L__BB13_151;
	and.b32  	%r1426, %r289, 1073741823;
	add.s32 	%r1852, %r1426, %r1852;
	setp.gt.s32 	%p181, %r289, -1;
	vote.sync.ballot.b32 	%r1850, %p181, %r1850;
	setp.gt.u32 	%p183, %r1849, 1;
	and.pred  	%p184, %p181, %p183;
	mov.u32 	%r1849, %r288;
	@%p184 bra 	$L__BB13_150;
	ld.shared.u64 	%rd229, [%r284];
$L__BB13_154:
	ld.param.u64 	%rd221, [_ZN3cub18CUB_300001_SM_10006detail10radix_sort29DeviceRadixSortOnesweepKernelINS1_5radix10policy_hubIfNS0_8NullTypeEyE10Policy1000ELNS0_9SortOrderE0EfS6_yiiNS1_21identity_decomposer_tEEEvPT5_SC_PT3_PKSD_PT1_PKSH_PT2_PKSL_T4_iiT6__param_0];
	or.b32  	%r1427, %r1852, -2147483648;
	cvta.to.global.u64 	%rd64, %rd221;
	shl.b32 	%r1428, %r4, 8;
	add.s32 	%r1429, %r1428, %r1;
	mul.wide.s32 	%rd65, %r1429, 4;
	add.s64 	%rd66, %rd64, %rd65;
	st.volatile.global.u32 	[%rd66], %r1427;
	sub.s32 	%r1430, %r1852, %r1808;
	cvt.s64.s32 	%rd67, %r1430;
	add.s64 	%rd68, %rd229, %rd67;
	st.shared.u64 	[%r284], %rd68;
$L__BB13_155:
	ld.param.u32 	%r1762, [_ZN3cub18CUB_300001_SM_10006detail10radix_sort29DeviceRadixSortOnesweepKernelINS1_5radix10policy_hubIfNS0_8NullTypeEyE10Policy1000ELNS0_9SortOrderE0EfS6_yiiNS1_21identity_decomposer_tEEEvPT5_SC_PT3_PKSD_PT1_PKSH_PT2_PKSL_T4_iiT6__param_8];
	ld.param.u64 	%rd224, [_ZN3cub18CUB_300001_SM_10006detail10radix_sort29DeviceRadixSortOnesweepKernelINS1_5radix10policy_hubIfNS0_8NullTypeEyE10Policy1000ELNS0_9SortOrderE0EfS6_yiiNS1_21identity_decomposer_tEEEvPT5_SC_PT3_PKSD_PT1_PKSH_PT2_PKSL_T4_iiT6__param_2];
	setp.gt.u32 	%p185, %r1, 255;
	mad.lo.s32 	%r293, %r4, 6912, 6912;
	setp.lt.s32 	%p186, %r293, %r1762;
	setp.eq.s64 	%p187, %rd224, 0;
	or.pred  	%p188, %p187, %p186;
	or.pred  	%p189, %p185, %p188;
	@%p189 bra 	$L__BB13_157;
	ld.param.u64 	%rd225, [_ZN3cub18CUB_300001_SM_10006detail10radix_sort29DeviceRadixSortOnesweepKernelINS1_5radix10policy_hubIfNS0_8NullTypeEyE10Policy1000ELNS0_9SortOrderE0EfS6_yiiNS1_21identity_decomposer_tEEEvPT5_SC_PT3_PKSD_PT1_PKSH_PT2_PKSL_T4_iiT6__param_2];
	ld.shared.u64 	%rd69, [%r284];
	cvt.s64.s32 	%rd70, %r1808;
	cvt.s64.s32 	%rd71, %r175;
	add.s64 	%rd72, %rd71, %rd70;
	add.s64 	%rd73, %rd72, %rd69;
	cvta.to.global.u64 	%rd74, %rd225;
	shl.b64 	%rd75, %rd7, 3;
	add.s64 	%rd76, %rd74, %rd75;
	st.global.u64 	[%rd76], %rd73;
$L__BB13_157:
	ld.param.u32 	%r1763, [_ZN3cub18CUB_300001_SM_10006detail10radix_sort29DeviceRadixSortOnesweepKernelINS1_5radix10policy_hubIfNS0_8NullTypeEyE10Policy1000ELNS0_9SortOrderE0EfS6_yiiNS1_21identity_decomposer_tEEEvPT5_SC_PT3_PKSD_PT1_PKSH_PT2_PKSL_T4_iiT6__param_8];
	shl.b32 	%r1431, %r1, 2;
	add.s32 	%r294, %r1385, %r1431;
	setp.gt.s32 	%p190, %r293, %r1763;
	bar.sync 	0;
	@%p190 bra 	$L__BB13_159;
	ld.shared.u32 	%r1433, [%r294];
	setp.eq.s32 	%p191, %r1433, 2147483647;
	selp.b32 	%r1434, -2147483648, %r1433, %p191;
	shr.u32 	%r1435, %r1434, %r298;
	and.b32  	%r1436, %r1435, %r97;
	shl.b32 	%r1437, %r1436, 3;
	add.s32 	%r1439, %r1385, 27648;
	add.s32 	%r1440, %r1439, %r1437;
	ld.shared.u64 	%rd77, [%r1440];
	add.s64 	%rd78, %rd77, %rd7;
	setp.gt.s32 	%p192, %r1433, -1;
	selp.b32 	%r1441, -1, -2147483648, %p192;
	xor.b32  	%r1442, %r1441, %r1433;
	shl.b64 	%rd79, %rd78, 2;
	add.s64 	%rd80, %rd1, %rd79;
	st.global.u32 	[%rd80], %r1442;
	bar.warp.sync 	-1;
	ld.shared.u32 	%r1443, [%r294+1536];
	setp.eq.s32 	%p193, %r1443, 2147483647;
	selp.b32 	%r1444, -2147483648, %r1443, %p193;
	shr.u32 	%r1445, %r1444, %r298;
	and.b32  	%r1446, %r1445, %r97;
	shl.b32 	%r1447, %r1446, 3;
	add.s32 	%r1448, %r1439, %r1447;
	ld.shared.u64 	%rd81, [%r1448];
	add.s64 	%rd82, %rd81, %rd7;
	setp.gt.s32 	%p194, %r1443, -1;
	selp.b32 	%r1449, -1, -2147483648, %p194;
	xor.b32  	%r1450, %r1449, %r1443;
	shl.b64 	%rd83, %rd82, 2;
	add.s64 	%rd84, %rd1, %rd83;
	st.global.u32 	[%rd84+1536], %r1450;
	bar.warp.sync 	-1;
	ld.shared.u32 	%r1451, [%r294+3072];
	setp.eq.s32 	%p195, %r1451, 2147483647;
	selp.b32 	%r1452, -2147483648, %r1451, %p195;
	shr.u32 	%r1453, %r1452, %r298;
	and.b32  	%r1454, %r1453, %r97;
	shl.b32 	%r1455, %r1454, 3;
	add.s32 	%r1456, %r1439, %r1455;
	ld.shared.u64 	%rd85, [%r1456];
	add.s64 	%rd86, %rd85, %rd7;
	setp.gt.s32 	%p196, %r1451, -1;
	selp.b32 	%r1457, -1, -2147483648, %p196;
	xor.b32  	%r1458, %r1457, %r1451;
	shl.b64 	%rd87, %rd86, 2;
	add.s64 	%rd88, %rd1, %rd87;
	st.global.u32 	[%rd88+3072], %r1458;
	bar.warp.sync 	-1;
	ld.shared.u32 	%r1459, [%r294+4608];
	setp.eq.s32 	%p197, %r1459, 2147483647;
	selp.b32 	%r1460, -2147483648, %r1459, %p197;
	shr.u32 	%r1461, %r1460, %r298;
	and.b32  	%r1462, %r1461, %r97;
	shl.b32 	%r1463, %r1462, 3;
	add.s32 	%r1464, %r1439, %r1463;
	ld.shared.u64 	%rd89, [%r1464];
	add.s64 	%rd90, %rd89, %rd7;
	setp.gt.s32 	%p198, %r1459, -1;
	selp.b32 	%r1465, -1, -2147483648, %p198;
	xor.b32  	%r1466, %r1465, %r1459;
	shl.b64 	%rd91, %rd90, 2;
	add.s64 	%rd92, %rd1, %rd91;
	st.global.u32 	[%rd92+4608], %r1466;
	bar.warp.sync 	-1;
	ld.shared.u32 	%r1467, [%r294+6144];
	setp.eq.s32 	%p199, %r1467, 2147483647;
	selp.b32 	%r1468, -2147483648, %r1467, %p199;
	shr.u32 	%r1469, %r1468, %r298;
	and.b32  	%r1470, %r1469, %r97;
	shl.b32 	%r1471, %r1470, 3;
	add.s32 	%r1472, %r1439, %r1471;
	ld.shared.u64 	%rd93, [%r1472];
	add.s64 	%rd94, %rd93, %rd7;
	setp.gt.s32 	%p200, %r1467, -1;
	selp.b32 	%r1473, -1, -2147483648, %p200;
	xor.b32  	%r1474, %r1473, %r1467;
	shl.b64 	%rd95, %rd94, 2;
	add.s64 	%rd96, %rd1, %rd95;
	st.global.u32 	[%rd96+6144], %r1474;
	bar.warp.sync 	-1;
	ld.shared.u32 	%r1475, [%r294+7680];
	setp.eq.s32 	%p201, %r1475, 2147483647;
	selp.b32 	%r1476, -2147483648, %r1475, %p201;
	shr.u32 	%r1477, %r1476, %r298;
	and.b32  	%r1478, %r1477, %r97;
	shl.b32 	%r1479, %r1478, 3;
	add.s32 	%r1480, %r1439, %r1479;
	ld.shared.u64 	%rd97, [%r1480];
	add.s64 	%rd98, %rd97, %rd7;
	setp.gt.s32 	%p202, %r1475, -1;
	selp.b32 	%r1481, -1, -2147483648, %p202;
	xor.b32  	%r1482, %r1481, %r1475;
	shl.b64 	%rd99, %rd98, 2;
	add.s64 	%rd100, %rd1, %rd99;
	st.global.u32 	[%rd100+7680], %r1482;
	bar.warp.sync 	-1;
	ld.shared.u32 	%r1483, [%r294+9216];
	setp.eq.s32 	%p203, %r1483, 2147483647;
	selp.b32 	%r1484, -2147483648, %r1483, %p203;
	shr.u32 	%r1485, %r1484, %r298;
	and.b32  	%r1486, %r1485, %r97;
	shl.b32 	%r1487, %r1486, 3;
	add.s32 	%r1488, %r1439, %r1487;
	ld.shared.u64 	%rd101, [%r1488];
	add.s64 	%rd102, %rd101, %rd7;
	setp.gt.s32 	%p204, %r1483, -1;
	selp.b32 	%r1489, -1, -2147483648, %p204;
	xor.b32  	%r1490, %r1489, %r1483;
	shl.b64 	%rd103, %rd102, 2;
	add.s64 	%rd104, %rd1, %rd103;
	st.global.u32 	[%rd104+9216], %r1490;
	bar.warp.sync 	-1;
	ld.shared.u32 	%r1491, [%r294+10752];
	setp.eq.s32 	%p205, %r1491, 2147483647;
	selp.b32 	%r1492, -2147483648, %r1491, %p205;
	shr.u32 	%r1493, %r1492, %r298;
	and.b32  	%r1494, %r1493, %r97;
	shl.b32 	%r1495, %r1494, 3;
	add.s32 	%r1496, %r1439, %r1495;
	ld.shared.u64 	%rd105, [%r1496];
	add.s64 	%rd106, %rd105, %rd7;
	setp.gt.s32 	%p206, %r1491, -1;
	selp.b32 	%r1497, -1, -2147483648, %p206;
	xor.b32  	%r1498, %r1497, %r1491;
	shl.b64 	%rd107, %rd106, 2;
	add.s64 	%rd108, %rd1, %rd107;
	st.global.u32 	[%rd108+10752], %r1498;
	bar.warp.sync 	-1;
	ld.shared.u32 	%r1499, [%r294+12288];
	setp.eq.s32 	%p207, %r1499, 2147483647;
	selp.b32 	%r1500, -2147483648, %r1499, %p207;
	shr.u32 	%r1501, %r1500, %r298;
	and.b32  	%r1502, %r1501, %r97;
	shl.b32 	%r1503, %r1502, 3;
	add.s32 	%r1504, %r1439, %r1503;
	ld.shared.u64 	%rd109, [%r1504];
	add.s64 	%rd110, %rd109, %rd7;
	setp.gt.s32 	%p208, %r1499, -1;
	selp.b32 	%r1505, -1, -2147483648, %p208;
	xor.b32  	%r1506, %r1505, %r1499;
	shl.b64 	%rd111, %rd110, 2;
	add.s64 	%rd112, %rd1, %rd111;
	st.global.u32 	[%rd112+12288], %r1506;
	bar.warp.sync 	-1;
	ld.shared.u32 	%r1507, [%r294+13824];
	setp.eq.s32 	%p209, %r1507, 2147483647;
	selp.b32 	%r1508, -2147483648, %r1507, %p209;
	shr.u32 	%r1509, %r1508, %r298;
	and.b32  	%r1510, %r1509, %r97;
	shl.b32 	%r1511, %r1510, 3;
	add.s32 	%r1512, %r1439, %r1511;
	ld.shared.u64 	%rd113, [%r1512];
	add.s64 	%rd114, %rd113, %rd7;
	setp.gt.s32 	%p210, %r1507, -1;
	selp.b32 	%r1513, -1, -2147483648, %p210;
	xor.b32  	%r1514, %r1513, %r1507;
	shl.b64 	%rd115, %rd114, 2;
	add.s64 	%rd116, %rd1, %rd115;
	st.global.u32 	[%rd116+13824], %r1514;
	bar.warp.sync 	-1;
	ld.shared.u32 	%r1515, [%r294+15360];
	setp.eq.s32 	%p211, %r1515, 2147483647;
	selp.b32 	%r1516, -2147483648, %r1515, %p211;
	shr.u32 	%r1517, %r1516, %r298;
	and.b32  	%r1518, %r1517, %r97;
	shl.b32 	%r1519, %r1518, 3;
	add.s32 	%r1520, %r1439, %r1519;
	ld.shared.u64 	%rd117, [%r1520];
	add.s64 	%rd118, %rd117, %rd7;
	setp.gt.s32 	%p212, %r1515, -1;
	selp.b32 	%r1521, -1, -2147483648, %p212;
	xor.b32  	%r1522, %r1521, %r1515;
	shl.b64 	%rd119, %rd118, 2;
	add.s64 	%rd120, %rd1, %rd119;
	st.global.u32 	[%rd120+15360], %r1522;
	bar.warp.sync 	-1;
	ld.shared.u32 	%r1523, [%r294+16896];
	setp.eq.s32 	%p213, %r1523, 2147483647;
	selp.b32 	%r1524, -2147483648, %r1523, %p213;
	shr.u32 	%r1525, %r1524, %r298;
	and.b32  	%r1526, %r1525, %r97;
	shl.b32 	%r1527, %r1526, 3;
	add.s32 	%r1528, %r1439, %r1527;
	ld.shared.u64 	%rd121, [%r1528];
	add.s64 	%rd122, %rd121, %rd7;
	setp.gt.s32 	%p214, %r1523, -1;
	selp.b32 	%r1529, -1, -2147483648, %p214;
	xor.b32  	%r1530, %r1529, %r1523;
	shl.b64 	%rd123, %rd122, 2;
	add.s64 	%rd124, %rd1, %rd123;
	st.global.u32 	[%rd124+16896], %r1530;
	bar.warp.sync 	-1;
	ld.shared.u32 	%r1531, [%r294+18432];
	setp.eq.s32 	%p215, %r1531, 2147483647;
	selp.b32 	%r1532, -2147483648, %r1531, %p215;
	shr.u32 	%r1533, %r1532, %r298;
	and.b32  	%r1534, %r1533, %r97;
	shl.b32 	%r1535, %r1534, 3;
	add.s32 	%r1536, %r1439, %r1535;
	ld.shared.u64 	%rd125, [%r1536];
	add.s64 	%rd126, %rd125, %rd7;
	setp.gt.s32 	%p216, %r1531, -1;
	selp.b32 	%r1537, -1, -2147483648, %p216;
	xor.b32  	%r1538, %r1537, %r1531;
	shl.b64 	%rd127, %rd126, 2;
	add.s64 	%rd128, %rd1, %rd127;
	st.global.u32 	[%rd128+18432], %r1538;
	bar.warp.sync 	-1;
	ld.shared.u32 	%r1539, [%r294+19968];
	setp.eq.s32 	%p217, %r1539, 2147483647;
	selp.b32 	%r1540, -2147483648, %r1539, %p217;
	shr.u32 	%r1541, %r1540, %r298;
	and.b32  	%r1542, %r1541, %r97;
	shl.b32 	%r1543, %r1542, 3;
	add.s32 	%r1544, %r1439, %r1543;
	ld.shared.u64 	%rd129, [%r1544];
	add.s64 	%rd130, %rd129, %rd7;
	setp.gt.s32 	%p218, %r1539, -1;
	selp.b32 	%r1545, -1, -2147483648, %p218;
	xor.b32  	%r1546, %r1545, %r1539;
	shl.b64 	%rd131, %rd130, 2;
	add.s64 	%rd132, %rd1, %rd131;
	st.global.u32 	[%rd132+19968], %r1546;
	bar.warp.sync 	-1;
	ld.shared.u32 	%r1547, [%r294+21504];
	setp.eq.s32 	%p219, %r1547, 2147483647;
	selp.b32 	%r1548, -2147483648, %r1547, %p219;
	shr.u32 	%r1549, %r1548, %r298;
	and.b32  	%r1550, %r1549, %r97;
	shl.b32 	%r1551, %r1550, 3;
	add.s32 	%r1552, %r1439, %r1551;
	ld.shared.u64 	%rd133, [%r1552];
	add.s64 	%rd134, %rd133, %rd7;
	setp.gt.s32 	%p220, %r1547, -1;
	selp.b32 	%r1553, -1, -2147483648, %p220;
	xor.b32  	%r1554, %r1553, %r1547;
	shl.b64 	%rd135, %rd134, 2;
	add.s64 	%rd136, %rd1, %rd135;
	st.global.u32 	[%rd136+21504], %r1554;
	bar.warp.sync 	-1;
	ld.shared.u32 	%r1555, [%r294+23040];
	setp.eq.s32 	%p221, %r1555, 2147483647;
	selp.b32 	%r1556, -2147483648, %r1555, %p221;
	shr.u32 	%r1557, %r1556, %r298;
	and.b32  	%r1558, %r1557, %r97;
	shl.b32 	%r1559, %r1558, 3;
	add.s32 	%r1560, %r1439, %r1559;
	ld.shared.u64 	%rd137, [%r1560];
	add.s64 	%rd138, %rd137, %rd7;
	setp.gt.s32 	%p222, %r1555, -1;
	selp.b32 	%r1561, -1, -2147483648, %p222;
	xor.b32  	%r1562, %r1561, %r1555;
	shl.b64 	%rd139, %rd138, 2;
	add.s64 	%rd140, %rd1, %rd139;
	st.global.u32 	[%rd140+23040], %r1562;
	bar.warp.sync 	-1;
	ld.shared.u32 	%r1563, [%r294+24576];
	setp.eq.s32 	%p223, %r1563, 2147483647;
	selp.b32 	%r1564, -2147483648, %r1563, %p223;
	shr.u32 	%r1565, %r1564, %r298;
	and.b32  	%r1566, %r1565, %r97;
	shl.b32 	%r1567, %r1566, 3;
	add.s32 	%r1568, %r1439, %r1567;
	ld.shared.u64 	%rd141, [%r1568];
	add.s64 	%rd142, %rd141, %rd7;
	setp.gt.s32 	%p224, %r1563, -1;
	selp.b32 	%r1569, -1, -2147483648, %p224;
	xor.b32  	%r1570, %r1569, %r1563;
	shl.b64 	%rd143, %rd142, 2;
	add.s64 	%rd144, %rd1, %rd143;
	st.global.u32 	[%rd144+24576], %r1570;
	bar.warp.sync 	-1;
	ld.shared.u32 	%r1571, [%r294+26112];
	setp.eq.s32 	%p225, %r1571, 2147483647;
	selp.b32 	%r1572, -2147483648, %r1571, %p225;
	shr.u32 	%r1573, %r1572, %r298;
	and.b32  	%r1574, %r1573, %r97;
	shl.b32 	%r1575, %r1574, 3;
	add.s32 	%r1576, %r1439, %r1575;
	ld.shared.u64 	%rd145, [%r1576];
	add.s64 	%rd146, %rd145, %rd7;
	setp.gt.s32 	%p226, %r1571, -1;
	selp.b32 	%r1577, -1, -2147483648, %p226;
	xor.b32  	%r1578, %r1577, %r1571;
	shl.b64 	%rd147, %rd146, 2;
	add.s64 	%rd148, %rd1, %rd147;
	st.global.u32 	[%rd148+26112], %r1578;
	bar.warp.sync 	-1;
	bra.uni 	$L__BB13_196;
$L__BB13_159:
	ld.param.u32 	%r1764, [_ZN3cub18CUB_300001_SM_10006detail10radix_sort29DeviceRadixSortOnesweepKernelINS1_5radix10policy_hubIfNS0_8NullTypeEyE10Policy1000ELNS0_9SortOrderE0EfS6_yiiNS1_21identity_decomposer_tEEEvPT5_SC_PT3_PKSD_PT1_PKSH_PT2_PKSL_T4_iiT6__param_8];
	mad.lo.s32 	%r295, %r4, -6912, %r1764;
	setp.ge.s32 	%p227, %r1, %r295;
	@%p227 bra 	$L__BB13_161;
	ld.shared.u32 	%r1579, [%r294];
	setp.eq.s32 	%p228, %r1579, 2147483647;
	selp.b32 	%r1580, -2147483648, %r1579, %p228;
	shr.u32 	%r1581, %r1580, %r298;
	and.b32  	%r1582, %r1581, %r97;
	shl.b32 	%r1583, %r1582, 3;
	add.s32 	%r1585, %r1385, %r1583;
	ld.shared.u64 	%rd149, [%r1585+27648];
	setp.gt.s32 	%p229, %r1579, -1;
	selp.b32 	%r1586, -1, -2147483648, %p229;
	xor.b32  	%r1587, %r1586, %r1579;
	add.s64 	%rd150, %rd149, %rd7;
	shl.b64 	%rd151, %rd150, 2;
	add.s64 	%rd152, %rd1, %rd151;
	st.global.u32 	[%rd152], %r1587;
$L__BB13_161:
	bar.warp.sync 	-1;
	add.s32 	%r1588, %r1, 384;
	setp.ge.s32 	%p230, %r1588, %r295;
	@%p230 bra 	$L__BB13_163;
	ld.shared.u32 	%r1589, [%r294+1536];
	setp.eq.s32 	%p231, %r1589, 2147483647;
	selp.b32 	%r1590, -2147483648, %r1589, %p231;
	shr.u32 	%r1591, %r1590, %r298;
	and.b32  	%r1592, %r1591, %r97;
	shl.b32 	%r1593, %r1592, 3;
	add.s32 	%r1595, %r1385, %r1593;
	ld.shared.u64 	%rd153, [%r1595+27648];
	setp.gt.s32 	%p232, %r1589, -1;
	selp.b32 	%r1596, -1, -2147483648, %p232;
	xor.b32  	%r1597, %r1596, %r1589;
	add.s64 	%rd154, %rd153, %rd7;
	shl.b64 	%rd155, %rd154, 2;
	add.s64 	%rd156, %rd1, %rd155;
	st.global.u32 	[%rd156+1536], %r1597;
$L__BB13_163:
	bar.warp.sync 	-1;
	add.s32 	%r1598, %r1, 768;
	setp.ge.s32 	%p233, %r1598, %r295;
	@%p233 bra 	$L__BB13_165;
	ld.shared.u32 	%r1599, [%r294+3072];
	setp.eq.s32 	%p234, %r1599, 2147483647;
	selp.b32 	%r1600, -2147483648, %r1599, %p234;
	shr.u32 	%r1601, %r1600, %r298;
	and.b32  	%r1602, %r1601, %r97;
	shl.b32 	%r1603, %r1602, 3;
	add.s32 	%r1605, %r1385, %r1603;
	ld.shared.u64 	%rd157, [%r1605+27648];
	setp.gt.s32 	%p235, %r1599, -1;
	selp.b32 	%r1606, -1, -2147483648, %p235;
	xor.b32  	%r1607, %r1606, %r1599;
	add.s64 	%rd158, %rd157, %rd7;
	shl.b64 	%rd159, %rd158, 2;
	add.s64 	%rd160, %rd1, %rd159;
	st.global.u32 	[%rd160+3072], %r1607;
$L__BB13_165:
	bar.warp.sync 	-1;
	add.s32 	%r1608, %r1, 1152;
	setp.ge.s32 	%p236, %r1608, %r295;
	@%p236 bra 	$L__BB13_167;
	ld.shared.u32 	%r1609, [%r294+4608];
	setp.eq.s32 	%p237, %r1609, 2147483647;
	selp.b32 	%r1610, -2147483648, %r1609, %p237;
	shr.u32 	%r1611, %r1610, %r298;
	and.b32  	%r1612, %r1611, %r97;
	shl.b32 	%r1613, %r1612, 3;
	add.s32 	%r1615, %r1385, %r1613;
	ld.shared.u64 	%rd161, [%r1615+27648];
	setp.gt.s32 	%p238, %r1609, -1;
	selp.b32 	%r1616, -1, -2147483648, %p238;
	xor.b32  	%r1617, %r1616, %r1609;
	add.s64 	%rd162, %rd161, %rd7;
	shl.b64 	%rd163, %rd162, 2;
	add.s64 	%rd164, %rd1, %rd163;
	st.global.u32 	[%rd164+4608], %r1617;
$L__BB13_167:
	bar.warp.sync 	-1;
	add.s32 	%r1618, %r1, 1536;
	setp.ge.s32 	%p239, %r1618, %r295;
	@%p239 bra 	$L__BB13_169;
	ld.shared.u32 	%r1619, [%r294+6144];
	setp.eq.s32 	%p240, %r1619, 2147483647;
	selp.b32 	%r1620, -2147483648, %r1619, %p240;
	shr.u32 	%r1621, %r1620, %r298;
	and.b32  	%r1622, %r1621, %r97;
	shl.b32 	%r1623, %r1622, 3;
	add.s32 	%r1625, %r1385, %r1623;
	ld.shared.u64 	%rd165, [%r1625+27648];
	setp.gt.s32 	%p241, %r1619, -1;
	selp.b32 	%r1626, -1, -2147483648, %p241;
	xor.b32  	%r1627, %r1626, %r1619;
	add.s64 	%rd166, %rd165, %rd7;
	shl.b64 	%rd167, %rd166, 2;
	add.s64 	%rd168, %rd1, %rd167;
	st.global.u32 	[%rd168+6144], %r1627;
$L__BB13_169:
	bar.warp.sync 	-1;
	add.s32 	%r1628, %r1, 1920;
	setp.ge.s32 	%p242, %r1628, %r295;
	@%p242 bra 	$L__BB13_171;
	ld.shared.u32 	%r1629, [%r294+7680];
	setp.eq.s32 	%p243, %r1629, 2147483647;
	selp.b32 	%r1630, -2147483648, %r1629, %p243;
	shr.u32 	%r1631, %r1630, %r298;
	and.b32  	%r1632, %r1631, %r97;
	shl.b32 	%r1633, %r1632, 3;
	add.s32 	%r1635, %r1385, %r1633;
	ld.shared.u64 	%rd169, [%r1635+27648];
	setp.gt.s32 	%p244, %r1629, -1;
	selp.b32 	%r1636, -1, -2147483648, %p244;
	xor.b32  	%r1637, %r1636, %r1629;
	add.s64 	%rd170, %rd169, %rd7;
	shl.b64 	%rd171, %rd170, 2;
	add.s64 	%rd172, %rd1, %rd171;
	st.global.u32 	[%rd172+7680], %r1637;
$L__BB13_171:
	bar.warp.sync 	-1;
	add.s32 	%r1638, %r1, 2304;
	setp.ge.s32 	%p245, %r1638, %r295;
	@%p245 bra 	$L__BB13_173;
	ld.shared.u32 	%r1639, [%r294+9216];
	setp.eq.s32 	%p246, %r1639, 2147483647;
	selp.b32 	%r1640, -2147483648, %r1639, %p246;
	shr.u32 	%r1641, %r1640, %r298;
	and.b32  	%r1642, %r1641, %r97;
	shl.b32 	%r1643, %r1642, 3;
	add.s32 	%r1645, %r1385, %r1643;
	ld.shared.u64 	%rd173, [%r1645+27648];
	setp.gt.s32 	%p247, %r1639, -1;
	selp.b32 	%r1646, -1, -2147483648, %p247;
	xor.b32  	%r1647, %r1646, %r1639;
	add.s64 	%rd174, %rd173, %rd7;
	shl.b64 	%rd175, %rd174, 2;
	add.s64 	%rd176, %rd1, %rd175;
	st.global.u32 	[%rd176+9216], %r1647;
$L__BB13_173:
	bar.warp.sync 	-1;
	add.s32 	%r1648, %r1, 2688;
	setp.ge.s32 	%p248, %r1648, %r295;
	@%p248 bra 	$L__BB13_175;
	ld.shared.u32 	%r1649, [%r294+10752];
	setp.eq.s32 	%p249, %r1649, 2147483647;
	selp.b32 	%r1650, -2147483648, %r1649, %p249;
	shr.u32 	%r1651, %r1650, %r298;
	and.b32  	%r1652, %r1651, %r97;
	shl.b32 	%r1653, %r1652, 3;
	add.s32 	%r1655, %r1385, %r1653;
	ld.shared.u64 	%rd177, [%r1655+27648];
	setp.gt.s32 	%p250, %r1649, -1;
	selp.b32 	%r1656, -1, -2147483648, %p250;
	xor.b32  	%r1657, %r1656, %r1649;
	add.s64 	%rd178, %rd177, %rd7;
	shl.b64 	%rd179, %rd178, 2;
	add.s64 	%rd180, %rd1, %rd179;
	st.global.u32 	[%rd180+10752], %r1657;
$L__BB13_175:
	bar.warp.sync 	-1;
	or.b32  	%r1658, %r1, 3072;
	setp.ge.s32 	%p251, %r1658, %r295;
	@%p251 bra 	$L__BB13_177;
	ld.shared.u32 	%r1659, [%r294+12288];
	setp.eq.s32 	%p252, %r1659, 2147483647;
	selp.b32 	%r1660, -2147483648, %r1659, %p252;
	shr.u32 	%r1661, %r1660, %r298;
	and.b32  	%r1662, %r1661, %r97;
	shl.b32 	%r1663, %r1662, 3;
	add.s32 	%r1665, %r1385, %r1663;
	ld.shared.u64 	%rd181, [%r1665+27648];
	setp.gt.s32 	%p253, %r1659, -1;
	selp.b32 	%r1666, -1, -2147483648, %p253;
	xor.b32  	%r1667, %r1666, %r1659;
	add.s64 	%rd182, %rd181, %rd7;
	shl.b64 	%rd183, %rd182, 2;
	add.s64 	%rd184, %rd1, %rd183;
	st.global.u32 	[%rd184+12288], %r1667;
$L__BB13_177:
	bar.warp.sync 	-1;
	add.s32 	%r1668, %r1, 3456;
	setp.ge.s32 	%p254, %r1668, %r295;
	@%p254 bra 	$L__BB13_179;
	ld.shared.u32 	%r1669, [%r294+13824];
	setp.eq.s32 	%p255, %r1669, 2147483647;
	selp.b32 	%r1670, -2147483648, %r1669, %p255;
	shr.u32 	%r1671, %r1670, %r298;
	and.b32  	%r1672, %r1671, %r97;
	shl.b32 	%r1673, %r1672, 3;
	add.s32 	%r1675, %r1385, %r1673;
	ld.shared.u64 	%rd185, [%r1675+27648];
	setp.gt.s32 	%p256, %r1669, -1;
	selp.b32 	%r1676, -1, -2147483648, %p256;
	xor.b32  	%r1677, %r1676, %r1669;
	add.s64 	%rd186, %rd185, %rd7;
	shl.b64 	%rd187, %rd186, 2;
	add.s64 	%rd188, %rd1, %rd187;
	st.global.u32 	[%rd188+13824], %r1677;
$L__BB13_179:
	bar.warp.sync 	-1;
	add.s32 	%r1678, %r1, 3840;
	setp.ge.s32 	%p257, %r1678, %r295;
	@%p257 bra 	$L__BB13_181;
	ld.shared.u32 	%r1679, [%r294+15360];
	setp.eq.s32 	%p258, %r1679, 2147483647;
	selp.b32 	%r1680, -2147483648, %r1679, %p258;
	shr.u32 	%r1681, %r1680, %r298;
	and.b32  	%r1682, %r1681, %r97;
	shl.b32 	%r1683, %r1682, 3;
	add.s32 	%r1685, %r1385, %r1683;
	ld.shared.u64 	%rd189, [%r1685+27648];
	setp.gt.s32 	%p259, %r1679, -1;
	selp.b32 	%r1686, -1, -2147483648, %p259;
	xor.b32  	%r1687, %r1686, %r1679;
	add.s64 	%rd190, %rd189, %rd7;
	shl.b64 	%rd191, %rd190, 2;
	add.s64 	%rd192, %rd1, %rd191;
	st.global.u32 	[%rd192+15360], %r1687;
$L__BB13_181:
	bar.warp.sync 	-1;
	add.s32 	%r1688, %r1, 4224;
	setp.ge.s32 	%p260, %r1688, %r295;
	@%p260 bra 	$L__BB13_183;
	ld.shared.u32 	%r1689, [%r294+16896];
	setp.eq.s32 	%p261, %r1689, 2147483647;
	selp.b32 	%r1690, -2147483648, %r1689, %p261;
	shr.u32 	%r1691, %r1690, %r298;
	and.b32  	%r1692, %r1691, %r97;
	shl.b32 	%r1693, %r1692, 3;
	add.s32 	%r1695, %r1385, %r1693;
	ld.shared.u64 	%rd193, [%r1695+27648];
	setp.gt.s32 	%p262, %r1689, -1;
	selp.b32 	%r1696, -1, -2147483648, %p262;
	xor.b32  	%r1697, %r1696, %r1689;
	add.s64 	%rd194, %rd193, %rd7;
	shl.b64 	%rd195, %rd194, 2;
	add.s64 	%rd196, %rd1, %rd195;
	st.global.u32 	[%rd196+16896], %r1697;
$L__BB13_183:
	bar.warp.sync 	-1;
	add.s32 	%r1698, %r1, 4608;
	setp.ge.s32 	%p263, %r1698, %r295;
	@%p263 bra 	$L__BB13_185;
	ld.shared.u32 	%r1699, [%r294+18432];
	setp.eq.s32 	%p264, %r1699, 2147483647;
	selp.b32 	%r1700, -2147483648, %r1699, %p264;
	shr.u32 	%r1701, %r1700, %r298;
	and.b32  	%r1702, %r1701, %r97;
	shl.b32 	%r1703, %r1702, 3;
	add.s32 	%r1705, %r1385, %r1703;
	ld.shared.u64 	%rd197, [%r1705+27648];
	setp.gt.s32 	%p265, %r1699, -1;
	selp.b32 	%r1706, -1, -2147483648, %p265;
	xor.b32  	%r1707, %r1706, %r1699;
	add.s64 	%rd198, %rd197, %rd7;
	shl.b64 	%rd199, %rd198, 2;
	add.s64 	%rd200, %rd1, %rd199;
	st.global.u32 	[%rd200+18432], %r1707;
$L__BB13_185:
	bar.warp.sync 	-1;
	add.s32 	%r1708, %r1, 4992;
	setp.ge.s32 	%p266, %r1708, %r295;
	@%p266 bra 	$L__BB13_187;
	ld.shared.u32 	%r1709, [%r294+19968];
	setp.eq.s32 	%p267, %r1709, 2147483647;
	selp.b32 	%r1710, -2147483648, %r1709, %p267;
	shr.u32 	%r1711, %r1710, %r298;
	and.b32  	%r1712, %r1711, %r97;
	shl.b32 	%r1713, %r1712, 3;
	add.s32 	%r1715, %r1385, %r1713;
	ld.shared.u64 	%rd201, [%r1715+27648];
	setp.gt.s32 	%p268, %r1709, -1;
	selp.b32 	%r1716, -1, -2147483648, %p268;
	xor.b32  	%r1717, %r1716, %r1709;
	add.s64 	%rd202, %rd201, %rd7;
	shl.b64 	%rd203, %rd202, 2;
	add.s64 	%rd204, %rd1, %rd203;
	st.global.u32 	[%rd204+19968], %r1717;
$L__BB13_187:
	bar.warp.sync 	-1;
	add.s32 	%r1718, %r1, 5376;
	setp.ge.s32 	%p269, %r1718, %r295;
	@%p269 bra 	$L__BB13_189;
	ld.shared.u32 	%r1719, [%r294+21504];
	setp.eq.s32 	%p270, %r1719, 2147483647;
	selp.b32 	%r1720, -2147483648, %r1719, %p270;
	shr.u32 	%r1721, %r1720, %r298;
	and.b32  	%r1722, %r1721, %r97;
	shl.b32 	%r1723, %r1722, 3;
	add.s32 	%r1725, %r1385, %r1723;
	ld.shared.u64 	%rd205, [%r1725+27648];
	setp.gt.s32 	%p271, %r1719, -1;
	selp.b32 	%r1726, -1, -2147483648, %p271;
	xor.b32  	%r1727, %r1726, %r1719;
	add.s64 	%rd206, %rd205, %rd7;
	shl.b64 	%rd207, %rd206, 2;
	add.s64 	%rd208, %rd1, %rd207;
	st.global.u32 	[%rd208+21504], %r1727;
$L__BB13_189:
	bar.warp.sync 	-1;
	add.s32 	%r1728, %r1, 5760;
	setp.ge.s32 	%p272, %r1728, %r295;
	@%p272 bra 	$L__BB13_191;
	ld.shared.u32 	%r1729, [%r294+23040];
	setp.eq.s32 	%p273, %r1729, 2147483647;
	selp.b32 	%r1730, -2147483648, %r1729, %p273;
	shr.u32 	%r1731, %r1730, %r298;
	and.b32  	%r1732, %r1731, %r97;
	shl.b32 	%r1733, %r1732, 3;
	add.s32 	%r1735, %r1385, %r1733;
	ld.shared.u64 	%rd209, [%r1735+27648];
	setp.gt.s32 	%p274, %r1729, -1;
	selp.b32 	%r1736, -1, -2147483648, %p274;
	xor.b32  	%r1737, %r1736, %r1729;
	add.s64 	%rd210, %rd209, %rd7;
	shl.b64 	%rd211, %rd210, 2;
	add.s64 	%rd212, %rd1, %rd211;
	st.global.u32 	[%rd212+23040], %r1737;
$L__BB13_191:
	bar.warp.sync 	-1;
	or.b32  	%r1738, %r1, 6144;
	setp.ge.s32 	%p275, %r1738, %r295;
	@%p275 bra 	$L__BB13_193;
	ld.shared.u32 	%r1739, [%r294+24576];
	setp.eq.s32 	%p276, %r1739, 2147483647;
	selp.b32 	%r1740, -2147483648, %r1739, %p276;
	shr.u32 	%r1741, %r1740, %r298;
	and.b32  	%r1742, %r1741, %r97;
	shl.b32 	%r1743, %r1742, 3;
	add.s32 	%r1745, %r1385, %r1743;
	ld.shared.u64 	%rd213, [%r1745+27648];
	setp.gt.s32 	%p277, %r1739, -1;
	selp.b32 	%r1746, -1, -2147483648, %p277;
	xor.b32  	%r1747, %r1746, %r1739;
	add.s64 	%rd214, %rd213, %rd7;
	shl.b64 	%rd215, %rd214, 2;
	add.s64 	%rd216, %rd1, %rd215;
	st.global.u32 	[%rd216+24576], %r1747;
$L__BB13_193:
	bar.warp.sync 	-1;
	add.s32 	%r1748, %r1, 6528;
	ld.shared.u32 	%r296, [%r294+26112];
	setp.eq.s32 	%p278, %r296, 2147483647;
	selp.b32 	%r1749, -2147483648, %r296, %p278;
	shr.u32 	%r1750, %r1749, %r298;
	and.b32  	%r1751, %r1750, %r97;
	shl.b32 	%r1752, %r1751, 3;
	add.s32 	%r1754, %r1385, %r1752;
	ld.shared.u64 	%rd217, [%r1754+27648];
	add.s64 	%rd19, %rd217, %rd7;
	setp.ge.s32 	%p279, %r1748, %r295;
	@%p279 bra 	$L__BB13_195;
	setp.gt.s32 	%p280, %r296, -1;
	selp.b32 	%r1755, -1, -2147483648, %p280;
	xor.b32  	%r1756, %r1755, %r296;
	shl.b64 	%rd218, %rd19, 2;
	add.s64 	%rd219, %rd1, %rd218;
	st.global.u32 	[%rd219+26112], %r1756;
$L__BB13_195:
	bar.warp.sync 	-1;
$L__BB13_196:
	ret;

}
	// .globl	_ZN3cub18CUB_300001_SM_10006detail6reduce28DeviceReduceSingleTileKernelINS2_10policy_hubIfjN4cuda3std3__44plusIfEEE10Policy1000EN6thrust24THRUST_300001_SM_1000_NS10device_ptrIfEEPfjS9_ffNS7_10__identityEEEvT0_T1_T2_T3_T4_T6_
.visible .entry _ZN3cub18CUB_300001_SM_10006detail6reduce28DeviceReduceSingleTileKernelINS2_10policy_hubIfjN4cuda3std3__44plusIfEEE10Policy1000EN6thrust24THRUST_300001_SM_1000_NS10device_ptrIfEEPfjS9_ffNS7_10__identityEEEvT0_T1_T2_T3_T4_T6_(
	.param .align 8 .b8 _ZN3cub18CUB_300001_SM_10006detail6reduce28DeviceReduceSingleTileKernelINS2_10policy_hubIfjN4cuda3std3__44plusIfEEE10Policy1000EN6thrust24THRUST_300001_SM_1000_NS10device_ptrIfEEPfjS9_ffNS7_10__identityEEEvT0_T1_T2_T3_T4_T6__param_0[8],
	.param .u64 .ptr .align 1 _ZN3cub18CUB_300001_SM_10006detail6reduce28DeviceReduceSingleTileKernelINS2_10policy_hubIfjN4cuda3std3__44plusIfEEE10Policy1000EN6thrust24THRUST_300001_SM_1000_NS10device_ptrIfEEPfjS9_ffNS7_10__identityEEEvT0_T1_T2_T3_T4_T6__param_1,
	.param .u32 _ZN3cub18CUB_300001_SM_10006detail6reduce28DeviceReduceSingleTileKernelINS2_10policy_hubIfjN4cuda3std3__44plusIfEEE10Policy1000EN6thrust24THRUST_300001_SM_1000_NS10device_ptrIfEEPfjS9_ffNS7_10__identityEEEvT0_T1_T2_T3_T4_T6__param_2,
	.param .align 1 .b8 _ZN3cub18CUB_300001_SM_10006detail6reduce28DeviceReduceSingleTileKernelINS2_10policy_hubIfjN4cuda3std3__44plusIfEEE10Policy1000EN6thrust24THRUST_300001_SM_1000_NS10device_ptrIfEEPfjS9_ffNS7_10__identityEEEvT0_T1_T2_T3_T4_T6__param_3[1],
	.param .f32 _ZN3cub18CUB_300001_SM_10006detail6reduce28DeviceReduceSingleTileKernelINS2_10policy_hubIfjN4cuda3std3__44plusIfEEE10Policy1000EN6thrust24THRUST_300001_SM_1000_NS10device_ptrIfEEPfjS9_ffNS7_10__identityEEEvT0_T1_T2_T3_T4_T6__param_4,
	.param .align 1 .b8 _ZN3cub18CUB_300001_SM_10006detail6reduce28DeviceReduceSingleTileKernelINS2_10policy_hubIfjN4cuda3std3__44plusIfEEE10Policy1000EN6thrust24THRUST_300001_SM_1000_NS10device_ptrIfEEPfjS9_ffNS7_10__identityEEEvT0_T1_T2_T3_T4_T6__param_5[1]
)
.maxntid 512
.minnctapersm 1
{
	.reg .pred 	%p<67>;
	.reg .b32 	%r<211>;
	.reg .b32 	%f<384>;
	.reg .b64 	%rd<84>;
	// demoted variable
	.shared .align 4 .b8 _ZZN3cub18CUB_300001_SM_10006detail6reduce28DeviceReduceSingleTileKernelINS2_10policy_hubIfjN4cuda3std3__44plusIfEEE10Policy1000EN6thrust24THRUST_300001_SM_1000_NS10device_ptrIfEEPfjS9_ffNS7_10__identityEEEvT0_T1_T2_T3_T4_T6_E12temp_storage[84];
	ld.param.u64 	%rd9, [_ZN3cub18CUB_300001_SM_10006detail6reduce28DeviceReduceSingleTileKernelINS2_10policy_hubIfjN4cuda3std3__44plusIfEEE10Policy1000EN6thrust24THRUST_300001_SM_1000_NS10device_ptrIfEEPfjS9_ffNS7_10__identityEEEvT0_T1_T2_T3_T4_T6__param_0];
	ld.param.u64 	%rd10, [_ZN3cub18CUB_300001_SM_10006detail6reduce28DeviceReduceSingleTileKernelINS2_10policy_hubIfjN4cuda3std3__44plusIfEEE10Policy1000EN6thrust24THRUST_300001_SM_1000_NS10device_ptrIfEEPfjS9_ffNS7_10__identityEEEvT0_T1_T2_T3_T4_T6__param_1];
	ld.param.u32 	%r51, [_ZN3cub18CUB_300001_SM_10006detail6reduce28DeviceReduceSingleTileKernelINS2_10policy_hubIfjN4cuda3std3__44plusIfEEE10Policy1000EN6thrust24THRUST_300001_SM_1000_NS10device_ptrIfEEPfjS9_ffNS7_10__identityEEEvT0_T1_T2_T3_T4_T6__param_2];
	ld.param.f32 	%f42, [_ZN3cub18CUB_300001_SM_10006detail6reduce28DeviceReduceSingleTileKernelINS2_10policy_hubIfjN4cuda3std3__44plusIfEEE10Policy1000EN6thrust24THRUST_300001_SM_1000_NS10device_ptrIfEEPfjS9_ffNS7_10__identityEEEvT0_T1_T2_T3_T4_T6__param_4];
	cvta.to.global.u64 	%rd1, %rd10;
	setp.ne.s32 	%p1, %r51, 0;
	@%p1 bra 	$L__BB14_3;
	mov.u32 	%r193, %tid.x;
	setp.ne.s32 	%p66, %r193, 0;
	@%p66 bra 	$L__BB14_52;
	st.global.f32 	[%rd1], %f42;
	bra.uni 	$L__BB14_52;
$L__BB14_3:
	cvta.to.global.u64 	%rd2, %rd9;
	setp.gt.u32 	%p2, %r51, 8191;
	@%p2 bra 	$L__BB14_28;
	mov.u32 	%r1, %tid.x;
	setp.ge.u32 	%p24, %r1, %r51;
	mov.f32 	%f371, 0f00000000;
	mov.u32 	%r197, %r1;
	@%p24 bra 	$L__BB14_6;
	mul.wide.u32 	%rd73, %r1, 4;
	add.s64 	%rd74, %rd2, %rd73;
	ld.global.f32 	%f371, [%rd74];
	add.s32 	%r197, %r1, 512;
$L__BB14_6:
	setp.ge.u32 	%p25, %r197, %r51;
	@%p25 bra 	$L__BB14_19;
	not.b32 	%r120, %r197;
	add.s32 	%r121, %r51, %r120;
	shr.u32 	%r122, %r121, 9;
	add.s32 	%r4, %r122, 1;
	and.b32  	%r5, %r4, 15;
	setp.lt.u32 	%p26, %r121, 7680;
	@%p26 bra 	$L__BB14_10;
	and.b32  	%r123, %r4, 16777200;
	neg.s32 	%r195, %r123;
	mul.wide.u32 	%rd75, %r197, 4;
	add.s64 	%rd76, %rd75, %rd2;
	add.s64 	%rd82, %rd76, 16384;
$L__BB14_9:
	.pragma "nounroll";
	ld.global.f32 	%f205, [%rd82+-16384];
	add.f32 	%f206, %f371, %f205;
	ld.global.f32 	%f207, [%rd82+-14336];
	add.f32 	%f208, %f206, %f207;
	ld.global.f32 	%f209, [%rd82+-12288];
	add.f32 	%f210, %f208, %f209;
	ld.global.f32 	%f211, [%rd82+-10240];
	add.f32 	%f212, %f210, %f211;
	ld.global.f32 	%f213, [%rd82+-8192];
	add.f32 	%f214, %f212, %f213;
	ld.global.f32 	%f215, [%rd82+-6144];
	add.f32 	%f216, %f214, %f215;
	ld.global.f32 	%f217, [%rd82+-4096];
	add.f32 	%f218, %f216, %f217;
	ld.global.f32 	%f219, [%rd82+-2048];
	add.f32 	%f220, %f218, %f219;
	ld.global.f32 	%f221, [%rd82];
	add.f32 	%f222, %f220, %f221;
	ld.global.f32 	%f223, [%rd82+2048];
	add.f32 	%f224, %f222, %f223;
	ld.global.f32 	%f225, [%rd82+4096];
	add.f32 	%f226, %f224, %f225;
	ld.global.f32 	%f227, [%rd82+6144];
	add.f32 	%f228, %f226, %f227;
	ld.global.f32 	%f229, [%rd82+8192];
	add.f32 	%f230, %f228, %f229;
	ld.global.f32 	%f231, [%rd82+10240];
	add.f32 	%f232, %f230, %f231;
	ld.global.f32 	%f233, [%rd82+12288];
	add.f32 	%f234, %f232, %f233;
	ld.global.f32 	%f235, [%rd82+14336];
	add.f32 	%f371, %f234, %f235;
	add.s32 	%r197, %r197, 8192;
	add.s32 	%r195, %r195, 16;
	add.s64 	%rd82, %rd82, 32768;
	setp.ne.s32 	%p27, %r195, 0;
	@%p27 bra 	$L__BB14_9;
$L__BB14_10:
	setp.eq.s32 	%p28, %r5, 0;
	@%p28 bra 	$L__BB14_19;
	and.b32  	%r12, %r4, 7;
	setp.lt.u32 	%p29, %r5, 8;
	@%p29 bra 	$L__BB14_13;
	mul.wide.u32 	%rd77, %r197, 4;
	add.s64 	%rd78, %rd2, %rd77;
	ld.global.f32 	%f237, [%rd78];
	add.f32 	%f238, %f371, %f237;
	ld.global.f32 	%f239, [%rd78+2048];
	add.f32 	%f240, %f238, %f239;
	ld.global.f32 	%f241, [%rd78+4096];
	add.f32 	%f242, %f240, %f241;
	ld.global.f32 	%f243, [%rd78+6144];
	add.f32 	%f244, %f242, %f243;
	ld.global.f32 	%f245, [%rd78+8192];
	add.f32 	%f246, %f244, %f245;
	ld.global.f32 	%f247, [%rd78+10240];
	add.f32 	%f248, %f246, %f247;
	ld.global.f32 	%f249, [%rd78+12288];
	add.f32 	%f250, %f248, %f249;
	ld.global.f32 	%f251, [%rd78+14336];
	add.f32 	%f371, %f250, %f251;
	add.s32 	%r197, %r197, 4096;
$L__BB14_13:
	setp.eq.s32 	%p30, %r12, 0;
	@%p30 bra 	$L__BB14_19;
	and.b32  	%r15, %r4, 3;
	setp.lt.u32 	%p31, %r12, 4;
	@%p31 bra 	$L__BB14_16;
	mul.wide.u32 	%rd79, %r197, 4;
	add.s64 	%rd80, %rd2, %rd79;
	ld.global.f32 	%f253, [%rd80];
	add.f32 	%f254, %f371, %f253;
	ld.global.f32 	%f255, [%rd80+2048];
	add.f32 	%f256, %f254, %f255;
	ld.global.f32 	%f257, [%rd80+4096];
	add.f32 	%f258, %f256, %f257;
	ld.global.f32 	%f259, [%rd80+6144];
	add.f32 	%f371, %f258, %f259;
	add.s32 	%r197, %r197, 2048;
$L__BB14_16:
	setp.eq.s32 	%p32, %r15, 0;
	@%p32 bra 	$L__BB14_19;
	mul.wide.u32 	%rd81, %r197, 4;
	add.s64 	%rd83, %rd2, %rd81;
	neg.s32 	%r200, %r15;
$L__BB14_18:
	.pragma "nounroll";
	ld.global.f32 	%f260, [%rd83];
	add.f32 	%f371, %f371, %f260;
	add.s64 	%rd83, %rd83, 2048;
	add.s32 	%r200, %r200, 1;
	setp.ne.s32 	%p33, %r200, 0;
	@%p33 bra 	$L__BB14_18;
$L__BB14_19:
	setp.lt.u32 	%p34, %r51, 512;
	@%p34 bra 	$L__BB14_24;
	// begin inline asm
	mov.u32 %r162, %laneid;
	// end inline asm
	mov.b32 	%r164, %f371;
	mov.b32 	%r165, 1;
	mov.b32 	%r186, 31;
	mov.b32 	%r187, -1;
	// begin inline asm
	shfl.sync.down.b32 %r163, %r164, %r165, %r186, %r187;
	// end inline asm
	setp.gt.s32 	%p58, %r162, 30;
	mov.b32 	%f319, %r163;
	add.f32 	%f320, %f371, %f319;
	selp.f32 	%f321, %f371, %f320, %p58;
	mov.b32 	%r169, %f321;
	mov.b32 	%r170, 2;
	// begin inline asm
	shfl.sync.down.b32 %r168, %r169, %r170, %r186, %r187;
	// end inline asm
	setp.gt.s32 	%p59, %r162, 29;
	mov.b32 	%f322, %r168;
	add.f32 	%f323, %f321, %f322;
	selp.f32 	%f324, %f321, %f323, %p59;
	mov.b32 	%r174, %f324;
	mov.b32 	%r175, 4;
	// begin inline asm
	shfl.sync.down.b32 %r173, %r174, %r175, %r186, %r187;
	// end inline asm
	setp.gt.s32 	%p60, %r162, 27;
	mov.b32 	%f325, %r173;
	add.f32 	%f326, %f324, %f325;
	selp.f32 	%f327, %f324, %f326, %p60;
	mov.b32 	%r179, %f327;
	mov.b32 	%r180, 8;
	// begin inline asm
	shfl.sync.down.b32 %r178, %r179, %r180, %r186, %r187;
	// end inline asm
	setp.gt.s32 	%p61, %r162, 23;
	mov.b32 	%f328, %r178;
	add.f32 	%f329, %f327, %f328;
	selp.f32 	%f330, %f327, %f329, %p61;
	mov.b32 	%r184, %f330;
	mov.b32 	%r185, 16;
	// begin inline asm
	shfl.sync.down.b32 %r183, %r184, %r185, %r186, %r187;
	// end inline asm
	setp.gt.s32 	%p62, %r162, 15;
	mov.b32 	%f331, %r183;
	add.f32 	%f16, %f330, %f331;
	selp.f32 	%f383, %f330, %f16, %p62;
	setp.ne.s32 	%p63, %r162, 0;
	@%p63 bra 	$L__BB14_22;
	shr.u32 	%r188, %r1, 3;
	and.b32  	%r189, %r188, 124;
	mov.u32 	%r190, _ZZN3cub18CUB_300001_SM_10006detail6reduce28DeviceReduceSingleTileKernelINS2_10policy_hubIfjN4cuda3std3__44plusIfEEE10Policy1000EN6thrust24THRUST_300001_SM_1000_NS10device_ptrIfEEPfjS9_ffNS7_10__identityEEEvT0_T1_T2_T3_T4_T6_E12temp_storage;
	add.s32 	%r191, %r190, %r189;
	st.shared.f32 	[%r191+16], %f16;
$L__BB14_22:
	bar.sync 	0;
	setp.ne.s32 	%p64, %r1, 0;
	@%p64 bra 	$L__BB14_50;
	ld.shared.f32 	%f332, [_ZZN3cub18CUB_300001_SM_10006detail6reduce28DeviceReduceSingleTileKernelINS2_10policy_hubIfjN4cuda3std3__44plusIfEEE10Policy1000EN6thrust24THRUST_300001_SM_1000_NS10device_ptrIfEEPfjS9_ffNS7_10__identityEEEvT0_T1_T2_T3_T4_T6_E12temp_storage+20];
	add.f32 	%f333, %f383, %f332;
	ld.shared.f32 	%f334, [_ZZN3cub18CUB_300001_SM_10006detail6reduce28DeviceReduceSingleTileKernelINS2_10policy_hubIfjN4cuda3std3__44plusIfEEE10Policy1000EN6thrust24THRUST_300001_SM_1000_NS10device_ptrIfEEPfjS9_ffNS7_10__identityEEEvT0_T1_T2_T3_T4_T6_E12temp_storage+24];
	add.f32 	%f335, %f333, %f334;
	ld.shared.f32 	%f336, [_ZZN3cub18CUB_300001_SM_10006detail6reduce28DeviceReduceSingleTileKernelINS2_10policy_hubIfjN4cuda3std3__44plusIfEEE10Policy1000EN6thrust24THRUST_300001_SM_1000_NS10device_ptrIfEEPfjS9_ffNS7_10__identityEEEvT0_T1_T2_T3_T4_T6_E12temp_storage+28];
	add.f32 	%f337, %f335, %f336;
	ld.shared.f32 	%f338, [_ZZN3cub18CUB_300001_SM_10006detail6reduce28DeviceReduceSingleTileKernelINS2_10policy_hubIfjN4cuda3std3__44plusIfEEE10Policy1000EN6thrust24THRUST_300001_SM_1000_NS10device_ptrIfEEPfjS9_ffNS7_10__identityEEEvT0_T1_T2_T3_T4_T6_E12temp_storage+32];
	add.f32 	%f339, %f337, %f338;
	ld.shared.f32 	%f340, [_ZZN3cub18CUB_300001_SM_10006detail6reduce28DeviceReduceSingleTileKernelINS2_10policy_hubIfjN4cuda3std3__44plusIfEEE10Policy1000EN6thrust24THRUST_300001_SM_1000_NS10device_ptrIfEEPfjS9_ffNS7_10__identityEEEvT0_T1_T2_T3_T4_T6_E12temp_storage+36];
	add.f32 	%f341, %f339, %f340;
	ld.shared.f32 	%f342, [_ZZN3cub18CUB_300001_SM_10006detail6reduce28DeviceReduceSingleTileKernelINS2_10policy_hubIfjN4cuda3std3__44plusIfEEE10Policy1000EN6thrust24THRUST_300001_SM_1000_NS10device_ptrIfEEPfjS9_ffNS7_10__identityEEEvT0_T1_T2_T3_T4_T6_E12temp_storage+40];
	add.f32 	%f343, %f341, %f342;
	ld.shared.f32 	%f344, [_ZZN3cub18CUB_300001_SM_10006detail6reduce28DeviceReduceSingleTileKernelINS2_10policy_hubIfjN4cuda3std3__44plusIfEEE10Policy1000EN6thrust24THRUST_300001_SM_1000_NS10device_ptrIfEEPfjS9_ffNS7_10__identityEEEvT0_T1_T2_T3_T4_T6_E12temp_storage+44];
	add.f32 	%f345, %f343, %f344;
	ld.shared.f32 	%f346, [_ZZN3cub18CUB_300001_SM_10006detail6reduce28DeviceReduceSingleTileKernelINS2_10policy_hubIfjN4cuda3std3__44plusIfEEE10Policy1000EN6thrust24THRUST_300001_SM_1000_NS10device_ptrIfEEPfjS9_ffNS7_10__identityEEEvT0_T1_T2_T3_T4_T6_E12temp_storage+48];
	add.f32 	%f347, %f345, %f346;
	ld.shared.f32 	%f348, [_ZZN3cub18CUB_300001_SM_10006detail6reduce28DeviceReduceSingleTileKernelINS2_10policy_hubIfjN4cuda3std3__44plusIfEEE10Policy1000EN6thrust24THRUST_300001_SM_1000_NS10device_ptrIfEEPfjS9_ffNS7_10__identityEEEvT0_T1_T2_T3_T4_T6_E12temp_storage+52];
	add.f32 	%f349, %f347, %f348;
	ld.shared.f32 	%f350, [_ZZN3cub18CUB_300001_SM_10006detail6reduce28DeviceReduceSingleTileKernelINS2_10policy_hubIfjN4cuda3std3__44plusIfEEE10Policy1000EN6thrust24THRUST_300001_SM_1000_NS10device_ptrIfEEPfjS9_ffNS7_10__identityEEEvT0_T1_T2_T3_T4_T6_E12temp_storage+56];
	add.f32 	%f351, %f349, %f350;
	ld.shared.f32 	%f352, [_ZZN3cub18CUB_300001_SM_10006detail6reduce28DeviceReduceSingleTileKernelINS2_10policy_hubIfjN4cuda3std3__44plusIfEEE10Policy1000EN6thrust24THRUST_300001_SM_1000_NS10device_ptrIfEEPfjS9_ffNS7_10__identityEEEvT0_T1_T2_T3_T4_T6_E12temp_storage+60];
	add.f32 	%f353, %f351, %f352;
	ld.shared.f32 	%f354, [_ZZN3cub18CUB_300001_SM_10006detail6reduce28DeviceReduceSingleTileKernelINS2_10policy_hubIfjN4cuda3std3__44plusIfEEE10Policy1000EN6thrust24THRUST_300001_SM_1000_NS10device_ptrIfEEPfjS9_ffNS7_10__identityEEEvT0_T1_T2_T3_T4_T6_E12temp_storage+64];
	add.f32 	%f355, %f353, %f354;
	ld.shared.f32 	%f356, [_ZZN3cub18CUB_300001_SM_10006detail6reduce28DeviceReduceSingleTileKernelINS2_10policy_hubIfjN4cuda3std3__44plusIfEEE10Policy1000EN6thrust24THRUST_300001_SM_1000_NS10device_ptrIfEEPfjS9_ffNS7_10__identityEEEvT0_T1_T2_T3_T4_T6_E12temp_storage+68];
	add.f32 	%f357, %f355, %f356;
	ld.shared.f32 	%f358, [_ZZN3cub18CUB_300001_SM_10006detail6reduce28DeviceReduceSingleTileKernelINS2_10policy_hubIfjN4cuda3std3__44plusIfEEE10Policy1000EN6thrust24THRUST_300001_SM_1000_NS10device_ptrIfEEPfjS9_ffNS7_10__identityEEEvT0_T1_T2_T3_T4_T6_E12temp_storage+72];
	add.f32 	%f359, %f357, %f358;
	ld.shared.f32 	%f360, [_ZZN3cub18CUB_300001_SM_10006detail6reduce28DeviceReduceSingleTileKernelINS2_10policy_hubIfjN4cuda3std3__44plusIfEEE10Policy1000EN6thrust24THRUST_300001_SM_1000_NS10device_ptrIfEEPfjS9_ffNS7_10__identityEEEvT0_T1_T2_T3_T4_T6_E12temp_storage+76];
	add.f32 	%f383, %f359, %f360;
	bra.uni 	$L__BB14_50;
$L__BB14_24:
	// begin inline asm
	mov.u32 %r124, %laneid;
	// end inline asm
	and.b32  	%r150, %r1, 992;
	add.s32 	%r151, %r150, 32;
	setp.gt.u32 	%p35, %r151, %r51;
	not.b32 	%r152, %r150;
	add.s32 	%r153, %r51, %r152;
	selp.b32 	%r148, %r153, 31, %p35;
	mov.b32 	%r126, %f371;
	mov.b32 	%r127, 1;
	mov.b32 	%r149, -1;
	// begin inline asm
	shfl.sync.down.b32 %r125, %r126, %r127, %r148, %r149;
	// end inline asm
	setp.lt.s32 	%p36, %r124, %r148;
	mov.b32 	%f261, %r125;
	add.f32 	%f262, %f371, %f261;
	selp.f32 	%f263, %f262, %f371, %p36;
	mov.b32 	%r131, %f263;
	mov.b32 	%r132, 2;
	// begin inline asm
	shfl.sync.down.b32 %r130, %r131, %r132, %r148, %r149;
	// end inline asm
	add.s32 	%r154, %r124, 2;
	setp.gt.s32 	%p37, %r154, %r148;
	mov.b32 	%f264, %r130;
	add.f32 	%f265, %f263, %f264;
	selp.f32 	%f266, %f263, %f265, %p37;
	mov.b32 	%r136, %f266;
	mov.b32 	%r137, 4;
	// begin inline asm
	shfl.sync.down.b32 %r135, %r136, %r137, %r148, %r149;
	// end inline asm
	add.s32 	%r155, %r124, 4;
	setp.gt.s32 	%p38, %r155, %r148;
	mov.b32 	%f267, %r135;
	add.f32 	%f268, %f266, %f267;
	selp.f32 	%f269, %f266, %f268, %p38;
	mov.b32 	%r141, %f269;
	mov.b32 	%r142, 8;
	// begin inline asm
	shfl.sync.down.b32 %r140, %r141, %r142, %r148, %r149;
	// end inline asm
	add.s32 	%r156, %r124, 8;
	setp.gt.s32 	%p39, %r156, %r148;
	mov.b32 	%f270, %r140;
	add.f32 	%f271, %f269, %f270;
	selp.f32 	%f272, %f269, %f271, %p39;
	mov.b32 	%r146, %f272;
	mov.b32 	%r147, 16;
	// begin inline asm
	shfl.sync.down.b32 %r145, %r146, %r147, %r148, %r149;
	// end inline asm
	add.s32 	%r157, %r124, 16;
	setp.gt.s32 	%p40, %r157, %r148;
	mov.b32 	%f273, %r145;
	add.f32 	%f274, %f272, %f273;
	selp.f32 	%f383, %f272, %f274, %p40;
	setp.ne.s32 	%p41, %r124, 0;
	@%p41 bra 	$L__BB14_26;
	shr.u32 	%r158, %r1, 3;
	and.b32  	%r159, %r158, 124;
	mov.u32 	%r160, _ZZN3cub18CUB_300001_SM_10006detail6reduce28DeviceReduceSingleTileKernelINS2_10policy_hubIfjN4cuda3std3__44plusIfEEE10Policy1000EN6thrust24THRUST_300001_SM_1000_NS10device_ptrIfEEPfjS9_ffNS7_10__identityEEEvT0_T1_T2_T3_T4_T6_E12temp_storage;
	add.s32 	%r161, %r160, %r159;
	st.shared.f32 	[%r161+16], %f383;
$L__BB14_26:
	bar.sync 	0;
	setp.ne.s32 	%p42, %r1, 0;
	@%p42 bra 	$L__BB14_50;
	setp.gt.u32 	%p43, %r51, 32;
	ld.shared.f32 	%f275, [_ZZN3cub18CUB_300001_SM_10006detail6reduce28DeviceReduceSingleTileKernelINS2_10policy_hubIfjN4cuda3std3__44plusIfEEE10Policy1000EN6thrust24THRUST_300001_SM_1000_NS10device_ptrIfEEPfjS9_ffNS7_10__identityEEEvT0_T1_T2_T3_T4_T6_E12temp_storage+20];
	add.f32 	%f276, %f383, %f275;
	selp.f32 	%f277, %f276, %f383, %p43;
	setp.gt.u32 	%p44, %r51, 64;
	ld.shared.f32 	%f278, [_ZZN3cub18CUB_300001_SM_10006detail6reduce28DeviceReduceSingleTileKernelINS2_10policy_hubIfjN4cuda3std3__44plusIfEEE10Policy1000EN6thrust24THRUST_300001_SM_1000_NS10device_ptrIfEEPfjS9_ffNS7_10__identityEEEvT0_T1_T2_T3_T4_T6_E12temp_storage+24];
	add.f32 	%f279, %f278, %f277;
	selp.f32 	%f280, %f279, %f277, %p44;
	setp.gt.u32 	%p45, %r51, 96;
	ld.shared.f32 	%f281, [_ZZN3cub18CUB_300001_SM_10006detail6reduce28DeviceReduceSingleTileKernelINS2_10policy_hubIfjN4cuda3std3__44plusIfEEE10Policy1000EN6thrust24THRUST_300001_SM_1000_NS10device_ptrIfEEPfjS9_ffNS7_10__identityEEEvT0_T1_T2_T3_T4_T6_E12temp_storage+28];
	add.f32 	%f282, %f281, %f280;
	selp.f32 	%f283, %f282, %f280, %p45;
	setp.gt.u32 	%p46, %r51, 128;
	ld.shared.f32 	%f284, [_ZZN3cub18CUB_300001_SM_10006detail6reduce28DeviceReduceSingleTileKernelINS2_10policy_hubIfjN4cuda3std3__44plusIfEEE10Policy1000EN6thrust24THRUST_300001_SM_1000_NS10device_ptrIfEEPfjS9_ffNS7_10__identityEEEvT0_T1_T2_T3_T4_T6_E12temp_storage+32];
	add.f32 	%f285, %f284, %f283;
	selp.f32 	%f286, %f285, %f283, %p46;
	setp.gt.u32 	%p47, %r51, 160;
	ld.shared.f32 	%f287, [_ZZN3cub18CUB_300001_SM_10006detail6reduce28DeviceReduceSingleTileKernelINS2_10policy_hubIfjN4cuda3std3__44plusIfEEE10Policy1000EN6thrust24THRUST_300001_SM_1000_NS10device_ptrIfEEPfjS9_ffNS7_10__identityEEEvT0_T1_T2_T3_T4_T6_E12temp_storage+36];
	add.f32 	%f288, %f287, %f286;
	selp.f32 	%f289, %f288, %f286, %p47;
	setp.gt.u32 	%p48, %r51, 192;
	ld.shared.f32 	%f290, [_ZZN3cub18CUB_300001_SM_10006detail6reduce28DeviceReduceSingleTileKernelINS2_10policy_hubIfjN4cuda3std3__44plusIfEEE10Policy1000EN6thrust24THRUST_300001_SM_1000_NS10device_ptrIfEEPfjS9_ffNS7_10__identityEEEvT0_T1_T2_T3_T4_T6_E12temp_storage+40];
	add.f32 	%f291, %f290, %f289;
	selp.f32 	%f292, %f291, %f289, %p48;
	setp.gt.u32 	%p49, %r51, 224;
	ld.shared.f32 	%f293, [_ZZN3cub18CUB_300001_SM_10006detail6reduce28DeviceReduceSingleTileKernelINS2_10policy_hubIfjN4cuda3std3__44plusIfEEE10Policy1000EN6thrust24THRUST_300001_SM_1000_NS10device_ptrIfEEPfjS9_ffNS7_10__identityEEEvT0_T1_T2_T3_T4_T6_E12temp_storage+44];
	add.f32 	%f294, %f293, %f292;
	selp.f32 	%f295, %f294, %f292, %p49;
	setp.gt.u32 	%p50, %r51, 256;
	ld.shared.f32 	%f296, [_ZZN3cub18CUB_300001_SM_10006detail6reduce28DeviceReduceSingleTileKernelINS2_10policy_hubIfjN4cuda3std3__44plusIfEEE10Policy1000EN6thrust24THRUST_300001_SM_1000_NS10device_ptrIfEEPfjS9_ffNS7_10__identityEEEvT0_T1_T2_T3_T4_T6_E12temp_storage+48];
	add.f32 	%f297, %f296, %f295;
	selp.f32 	%f298, %f297, %f295, %p50;
	setp.gt.u32 	%p51, %r51, 288;
	ld.shared.f32 	%f299, [_ZZN3cub18CUB_300001_SM_10006detail6reduce28DeviceReduceSingleTileKernelINS2_10policy_hubIfjN4cuda3std3__44plusIfEEE10Policy1000EN6thrust24THRUST_300001_SM_1000_NS10device_ptrIfEEPfjS9_ffNS7_10__identityEEEvT0_T1_T2_T3_T4_T6_E12temp_storage+52];
	add.f32 	%f300, %f299, %f298;
	selp.f32 	%f301, %f300, %f298, %p51;
	setp.gt.u32 	%p52, %r51, 320;
	ld.shared.f32 	%f302, [_ZZN3cub18CUB_300001_SM_10006detail6reduce28DeviceReduceSingleTileKernelINS2_10policy_hubIfjN4cuda3std3__44plusIfEEE10Policy1000EN6thrust24THRUST_300001_SM_1000_NS10device_ptrIfEEPfjS9_ffNS7_10__identityEEEvT0_T1_T2_T3_T4_T6_E12temp_storage+56];
	add.f32 	%f303, %f302, %f301;
	selp.f32 	%f304, %f303, %f301, %p52;
	setp.gt.u32 	%p53, %r51, 352;
	ld.shared.f32 	%f305, [_ZZN3cub18CUB_300001_SM_10006detail6reduce28DeviceReduceSingleTileKernelINS2_10policy_hubIfjN4cuda3std3__44plusIfEEE10Policy1000EN6thrust24THRUST_300001_SM_1000_NS10device_ptrIfEEPfjS9_ffNS7_10__identityEEEvT0_T1_T2_T3_T4_T6_E12temp_storage+60];
	add.f32 	%f306, %f305, %f304;
	selp.f32 	%f307, %f306, %f304, %p53;
	setp.gt.u32 	%p54, %r51, 384;
	ld.shared.f32 	%f308, [_ZZN3cub18CUB_300001_SM_10006detail6reduce28DeviceReduceSingleTileKernelINS2_10policy_hubIfjN4cuda3std3__44plusIfEEE10Policy1000EN6thrust24THRUST_300001_SM_1000_NS10device_ptrIfEEPfjS9_ffNS7_10__identityEEEvT0_T1_T2_T3_T4_T6_E12temp_storage+64];
	add.f32 	%f309, %f308, %f307;
	selp.f32 	%f310, %f309, %f307, %p54;
	setp.gt.u32 	%p55, %r51, 416;
	ld.shared.f32 	%f311, [_ZZN3cub18CUB_300001_SM_10006detail6reduce28DeviceReduceSingleTileKernelINS2_10policy_hubIfjN4cuda3std3__44plusIfEEE10Policy1000EN6thrust24THRUST_300001_SM_1000_NS10device_ptrIfEEPfjS9_ffNS7_10__identityEEEvT0_T1_T2_T3_T4_T6_E12temp_storage+68];
	add.f32 	%f312, %f311, %f310;
	selp.f32 	%f313, %f312, %f310, %p55;
	setp.gt.u32 	%p56, %r51, 448;
	ld.shared.f32 	%f314, [_ZZN3cub18CUB_300001_SM_10006detail6reduce28DeviceReduceSingleTileKernelINS2_10policy_hubIfjN4cuda3std3__44plusIfEEE10Policy1000EN6thrust24THRUST_300001_SM_1000_NS10device_ptrIfEEPfjS9_ffNS7_10__identityEEEvT0_T1_T2_T3_T4_T6_E12temp_storage+72];
	add.f32 	%f315, %f314, %f313;
	selp.f32 	%f316, %f315, %f313, %p56;
	setp.gt.u32 	%p57, %r51, 480;
	ld.shared.f32 	%f317, [_ZZN3cub18CUB_300001_SM_10006detail6reduce28DeviceReduceSingleTileKernelINS2_10policy_hubIfjN4cuda3std3__44plusIfEEE10Policy1000EN6thrust24THRUST_300001_SM_1000_NS10device_ptrIfEEPfjS9_ffNS7_10__identityEEEvT0_T1_T2_T3_T4_T6_E12temp_storage+76];
	add.f32 	%f318, %f317, %f316;
	selp.f32 	%f383, %f318, %f316, %p57;
	bra.uni 	$L__BB14_50;
$L__BB14_28:
	mov.u32 	%r21, %tid.x;
	mul.wide.u32 	%rd11, %r21, 4;
	add.s64 	%rd12, %rd2, %rd11;
	ld.global.f32 	%f43, [%rd12];
	ld.global.f32 	%f44, [%rd12+2048];
	ld.global.f32 	%f45, [%rd12+4096];
	ld.global.f32 	%f46, [%rd12+6144];
	ld.global.f32 	%f47, [%rd12+8192];
	ld.global.f32 	%f48, [%rd12+10240];
	ld.global.f32 	%f49, [%rd12+12288];
	ld.global.f32 	%f50, [%rd12+14336];
	ld.global.f32 	%f51, [%rd12+16384];
	ld.global.f32 	%f52, [%rd12+18432];
	ld.global.f32 	%f53, [%rd12+20480];
	ld.global.f32 	%f54, [%rd12+22528];
	ld.global.f32 	%f55, [%rd12+24576];
	ld.global.f32 	%f56, [%rd12+26624];
	ld.global.f32 	%f57, [%rd12+28672];
	ld.global.f32 	%f58, [%rd12+30720];
	add.f32 	%f59, %f43, %f44;
	add.f32 	%f60, %f45, %f46;
	add.f32 	%f61, %f47, %f48;
	add.f32 	%f62, %f49, %f50;
	add.f32 	%f63, %f51, %f52;
	add.f32 	%f64, %f53, %f54;
	add.f32 	%f65, %f55, %f56;
	add.f32 	%f66, %f57, %f58;
	add.f32 	%f67, %f59, %f60;
	add.f32 	%f68, %f61, %f62;
	add.f32 	%f69, %f63, %f64;
	add.f32 	%f70, %f65, %f66;
	add.f32 	%f71, %f67, %f68;
	add.f32 	%f72, %f69, %f70;
	add.f32 	%f382, %f71, %f72;
	add.s32 	%r22, %r51, -8192;
	setp.lt.u32 	%p3, %r22, 8192;
	mov.b32 	%r202, 8192;
	@%p3 bra 	$L__BB14_32;
	mov.b32 	%r202, 8192;
$L__BB14_30:
	add.s32 	%r54, %r21, %r202;
	mul.wide.u32 	%rd13, %r54, 4;
	add.s64 	%rd14, %rd2, %rd13;
	ld.global.f32 	%f73, [%rd14];
	ld.global.f32 	%f74, [%rd14+2048];
	ld.global.f32 	%f75, [%rd14+4096];
	ld.global.f32 	%f76, [%rd14+6144];
	ld.global.f32 	%f77, [%rd14+8192];
	ld.global.f32 	%f78, [%rd14+10240];
	ld.global.f32 	%f79, [%rd14+12288];
	ld.global.f32 	%f80, [%rd14+14336];
	ld.global.f32 	%f81, [%rd14+16384];
	ld.global.f32 	%f82, [%rd14+18432];
	ld.global.f32 	%f83, [%rd14+20480];
	ld.global.f32 	%f84, [%rd14+22528];
	ld.global.f32 	%f85, [%rd14+24576];
	ld.global.f32 	%f86, [%rd14+26624];
	ld.global.f32 	%f87, [%rd14+28672];
	ld.global.f32 	%f88, [%rd14+30720];
	add.f32 	%f89, %f382, %f73;
	add.f32 	%f90, %f74, %f75;
	add.f32 	%f91, %f76, %f77;
	add.f32 	%f92, %f78, %f79;
	add.f32 	%f93, %f80, %f81;
	add.f32 	%f94, %f82, %f83;
	add.f32 	%f95, %f84, %f85;
	add.f32 	%f96, %f86, %f87;
	add.f32 	%f97, %f89, %f90;
	add.f32 	%f98, %f91, %f92;
	add.f32 	%f99, %f93, %f94;
	add.f32 	%f100, %f95, %f96;
	add.f32 	%f101, %f97, %f98;
	add.f32 	%f102, %f99, %f100;
	add.f32 	%f103, %f101, %f102;
	add.f32 	%f382, %f103, %f88;
	sub.s32 	%r55, %r51, %r202;
	setp.lt.u32 	%p4, %r55, 8192;
	@%p4 bra 	$L__BB14_46;
	add.s32 	%r202, %r202, 8192;
	setp.le.u32 	%p5, %r202, %r22;
	@%p5 bra 	$L__BB14_30;
$L__BB14_32:
	setp.le.u32 	%p6, %r51, %r202;
	sub.s32 	%r56, %r51, %r202;
	setp.ge.s32 	%p7, %r21, %r56;
	or.pred  	%p8, %p6, %p7;
	@%p8 bra 	$L__BB14_46;
	not.b32 	%r58, %r21;
	add.s32 	%r59, %r51, %r58;
	sub.s32 	%r60, %r59, %r202;
	shr.u32 	%r61, %r60, 9;
	add.s32 	%r26, %r61, 1;
	and.b32  	%r27, %r26, 15;
	setp.lt.u32 	%p9, %r60, 7680;
	mov.u32 	%r207, %r21;
	@%p9 bra 	$L__BB14_37;
	or.b32  	%r205, %r21, 4096;
	add.s32 	%r204, %r21, %r202;
	and.b32  	%r62, %r26, 16777200;
	neg.s32 	%r203, %r62;
$L__BB14_35:
	.pragma "nounroll";
	mul.wide.u32 	%rd15, %r204, 4;
	add.s64 	%rd16, %rd2, %rd15;
	ld.global.f32 	%f105, [%rd16];
	add.f32 	%f106, %f382, %f105;
	add.s32 	%r63, %r204, 512;
	mul.wide.u32 	%rd17, %r63, 4;
	add.s64 	%rd18, %rd2, %rd17;
	ld.global.f32 	%f107, [%rd18];
	add.f32 	%f108, %f106, %f107;
	add.s32 	%r64, %r204, 1024;
	mul.wide.u32 	%rd19, %r64, 4;
	add.s64 	%rd20, %rd2, %rd19;
	ld.global.f32 	%f109, [%rd20];
	add.f32 	%f110, %f108, %f109;
	add.s32 	%r65, %r204, 1536;
	mul.wide.u32 	%rd21, %r65, 4;
	add.s64 	%rd22, %rd2, %rd21;
	ld.global.f32 	%f111, [%rd22];
	add.f32 	%f112, %f110, %f111;
	add.s32 	%r66, %r204, 2048;
	mul.wide.u32 	%rd23, %r66, 4;
	add.s64 	%rd24, %rd2, %rd23;
	ld.global.f32 	%f113, [%rd24];
	add.f32 	%f114, %f112, %f113;
	add.s32 	%r67, %r204, 2560;
	mul.wide.u32 	%rd25, %r67, 4;
	add.s64 	%rd26, %rd2, %rd25;
	ld.global.f32 	%f115, [%rd26];
	add.f32 	%f116, %f114, %f115;
	add.s32 	%r68, %r204, 3072;
	mul.wide.u32 	%rd27, %r68, 4;
	add.s64 	%rd28, %rd2, %rd27;
	ld.global.f32 	%f117, [%rd28];
	add.f32 	%f118, %f116, %f117;
	add.s32 	%r69, %r204, 3584;
	mul.wide.u32 	%rd29, %r69, 4;
	add.s64 	%rd30, %rd2, %rd29;
	ld.global.f32 	%f119, [%rd30];
	add.f32 	%f120, %f118, %f119;
	add.s32 	%r70, %r204, 4096;
	mul.wide.u32 	%rd31, %r70, 4;
	add.s64 	%rd32, %rd2, %rd31;
	ld.global.f32 	%f121, [%rd32];
	add.f32 	%f122, %f120, %f121;
	add.s32 	%r71, %r204, 4608;
	mul.wide.u32 	%rd33, %r71, 4;
	add.s64 	%rd34, %rd2, %rd33;
	ld.global.f32 	%f123, [%rd34];
	add.f32 	%f124, %f122, %f123;
	add.s32 	%r72, %r204, 5120;
	mul.wide.u32 	%rd35, %r72, 4;
	add.s64 	%rd36, %rd2, %rd35;
	ld.global.f32 	%f125, [%rd36];
	add.f32 	%f126, %f124, %f125;
	add.s32 	%r73, %r204, 5632;
	mul.wide.u32 	%rd37, %r73, 4;
	add.s64 	%rd38, %rd2, %rd37;
	ld.global.f32 	%f127, [%rd38];
	add.f32 	%f128, %f126, %f127;
	add.s32 	%r74, %r204, 6144;
	mul.wide.u32 	%rd39, %r74, 4;
	add.s64 	%rd40, %rd2, %rd39;
	ld.global.f32 	%f129, [%rd40];
	add.f32 	%f130, %f128, %f129;
	add.s32 	%r75, %r204, 6656;
	mul.wide.u32 	%rd41, %r75, 4;
	add.s64 	%rd42, %rd2, %rd41;
	ld.global.f32 	%f131, [%rd42];
	add.f32 	%f132, %f130, %f131;
	add.s32 	%r76, %r204, 7168;
	mul.wide.u32 	%rd43, %r76, 4;
	add.s64 	%rd44, %rd2, %rd43;
	ld.global.f32 	%f133, [%rd44];
	add.f32 	%f134, %f132, %f133;
	add.s32 	%r77, %r204, 7680;
	mul.wide.u32 	%rd45, %r77, 4;
	add.s64 	%rd46, %rd2, %rd45;
	ld.global.f32 	%f135, [%rd46];
	add.f32 	%f382, %f134, %f135;
	add.s32 	%r205, %r205, 8192;
	add.s32 	%r204, %r204, 8192;
	add.s32 	%r203, %r203, 16;
	setp.ne.s32 	%p10, %r203, 0;
	@%p10 bra 	$L__BB14_35;
	add.s32 	%r207, %r205, -4096;
$L__BB14_37:
	setp.eq.s32 	%p11, %r27, 0;
	@%p11 bra 	$L__BB14_46;
	and.b32  	%r39, %r26, 7;
	setp.lt.u32 	%p12, %r27, 8;
	@%p12 bra 	$L__BB14_40;
	add.s32 	%r78, %r207, %r202;
	mul.wide.u32 	%rd47, %r78, 4;
	add.s64 	%rd48, %rd2, %rd47;
	ld.global.f32 	%f137, [%rd48];
	add.f32 	%f138, %f382, %f137;
	add.s32 	%r79, %r78, 512;
	mul.wide.u32 	%rd49, %r79, 4;
	add.s64 	%rd50, %rd2, %rd49;
	ld.global.f32 	%f139, [%rd50];
	add.f32 	%f140, %f138, %f139;
	add.s32 	%r80, %r78, 1024;
	mul.wide.u32 	%rd51, %r80, 4;
	add.s64 	%rd52, %rd2, %rd51;
	ld.global.f32 	%f141, [%rd52];
	add.f32 	%f142, %f140, %f141;
	add.s32 	%r81, %r78, 1536;
	mul.wide.u32 	%rd53, %r81, 4;
	add.s64 	%rd54, %rd2, %rd53;
	ld.global.f32 	%f143, [%rd54];
	add.f32 	%f144, %f142, %f143;
	add.s32 	%r82, %r78, 2048;
	mul.wide.u32 	%rd55, %r82, 4;
	add.s64 	%rd56, %rd2, %rd55;
	ld.global.f32 	%f145, [%rd56];
	add.f32 	%f146, %f144, %f145;
	add.s32 	%r83, %r78, 2560;
	mul.wide.u32 	%rd57, %r83, 4;
	add.s64 	%rd58, %rd2, %rd57;
	ld.global.f32 	%f147, [%rd58];
	add.f32 	%f148, %f146, %f147;
	add.s32 	%r84, %r78, 3072;
	mul.wide.u32 	%rd59, %r84, 4;
	add.s64 	%rd60, %rd2, %rd59;
	ld.global.f32 	%f149, [%rd60];
	add.f32 	%f150, %f148, %f149;
	add.s32 	%r85, %r78, 3584;
	mul.wide.u32 	%rd61, %r85, 4;
	add.s64 	%rd62, %rd2, %rd61;
	ld.global.f32 	%f151, [%rd62];
	add.f32 	%f382, %f150, %f151;
	add.s32 	%r207, %r207, 4096;
$L__BB14_40:
	setp.eq.s32 	%p13, %r39, 0;
	@%p13 bra 	$L__BB14_46;
	and.b32  	%r42, %r26, 3;
	setp.lt.u32 	%p14, %r39, 4;
	@%p14 bra 	$L__BB14_43;
	add.s32 	%r86, %r207, %r202;
	mul.wide.u32 	%rd63, %r86, 4;
	add.s64 	%rd64, %rd2, %rd63;
	ld.global.f32 	%f153, [%rd64];
	add.f32 	%f154, %f382, %f153;
	add.s32 	%r87, %r86, 512;
	mul.wide.u32 	%rd65, %r87, 4;
	add.s64 	%rd66, %rd2, %rd65;
	ld.global.f32 	%f155, [%rd66];
	add.f32 	%f156, %f154, %f155;
	add.s32 	%r88, %r86, 1024;
	mul.wide.u32 	%rd67, %r88, 4;
	add.s64 	%rd68, %rd2, %rd67;
	ld.global.f32 	%f157, [%rd68];
	add.f32 	%f158, %f156, %f157;
	add.s32 	%r89, %r86, 1536;
	mul.wide.u32 	%rd69, %r89, 4;
	add.s64 	%rd70, %rd2, %rd69;
	ld.global.f32 	%f159, [%rd70];
	add.f32 	%f382, %f158, %f159;
	add.s32 	%r207, %r207, 2048;
$L__BB14_43:
	setp.eq.s32 	%p15, %r42, 0;
	@%p15 bra 	$L__BB14_46;
	add.s32 	%r210, %r207, %r202;
	neg.s32 	%r209, %r42;
$L__BB14_45:
	.pragma "nounroll";
	mul.wide.u32 	%rd71, %r210, 4;
	add.s64 	%rd72, %rd2, %rd71;
	ld.global.f32 	%f160, [%rd72];
	add.f32 	%f382, %f382, %f160;
	add.s32 	%r210, %r210, 512;
	add.s32 	%r209, %r209, 1;
	setp.ne.s32 	%p16, %r209, 0;
	@%p16 bra 	$L__BB14_45;
$L__BB14_46:
	// begin inline asm
	mov.u32 %r90, %laneid;
	// end inline asm
	mov.b32 	%r92, %f382;
	mov.b32 	%r93, 1;
	mov.b32 	%r114, 31;
	mov.b32 	%r115, -1;
	// begin inline asm
	shfl.sync.down.b32 %r91, %r92, %r93, %r114, %r115;
	// end inline asm
	setp.gt.s32 	%p17, %r90, 30;
	mov.b32 	%f161, %r91;
	add.f32 	%f162, %f382, %f161;
	selp.f32 	%f163, %f382, %f162, %p17;
	mov.b32 	%r97, %f163;
	mov.b32 	%r98, 2;
	// begin inline asm
	shfl.sync.down.b32 %r96, %r97, %r98, %r114, %r115;
	// end inline asm
	setp.gt.s32 	%p18, %r90, 29;
	mov.b32 	%f164, %r96;
	add.f32 	%f165, %f163, %f164;
	selp.f32 	%f166, %f163, %f165, %p18;
	mov.b32 	%r102, %f166;
	mov.b32 	%r103, 4;
	// begin inline asm
	shfl.sync.down.b32 %r101, %r102, %r103, %r114, %r115;
	// end inline asm
	setp.gt.s32 	%p19, %r90, 27;
	mov.b32 	%f167, %r101;
	add.f32 	%f168, %f166, %f167;
	selp.f32 	%f169, %f166, %f168, %p19;
	mov.b32 	%r107, %f169;
	mov.b32 	%r108, 8;
	// begin inline asm
	shfl.sync.down.b32 %r106, %r107, %r108, %r114, %r115;
	// end inline asm
	setp.gt.s32 	%p20, %r90, 23;
	mov.b32 	%f170, %r106;
	add.f32 	%f171, %f169, %f170;
	selp.f32 	%f172, %f169, %f171, %p20;
	mov.b32 	%r112, %f172;
	mov.b32 	%r113, 16;
	// begin inline asm
	shfl.sync.down.b32 %r111, %r112, %r113, %r114, %r115;
	// end inline asm
	setp.gt.s32 	%p21, %r90, 15;
	mov.b32 	%f173, %r111;
	add.f32 	%f38, %f172, %f173;
	selp.f32 	%f383, %f172, %f38, %p21;
	setp.ne.s32 	%p22, %r90, 0;
	@%p22 bra 	$L__BB14_48;
	shr.u32 	%r116, %r21, 3;
	and.b32  	%r117, %r116, 124;
	mov.u32 	%r118, _ZZN3cub18CUB_300001_SM_10006detail6reduce28DeviceReduceSingleTileKernelINS2_10policy_hubIfjN4cuda3std3__44plusIfEEE10Policy1000EN6thrust24THRUST_300001_SM_1000_NS10device_ptrIfEEPfjS9_ffNS7_10__identityEEEvT0_T1_T2_T3_T4_T6_E12temp_storage;
	add.s32 	%r119, %r118, %r117;
	st.shared.f32 	[%r119+16], %f38;
$L__BB14_48:
	bar.sync 	0;
	setp.ne.s32 	%p23, %r21, 0;
	@%p23 bra 	$L__BB14_50;
	ld.shared.f32 	%f174, [_ZZN3cub18CUB_300001_SM_10006detail6reduce28DeviceReduceSingleTileKernelINS2_10policy_hubIfjN4cuda3std3__44plusIfEEE10Policy1000EN6thrust24THRUST_300001_SM_1000_NS10device_ptrIfEEPfjS9_ffNS7_10__identityEEEvT0_T1_T2_T3_T4_T6_E12temp_storage+20];
	add.f32 	%f175, %f383, %f174;
	ld.shared.f32 	%f176, [_ZZN3cub18CUB_300001_SM_10006detail6reduce28DeviceReduceSingleTileKernelINS2_10policy_hubIfjN4cuda3std3__44plusIfEEE10Policy1000EN6thrust24THRUST_300001_SM_1000_NS10device_ptrIfEEPfjS9_ffNS7_10__identityEEEvT0_T1_T2_T3_T4_T6_E12temp_storage+24];
	add.f32 	%f177, %f175, %f176;
	ld.shared.f32 	%f178, [_ZZN3cub18CUB_300001_SM_10006detail6reduce28DeviceReduceSingleTileKernelINS2_10policy_hubIfjN4cuda3std3__44plusIfEEE10Policy1000EN6thrust24THRUST_300001_SM_1000_NS10device_ptrIfEEPfjS9_ffNS7_10__identityEEEvT0_T1_T2_T3_T4_T6_E12temp_storage+28];
	add.f32 	%f179, %f177, %f178;
	ld.shared.f32 	%f180, [_ZZN3cub18CUB_300001_SM_10006detail6reduce28DeviceReduceSingleTileKernelINS2_10policy_hubIfjN4cuda3std3__44plusIfEEE10Policy1000EN6thrust24THRUST_300001_SM_1000_NS10device_ptrIfEEPfjS9_ffNS7_10__identityEEEvT0_T1_T2_T3_T4_T6_E12temp_storage+32];
	add.f32 	%f181, %f179, %f180;
	ld.shared.f32 	%f182, [_ZZN3cub18CUB_300001_SM_10006detail6reduce28DeviceReduceSingleTileKernelINS2_10policy_hubIfjN4cuda3std3__44plusIfEEE10Policy1000EN6thrust24THRUST_300001_SM_1000_NS10device_ptrIfEEPfjS9_ffNS7_10__identityEEEvT0_T1_T2_T3_T4_T6_E12temp_storage+36];
	add.f32 	%f183, %f181, %f182;
	ld.shared.f32 	%f184, [_ZZN3cub18CUB_300001_SM_10006detail6reduce28DeviceReduceSingleTileKernelINS2_10policy_hubIfjN4cuda3std3__44plusIfEEE10Policy1000EN6thrust24THRUST_300001_SM_1000_NS10device_ptrIfEEPfjS9_ffNS7_10__identityEEEvT0_T1_T2_T3_T4_T6_E12temp_storage+40];
	add.f32 	%f185, %f183, %f184;
	ld.shared.f32 	%f186, [_ZZN3cub18CUB_300001_SM_10006detail6reduce28DeviceReduceSingleTileKernelINS2_10policy_hubIfjN4cuda3std3__44plusIfEEE10Policy1000EN6thrust24THRUST_300001_SM_1000_NS10device_ptrIfEEPfjS9_ffNS7_10__identityEEEvT0_T1_T2_T3_T4_T6_E12temp_storage+44];
	add.f32 	%f187, %f185, %f186;
	ld.shared.f32 	%f188, [_ZZN3cub18CUB_300001_SM_10006detail6reduce28DeviceReduceSingleTileKernelINS2_10policy_hubIfjN4cuda3std3__44plusIfEEE10Policy1000EN6thrust24THRUST_300001_SM_1000_NS10device_ptrIfEEPfjS9_ffNS7_10__identityEEEvT0_T1_T2_T3_T4_T6_E12temp_storage+48];
	add.f32 	%f189, %f187, %f188;
	ld.shared.f32 	%f190, [_ZZN3cub18CUB_300001_SM_10006detail6reduce28DeviceReduceSingleTileKernelINS2_10policy_hubIfjN4cuda3std3__44plusIfEEE10Policy1000EN6thrust24THRUST_300001_SM_1000_NS10device_ptrIfEEPfjS9_ffNS7_10__identityEEEvT0_T1_T2_T3_T4_T6_E12temp_storage+52];
	add.f32 	%f191, %f189, %f190;
	ld.shared.f32 	%f192, [_ZZN3cub18CUB_300001_SM_10006detail6reduce28DeviceReduceSingleTileKernelINS2_10policy_hubIfjN4cuda3std3__44plusIfEEE10Policy1000EN6thrust24THRUST_300001_SM_1000_NS10device_ptrIfEEPfjS9_ffNS7_10__identityEEEvT0_T1_T2_T3_T4_T6_E12temp_storage+56];
	add.f32 	%f193, %f191, %f192;
	ld.shared.f32 	%f194, [_ZZN3cub18CUB_300001_SM_10006detail6reduce28DeviceReduceSingleTileKernelINS2_10policy_hubIfjN4cuda3std3__44plusIfEEE10Policy1000EN6thrust24THRUST_300001_SM_1000_NS10device_ptrIfEEPfjS9_ffNS7_10__identityEEEvT0_T1_T2_T3_T4_T6_E12temp_storage+60];
	add.f32 	%f195, %f193, %f194;
	ld.shared.f32 	%f196, [_ZZN3cub18CUB_300001_SM_10006detail6reduce28DeviceReduceSingleTileKernelINS2_10policy_hubIfjN4cuda3std3__44plusIfEEE10Policy1000EN6thrust24THRUST_300001_SM_1000_NS10device_ptrIfEEPfjS9_ffNS7_10__identityEEEvT0_T1_T2_T3_T4_T6_E12temp_storage+64];
	add.f32 	%f197, %f195, %f196;
	ld.shared.f32 	%f198, [_ZZN3cub18CUB_300001_SM_10006detail6reduce28DeviceReduceSingleTileKernelINS2_10policy_hubIfjN4cuda3std3__44plusIfEEE10Policy1000EN6thrust24THRUST_300001_SM_1000_NS10device_ptrIfEEPfjS9_ffNS7_10__identityEEEvT0_T1_T2_T3_T4_T6_E12temp_storage+68];
	add.f32 	%f199, %f197, %f198;
	ld.shared.f32 	%f200, [_ZZN3cub18CUB_300001_SM_10006detail6reduce28DeviceReduceSingleTileKernelINS2_10policy_hubIfjN4cuda3std3__44plusIfEEE10Policy1000EN6thrust24THRUST_300001_SM_1000_NS10device_ptrIfEEPfjS9_ffNS7_10__identityEEEvT0_T1_T2_T3_T4_T6_E12temp_storage+72];
	add.f32 	%f201, %f199, %f200;
	ld.shared.f32 	%f202, [_ZZN3cub18CUB_300001_SM_10006detail6reduce28DeviceReduceSingleTileKernelINS2_10policy_hubIfjN4cuda3std3__44plusIfEEE10Policy1000EN6thrust24THRUST_300001_SM_1000_NS10device_ptrIfEEPfjS9_ffNS7_10__identityEEEvT0_T1_T2_T3_T4_T6_E12temp_storage+76];
	add.f32 	%f383, %f201, %f202;
$L__BB14_50:
	mov.u32 	%r192, %tid.x;
	setp.ne.s32 	%p65, %r192, 0;
	@%p65 bra 	$L__BB14_52;
	add.f32 	%f361, %f42, %f383;
	st.global.f32 	[%rd1], %f361;
$L__BB14_52:
	ret;

}
	// .globl	_ZN3cub18CUB_300001_SM_10006detail6reduce18DeviceReduceKernelINS2_10policy_hubIfjN4cuda3std3__44plusIfEEE10Policy1000EN6thrust24THRUST_300001_SM_1000_NS10device_ptrIfEEjS9_fNS7_10__identityEEEvT0_PT3_T1_NS0_13GridEvenShareISK_EET2_T4_
.visible .entry _ZN3cub18CUB_300001_SM_10006detail6reduce18DeviceReduceKernelINS2_10policy_hubIfjN4cuda3std3__44plusIfEEE10Policy1000EN6thrust24THRUST_300001_SM_1000_NS10device_ptrIfEEjS9_fNS7_10__identityEEEvT0_PT3_T1_NS0_13GridEvenShareISK_EET2_T4_(
	.param .align 8 .b8 _ZN3cub18CUB_300001_SM_10006detail6reduce18DeviceReduceKernelINS2_10policy_hubIfjN4cuda3std3__44plusIfEEE10Policy1000EN6thrust24THRUST_300001_SM_1000_NS10device_ptrIfEEjS9_fNS7_10__identityEEEvT0_PT3_T1_NS0_13GridEvenShareISK_EET2_T4__param_0[8],
	.param .u64 .ptr .align 1 _ZN3cub18CUB_300001_SM_10006detail6reduce18DeviceReduceKernelINS2_10policy_hubIfjN4cuda3std3__44plusIfEEE10Policy1000EN6thrust24THRUST_300001_SM_1000_NS10device_ptrIfEEjS9_fNS7_10__identityEEEvT0_PT3_T1_NS0_13GridEvenShareISK_EET2_T4__param_1,
	.param .u32 _ZN3cub18CUB_300001_SM_10006detail6reduce18DeviceReduceKernelINS2_10policy_hubIfjN4cuda3std3__44plusIfEEE10Policy1000EN6thrust24THRUST_300001_SM_1000_NS10device_ptrIfEEjS9_fNS7_10__identityEEEvT0_PT3_T1_NS0_13GridEvenShareISK_EET2_T4__param_2,
	.param .align 4 .b8 _ZN3cub18CUB_300001_SM_10006detail6reduce18DeviceReduceKernelINS2_10policy_hubIfjN4cuda3std3__44plusIfEEE10Policy1000EN6thrust24THRUST_300001_SM_1000_NS10device_ptrIfEEjS9_fNS7_10__identityEEEvT0_PT3_T1_NS0_13GridEvenShareISK_EET2_T4__param_3[40],
	.param .align 1 .b8 _ZN3cub18CUB_300001_SM_10006detail6reduce18DeviceReduceKernelINS2_10policy_hubIfjN4cuda3std3__44plusIfEEE10Policy1000EN6thrust24THRUST_300001_SM_1000_NS10device_ptrIfEEjS9_fNS7_10__identityEEEvT0_PT3_T1_NS0_13GridEvenShareISK_EET2_T4__param_4[1],
	.param .align 1 .b8 _ZN3cub18CUB_300001_SM_10006detail6reduce18DeviceReduceKernelINS2_10policy_hubIfjN4cuda3std3__44plusIfEEE10Policy1000EN6thrust24THRUST_300001_SM_1000_NS10device_ptrIfEEjS9_fNS7_10__identityEEEvT0_PT3_T1_NS0_13GridEvenShareISK_EET2_T4__param_5[1]
)
.maxntid 512
{
	.reg .pred 	%p<65>;
	.reg .b16 	%rs<4>;
	.reg .b32 	%r<279>;
	.reg .b32 	%f<380>;
	.reg .b64 	%rd<130>;
	// demoted variable
	.shared .align 4 .b8 _ZZN3cub18CUB_300001_SM_10006detail6reduce18DeviceReduceKernelINS2_10policy_hubIfjN4cuda3std3__44plusIfEEE10Policy1000EN6thrust24THRUST_300001_SM_1000_NS10device_ptrIfEEjS9_fNS7_10__identityEEEvT0_PT3_T1_NS0_13GridEvenShareISK_EET2_T4_E12temp_storage[84];
	ld.param.u32 	%r1, [_ZN3cub18CUB_300001_SM_10006detail6reduce18DeviceReduceKernelINS2_10policy_hubIfjN4cuda3std3__44plusIfEEE10Policy1000EN6thrust24THRUST_300001_SM_1000_NS10device_ptrIfEEjS9_fNS7_10__identityEEEvT0_PT3_T1_NS0_13GridEvenShareISK_EET2_T4__param_3+20];
	ld.param.u32 	%r2, [_ZN3cub18CUB_300001_SM_10006detail6reduce18DeviceReduceKernelINS2_10policy_hubIfjN4cuda3std3__44plusIfEEE10Policy1000EN6thrust24THRUST_300001_SM_1000_NS10device_ptrIfEEjS9_fNS7_10__identityEEEvT0_PT3_T1_NS0_13GridEvenShareISK_EET2_T4__param_3+24];
	ld.param.u64 	%rd3, [_ZN3cub18CUB_300001_SM_10006detail6reduce18DeviceReduceKernelINS2_10policy_hubIfjN4cuda3std3__44plusIfEEE10Policy1000EN6thrust24THRUST_300001_SM_1000_NS10device_ptrIfEEjS9_fNS7_10__identityEEEvT0_PT3_T1_NS0_13GridEvenShareISK_EET2_T4__param_0];
	cvta.to.global.u64 	%rd1, %rd3;
	mov.u32 	%r3, %ctaid.x;
	shl.b32 	%r4, %r2, 13;
	shl.b32 	%r270, %r3, 13;
	sub.s32 	%r6, %r1, %r270;
	setp.gt.u32 	%p1, %r6, 8191;
	@%p1 bra 	$L__BB15_26;
	mov.u32 	%r7, %tid.x;
	setp.ge.u32 	%p23, %r7, %r6;
	mov.f32 	%f368, 0f00000000;
	mov.u32 	%r261, %r7;
	@%p23 bra 	$L__BB15_3;
	add.s32 	%r155, %r270, %r7;
	mul.wide.u32 	%rd66, %r155, 4;
	add.s64 	%rd67, %rd1, %rd66;
	ld.global.f32 	%f368, [%rd67];
	add.s32 	%r261, %r7, 512;
$L__BB15_3:
	setp.ge.u32 	%p24, %r261, %r6;
	@%p24 bra 	$L__BB15_17;
	not.b32 	%r156, %r261;
	add.s32 	%r157, %r1, %r156;
	sub.s32 	%r158, %r157, %r270;
	shr.u32 	%r159, %r158, 9;
	add.s32 	%r10, %r159, 1;
	and.b32  	%r11, %r10, 15;
	setp.lt.u32 	%p25, %r158, 7680;
	@%p25 bra 	$L__BB15_8;
	or.b32  	%r260, %r261, 4096;
	add.s32 	%r259, %r261, %r270;
	and.b32  	%r160, %r10, 16777200;
	neg.s32 	%r258, %r160;
$L__BB15_6:
	.pragma "nounroll";
	mul.wide.u32 	%rd68, %r259, 4;
	add.s64 	%rd69, %rd1, %rd68;
	ld.global.f32 	%f203, [%rd69];
	add.f32 	%f204, %f368, %f203;
	add.s32 	%r161, %r259, 512;
	mul.wide.u32 	%rd70, %r161, 4;
	add.s64 	%rd71, %rd1, %rd70;
	ld.global.f32 	%f205, [%rd71];
	add.f32 	%f206, %f204, %f205;
	add.s32 	%r162, %r259, 1024;
	mul.wide.u32 	%rd72, %r162, 4;
	add.s64 	%rd73, %rd1, %rd72;
	ld.global.f32 	%f207, [%rd73];
	add.f32 	%f208, %f206, %f207;
	add.s32 	%r163, %r259, 1536;
	mul.wide.u32 	%rd74, %r163, 4;
	add.s64 	%rd75, %rd1, %rd74;
	ld.global.f32 	%f209, [%rd75];
	add.f32 	%f210, %f208, %f209;
	add.s32 	%r164, %r259, 2048;
	mul.wide.u32 	%rd76, %r164, 4;
	add.s64 	%rd77, %rd1, %rd76;
	ld.global.f32 	%f211, [%rd77];
	add.f32 	%f212, %f210, %f211;
	add.s32 	%r165, %r259, 2560;
	mul.wide.u32 	%rd78, %r165, 4;
	add.s64 	%rd79, %rd1, %rd78;
	ld.global.f32 	%f213, [%rd79];
	add.f32 	%f214, %f212, %f213;
	add.s32 	%r166, %r259, 3072;
	mul.wide.u32 	%rd80, %r166, 4;
	add.s64 	%rd81, %rd1, %rd80;
	ld.global.f32 	%f215, [%rd81];
	add.f32 	%f216, %f214, %f215;
	add.s32 	%r167, %r259, 3584;
	mul.wide.u32 	%rd82, %r167, 4;
	add.s64 	%rd83, %rd1, %rd82;
	ld.global.f32 	%f217, [%rd83];
	add.f32 	%f218, %f216, %f217;
	add.s32 	%r168, %r259, 4096;
	mul.wide.u32 	%rd84, %r168, 4;
	add.s64 	%rd85, %rd1, %rd84;
	ld.global.f32 	%f219, [%rd85];
	add.f32 	%f220, %f218, %f219;
	add.s32 	%r169, %r259, 4608;
	mul.wide.u32 	%rd86, %r169, 4;
	add.s64 	%rd87, %rd1, %rd86;
	ld.global.f32 	%f221, [%rd87];
	add.f32 	%f222, %f220, %f221;
	add.s32 	%r170, %r259, 5120;
	mul.wide.u32 	%rd88, %r170, 4;
	add.s64 	%rd89, %rd1, %rd88;
	ld.global.f32 	%f223, [%rd89];
	add.f32 	%f224, %f222, %f223;
	add.s32 	%r171, %r259, 5632;
	mul.wide.u32 	%rd90, %r171, 4;
	add.s64 	%rd91, %rd1, %rd90;
	ld.global.f32 	%f225, [%rd91];
	add.f32 	%f226, %f224, %f225;
	add.s32 	%r172, %r259, 6144;
	mul.wide.u32 	%rd92, %r172, 4;
	add.s64 	%rd93, %rd1, %rd92;
	ld.global.f32 	%f227, [%rd93];
	add.f32 	%f228, %f226, %f227;
	add.s32 	%r173, %r259, 6656;
	mul.wide.u32 	%rd94, %r173, 4;
	add.s64 	%rd95, %rd1, %rd94;
	ld.global.f32 	%f229, [%rd95];
	add.f32 	%f230, %f228, %f229;
	add.s32 	%r174, %r259, 7168;
	mul.wide.u32 	%rd96, %r174, 4;
	add.s64 	%rd97, %rd1, %rd96;
	ld.global.f32 	%f231, [%rd97];
	add.f32 	%f232, %f230, %f231;
	add.s32 	%r175, %r259, 7680;
	mul.wide.u32 	%rd98, %r175, 4;
	add.s64 	%rd99, %rd1, %rd98;
	ld.global.f32 	%f233, [%rd99];
	add.f32 	%f368, %f232, %f233;
	add.s32 	%r260, %r260, 8192;
	add.s32 	%r259, %r259, 8192;
	add.s32 	%r258, %r258, 16;
	setp.ne.s32 	%p26, %r258, 0;
	@%p26 bra 	$L__BB15_6;
	add.s32 	%r261, %r260, -4096;
$L__BB15_8:
	setp.eq.s32 	%p27, %r11, 0;
	@%p27 bra 	$L__BB15_17;
	and.b32  	%r23, %r10, 7;
	setp.lt.u32 	%p28, %r11, 8;
	@%p28 bra 	$L__BB15_11;
	add.s32 	%r176, %r270, %r261;
	mul.wide.u32 	%rd100, %r176, 4;
	add.s64 	%rd101, %rd1, %rd100;
	ld.global.f32 	%f235, [%rd101];
	add.f32 	%f236, %f368, %f235;
	add.s32 	%r177, %r176, 512;
	mul.wide.u32 	%rd102, %r177, 4;
	add.s64 	%rd103, %rd1, %rd102;
	ld.global.f32 	%f237, [%rd103];
	add.f32 	%f238, %f236, %f237;
	add.s32 	%r178, %r176, 1024;
	mul.wide.u32 	%rd104, %r178, 4;
	add.s64 	%rd105, %rd1, %rd104;
	ld.global.f32 	%f239, [%rd105];
	add.f32 	%f240, %f238, %f239;
	add.s32 	%r179, %r176, 1536;
	mul.wide.u32 	%rd106, %r179, 4;
	add.s64 	%rd107, %rd1, %rd106;
	ld.global.f32 	%f241, [%rd107];
	add.f32 	%f242, %f240, %f241;
	add.s32 	%r180, %r176, 2048;
	mul.wide.u32 	%rd108, %r180, 4;
	add.s64 	%rd109, %rd1, %rd108;
	ld.global.f32 	%f243, [%rd109];
	add.f32 	%f244, %f242, %f243;
	add.s32 	%r181, %r176, 2560;
	mul.wide.u32 	%rd110, %r181, 4;
	add.s64 	%rd111, %rd1, %rd110;
	ld.global.f32 	%f245, [%rd111];
	add.f32 	%f246, %f244, %f245;
	add.s32 	%r182, %r176, 3072;
	mul.wide.u32 	%rd112, %r182, 4;
	add.s64 	%rd113, %rd1, %rd112;
	ld.global.f32 	%f247, [%rd113];
	add.f32 	%f248, %f246, %f247;
	add.s32 	%r183, %r176, 3584;
	mul.wide.u32 	%rd114, %r183, 4;
	add.s64 	%rd115, %rd1, %rd114;
	ld.global.f32 	%f249, [%rd115];
	add.f32 	%f368, %f248, %f249;
	add.s32 	%r261, %r261, 4096;
$L__BB15_11:
	setp.eq.s32 	%p29, %r23, 0;
	@%p29 bra 	$L__BB15_17;
	and.b32  	%r26, %r10, 3;
	setp.lt.u32 	%p30, %r23, 4;
	@%p30 bra 	$L__BB15_14;
	add.s32 	%r184, %r270, %r261;
	mul.wide.u32 	%rd116, %r184, 4;
	add.s64 	%rd117, %rd1, %rd116;
	ld.global.f32 	%f251, [%rd117];
	add.f32 	%f252, %f368, %f251;
	add.s32 	%r185, %r184, 512;
	mul.wide.u32 	%rd118, %r185, 4;
	add.s64 	%rd119, %rd1, %rd118;
	ld.global.f32 	%f253, [%rd119];
	add.f32 	%f254, %f252, %f253;
	add.s32 	%r186, %r184, 1024;
	mul.wide.u32 	%rd120, %r186, 4;
	add.s64 	%rd121, %rd1, %rd120;
	ld.global.f32 	%f255, [%rd121];
	add.f32 	%f256, %f254, %f255;
	add.s32 	%r187, %r184, 1536;
	mul.wide.u32 	%rd122, %r187, 4;
	add.s64 	%rd123, %rd1, %rd122;
	ld.global.f32 	%f257, [%rd123];
	add.f32 	%f368, %f256, %f257;
	add.s32 	%r261, %r261, 2048;
$L__BB15_14:
	setp.eq.s32 	%p31, %r26, 0;
	@%p31 bra 	$L__BB15_17;
	add.s32 	%r265, %r261, %r270;
	neg.s32 	%r264, %r26;
$L__BB15_16:
	.pragma "nounroll";
	mul.wide.u32 	%rd124, %r265, 4;
	add.s64 	%rd125, %rd1, %rd124;
	ld.global.f32 	%f258, [%rd125];
	add.f32 	%f368, %f368, %f258;
	add.s32 	%r265, %r265, 512;
	add.s32 	%r264, %r264, 1;
	setp.ne.s32 	%p32, %r264, 0;
	@%p32 bra 	$L__BB15_16;
$L__BB15_17:
	setp.lt.u32 	%p33, %r6, 512;
	@%p33 bra 	$L__BB15_22;
	// begin inline asm
	mov.u32 %r226, %laneid;
	// end inline asm
	mov.b32 	%r228, %f368;
	mov.b32 	%r229, 1;
	mov.b32 	%r250, 31;
	mov.b32 	%r251, -1;
	// begin inline asm
	shfl.sync.down.b32 %r227, %r228, %r229, %r250, %r251;
	// end inline asm
	setp.gt.s32 	%p57, %r226, 30;
	mov.b32 	%f317, %r227;
	add.f32 	%f318, %f368, %f317;
	selp.f32 	%f319, %f368, %f318, %p57;
	mov.b32 	%r233, %f319;
	mov.b32 	%r234, 2;
	// begin inline asm
	shfl.sync.down.b32 %r232, %r233, %r234, %r250, %r251;
	// end inline asm
	setp.gt.s32 	%p58, %r226, 29;
	mov.b32 	%f320, %r232;
	add.f32 	%f321, %f319, %f320;
	selp.f32 	%f322, %f319, %f321, %p58;
	mov.b32 	%r238, %f322;
	mov.b32 	%r239, 4;
	// begin inline asm
	shfl.sync.down.b32 %r237, %r238, %r239, %r250, %r251;
	// end inline asm
	setp.gt.s32 	%p59, %r226, 27;
	mov.b32 	%f323, %r237;
	add.f32 	%f324, %f322, %f323;
	selp.f32 	%f325, %f322, %f324, %p59;
	mov.b32 	%r243, %f325;
	mov.b32 	%r244, 8;
	// begin inline asm
	shfl.sync.down.b32 %r242, %r243, %r244, %r250, %r251;
	// end inline asm
	setp.gt.s32 	%p60, %r226, 23;
	mov.b32 	%f326, %r242;
	add.f32 	%f327, %f325, %f326;
	selp.f32 	%f328, %f325, %f327, %p60;
	mov.b32 	%r248, %f328;
	mov.b32 	%r249, 16;
	// begin inline asm
	shfl.sync.down.b32 %r247, %r248, %r249, %r250, %r251;
	// end inline asm
	setp.gt.s32 	%p61, %r226, 15;
	mov.b32 	%f329, %r247;
	add.f32 	%f16, %f328, %f329;
	selp.f32 	%f379, %f328, %f16, %p61;
	setp.ne.s32 	%p62, %r226, 0;
	@%p62 bra 	$L__BB15_20;
	shr.u32 	%r252, %r7, 3;
	and.b32  	%r253, %r252, 124;
	mov.u32 	%r254, _ZZN3cub18CUB_300001_SM_10006detail6reduce18DeviceReduceKernelINS2_10policy_hubIfjN4cuda3std3__44plusIfEEE10Policy1000EN6thrust24THRUST_300001_SM_1000_NS10device_ptrIfEEjS9_fNS7_10__identityEEEvT0_PT3_T1_NS0_13GridEvenShareISK_EET2_T4_E12temp_storage;
	add.s32 	%r255, %r254, %r253;
	st.shared.f32 	[%r255+16], %f16;
$L__BB15_20:
	bar.sync 	0;
	setp.ne.s32 	%p63, %r7, 0;
	@%p63 bra 	$L__BB15_48;
	ld.shared.f32 	%f330, [_ZZN3cub18CUB_300001_SM_10006detail6reduce18DeviceReduceKernelINS2_10policy_hubIfjN4cuda3std3__44plusIfEEE10Policy1000EN6thrust24THRUST_300001_SM_1000_NS10device_ptrIfEEjS9_fNS7_10__identityEEEvT0_PT3_T1_NS0_13GridEvenShareISK_EET2_T4_E12temp_storage+20];
	add.f32 	%f331, %f379, %f330;
	ld.shared.f32 	%f332, [_ZZN3cub18CUB_300001_SM_10006detail6reduce18DeviceReduceKernelINS2_10policy_hubIfjN4cuda3std3__44plusIfEEE10Policy1000EN6thrust24THRUST_300001_SM_1000_NS10device_ptrIfEEjS9_fNS7_10__identityEEEvT0_PT3_T1_NS0_13GridEvenShareISK_EET2_T4_E12temp_storage+24];
	add.f32 	%f333, %f331, %f332;
	ld.shared.f32 	%f334, [_ZZN3cub18CUB_300001_SM_10006detail6reduce18DeviceReduceKernelINS2_10policy_hubIfjN4cuda3std3__44plusIfEEE10Policy1000EN6thrust24THRUST_300001_SM_1000_NS10device_ptrIfEEjS9_fNS7_10__identityEEEvT0_PT3_T1_NS0_13GridEvenShareISK_EET2_T4_E12temp_storage+28];
	add.f32 	%f335, %f333, %f334;
	ld.shared.f32 	%f336, [_ZZN3cub18CUB_300001_SM_10006detail6reduce18DeviceReduceKernelINS2_10policy_hubIfjN4cuda3std3__44plusIfEEE10Policy1000EN6thrust24THRUST_300001_SM_1000_NS10device_ptrIfEEjS9_fNS7_10__identityEEEvT0_PT3_T1_NS0_13GridEvenShareISK_EET2_T4_E12temp_storage+32];
	add.f32 	%f337, %f335, %f336;
	ld.shared.f32 	%f338, [_ZZN3cub18CUB_300001_SM_10006detail6reduce18DeviceReduceKernelINS2_10policy_hubIfjN4cuda3std3__44plusIfEEE10Policy1000EN6thrust24THRUST_300001_SM_1000_NS10device_ptrIfEEjS9_fNS7_10__identityEEEvT0_PT3_T1_NS0_13GridEvenShareISK_EET2_T4_E12temp_storage+36];
	add.f32 	%f339, %f337, %f338;
	ld.shared.f32 	%f340, [_ZZN3cub18CUB_300001_SM_10006detail6reduce18DeviceReduceKernelINS2_10policy_hubIfjN4cuda3std3__44plusIfEEE10Policy1000EN6thrust24THRUST_300001_SM_1000_NS10device_ptrIfEEjS9_fNS7_10__identityEEEvT0_PT3_T1_NS0_13GridEvenShareISK_EET2_T4_E12temp_storage+40];
	add.f32 	%f341, %f339, %f340;
	ld.shared.f32 	%f342, [_ZZN3cub18CUB_300001_SM_10006detail6reduce18DeviceReduceKernelINS2_10policy_hubIfjN4cuda3std3__44plusIfEEE10Policy1000EN6thrust24THRUST_300001_SM_1000_NS10device_ptrIfEEjS9_fNS7_10__identityEEEvT0_PT3_T1_NS0_13GridEvenShareISK_EET2_T4_E12temp_storage+44];
	add.f32 	%f343, %f341, %f342;
	ld.shared.f32 	%f344, [_ZZN3cub18CUB_300001_SM_10006detail6reduce18DeviceReduceKernelINS2_10policy_hubIfjN4cuda3std3__44plusIfEEE10Policy1000EN6thrust24THRUST_300001_SM_1000_NS10device_ptrIfEEjS9_fNS7_10__identityEEEvT0_PT3_T1_NS0_13GridEvenShareISK_EET2_T4_E12temp_storage+48];
	add.f32 	%f345, %f343, %f344;
	ld.shared.f32 	%f346, [_ZZN3cub18CUB_300001_SM_10006detail6reduce18DeviceReduceKernelINS2_10policy_hubIfjN4cuda3std3__44plusIfEEE10Policy1000EN6thrust24THRUST_300001_SM_1000_NS10device_ptrIfEEjS9_fNS7_10__identityEEEvT0_PT3_T1_NS0_13GridEvenShareISK_EET2_T4_E12temp_storage+52];
	add.f32 	%f347, %f345, %f346;
	ld.shared.f32 	%f348, [_ZZN3cub18CUB_300001_SM_10006detail6reduce18DeviceReduceKernelINS2_10policy_hubIfjN4cuda3std3__44plusIfEEE10Policy1000EN6thrust24THRUST_300001_SM_1000_NS10device_ptrIfEEjS9_fNS7_10__identityEEEvT0_PT3_T1_NS0_13GridEvenShareISK_EET2_T4_E12temp_storage+56];
	add.f32 	%f349, %f347, %f348;
	ld.shared.f32 	%f350, [_ZZN3cub18CUB_300001_SM_10006detail6reduce18DeviceReduceKernelINS2_10policy_hubIfjN4cuda3std3__44plusIfEEE10Policy1000EN6thrust24THRUST_300001_SM_1000_NS10device_ptrIfEEjS9_fNS7_10__identityEEEvT0_PT3_T1_NS0_13GridEvenShareISK_EET2_T4_E12temp_storage+60];
	add.f32 	%f351, %f349, %f350;
	ld.shared.f32 	%f352, [_ZZN3cub18CUB_300001_SM_10006detail6reduce18DeviceReduceKernelINS2_10policy_hubIfjN4cuda3std3__44plusIfEEE10Policy1000EN6thrust24THRUST_300001_SM_1000_NS10device_ptrIfEEjS9_fNS7_10__identityEEEvT0_PT3_T1_NS0_13GridEvenShareISK_EET2_T4_E12temp_storage+64];
	add.f32 	%f353, %f351, %f352;
	ld.shared.f32 	%f354, [_ZZN3cub18CUB_300001_SM_10006detail6reduce18DeviceReduceKernelINS2_10policy_hubIfjN4cuda3std3__44plusIfEEE10Policy1000EN6thrust24THRUST_300001_SM_1000_NS10device_ptrIfEEjS9_fNS7_10__identityEEEvT0_PT3_T1_NS0_13GridEvenShareISK_EET2_T4_E12temp_storage+68];
	add.f32 	%f355, %f353, %f354;
	ld.shared.f32 	%f356, [_ZZN3cub18CUB_300001_SM_10006detail6reduce18DeviceReduceKernelINS2_10policy_hubIfjN4cuda3std3__44plusIfEEE10Policy1000EN6thrust24THRUST_300001_SM_1000_NS10device_ptrIfEEjS9_fNS7_10__identityEEEvT0_PT3_T1_NS0_13GridEvenShareISK_EET2_T4_E12temp_storage+72];
	add.f32 	%f357, %f355, %f356;
	ld.shared.f32 	%f358, [_ZZN3cub18CUB_300001_SM_10006detail6reduce18DeviceReduceKernelINS2_10policy_hubIfjN4cuda3std3__44plusIfEEE10Policy1000EN6thrust24THRUST_300001_SM_1000_NS10device_ptrIfEEjS9_fNS7_10__identityEEEvT0_PT3_T1_NS0_13GridEvenShareISK_EET2_T4_E12temp_storage+76];
	add.f32 	%f379, %f357, %f358;
	bra.uni 	$L__BB15_48;
$L__BB15_22:
	// begin inline asm
	mov.u32 %r188, %laneid;
	// end inline asm
	and.b32  	%r214, %r7, 992;
	add.s32 	%r215, %r214, 32;
	setp.gt.u32 	%p34, %r215, %r6;
	not.b32 	%r216, %r214;
	add.s32 	%r217, %r6, %r216;
	selp.b32 	%r212, %r217, 31, %p34;
	mov.b32 	%r190, %f368;
	mov.b32 	%r191, 1;
	mov.b32 	%r213, -1;
	// begin inline asm
	shfl.sync.down.b32 %r189, %r190, %r191, %r212, %r213;
	// end inline asm
	setp.lt.s32 	%p35, %r188, %r212;
	mov.b32 	%f259, %r189;
	add.f32 	%f260, %f368, %f259;
	selp.f32 	%f261, %f260, %f368, %p35;
	mov.b32 	%r195, %f261;
	mov.b32 	%r196, 2;
	// begin inline asm
	shfl.sync.down.b32 %r194, %r195, %r196, %r212, %r213;
	// end inline asm
	add.s32 	%r218, %r188, 2;
	setp.gt.s32 	%p36, %r218, %r212;
	mov.b32 	%f262, %r194;
	add.f32 	%f263, %f261, %f262;
	selp.f32 	%f264, %f261, %f263, %p36;
	mov.b32 	%r200, %f264;
	mov.b32 	%r201, 4;
	// begin inline asm
	shfl.sync.down.b32 %r199, %r200, %r201, %r212, %r213;
	// end inline asm
	add.s32 	%r219, %r188, 4;
	setp.gt.s32 	%p37, %r219, %r212;
	mov.b32 	%f265, %r199;
	add.f32 	%f266, %f264, %f265;
	selp.f32 	%f267, %f264, %f266, %p37;
	mov.b32 	%r205, %f267;
	mov.b32 	%r206, 8;
	// begin inline asm
	shfl.sync.down.b32 %r204, %r205, %r206, %r212, %r213;
	// end inline asm
	add.s32 	%r220, %r188, 8;
	setp.gt.s32 	%p38, %r220, %r212;
	mov.b32 	%f268, %r204;
	add.f32 	%f269, %f267, %f268;
	selp.f32 	%f270, %f267, %f269, %p38;
	mov.b32 	%r210, %f270;
	mov.b32 	%r211, 16;
	// begin inline asm
	shfl.sync.down.b32 %r209, %r210, %r211, %r212, %r213;
	// end inline asm
	add.s32 	%r221, %r188, 16;
	setp.gt.s32 	%p39, %r221, %r212;
	mov.b32 	%f271, %r209;
	add.f32 	%f272, %f270, %f271;
	selp.f32 	%f379, %f270, %f272, %p39;
	setp.ne.s32 	%p40, %r188, 0;
	@%p40 bra 	$L__BB15_24;
	shr.u32 	%r222, %r7, 3;
	and.b32  	%r223, %r222, 124;
	mov.u32 	%r224, _ZZN3cub18CUB_300001_SM_10006detail6reduce18DeviceReduceKernelINS2_10policy_hubIfjN4cuda3std3__44plusIfEEE10Policy1000EN6thrust24THRUST_300001_SM_1000_NS10device_ptrIfEEjS9_fNS7_10__identityEEEvT0_PT3_T1_NS0_13GridEvenShareISK_EET2_T4_E12temp_storage;
	add.s32 	%r225, %r224, %r223;
	st.shared.f32 	[%r225+16], %f379;
$L__BB15_24:
	bar.sync 	0;
	setp.ne.s32 	%p41, %r7, 0;
	@%p41 bra 	$L__BB15_48;
	setp.gt.u32 	%p42, %r6, 32;
	ld.shared.f32 	%f273, [_ZZN3cub18CUB_300001_SM_10006detail6reduce18DeviceReduceKernelINS2_10policy_hubIfjN4cuda3std3__44plusIfEEE10Policy1000EN6thrust24THRUST_300001_SM_1000_NS10device_ptrIfEEjS9_fNS7_10__identityEEEvT0_PT3_T1_NS0_13GridEvenShareISK_EET2_T4_E12temp_storage+20];
	add.f32 	%f274, %f379, %f273;
	selp.f32 	%f275, %f274, %f379, %p42;
	setp.gt.u32 	%p43, %r6, 64;
	ld.shared.f32 	%f276, [_ZZN3cub18CUB_300001_SM_10006detail6reduce18DeviceReduceKernelINS2_10policy_hubIfjN4cuda3std3__44plusIfEEE10Policy1000EN6thrust24THRUST_300001_SM_1000_NS10device_ptrIfEEjS9_fNS7_10__identityEEEvT0_PT3_T1_NS0_13GridEvenShareISK_EET2_T4_E12temp_storage+24];
	add.f32 	%f277, %f276, %f275;
	selp.f32 	%f278, %f277, %f275, %p43;
	setp.gt.u32 	%p44, %r6, 96;
	ld.shared.f32 	%f279, [_ZZN3cub18CUB_300001_SM_10006detail6reduce18DeviceReduceKernelINS2_10policy_hubIfjN4cuda3std3__44plusIfEEE10Policy1000EN6thrust24THRUST_300001_SM_1000_NS10device_ptrIfEEjS9_fNS7_10__identityEEEvT0_PT3_T1_NS0_13GridEvenShareISK_EET2_T4_E12temp_storage+28];
	add.f32 	%f280, %f279, %f278;
	selp.f32 	%f281, %f280, %f278, %p44;
	setp.gt.u32 	%p45, %r6, 128;
	ld.shared.f32 	%f282, [_ZZN3cub18CUB_300001_SM_10006detail6reduce18DeviceReduceKernelINS2_10policy_hubIfjN4cuda3std3__44plusIfEEE10Policy1000EN6thrust24THRUST_300001_SM_1000_NS10device_ptrIfEEjS9_fNS7_10__identityEEEvT0_PT3_T1_NS0_13GridEvenShareISK_EET2_T4_E12temp_storage+32];
	add.f32 	%f283, %f282, %f281;
	selp.f32 	%f284, %f283, %f281, %p45;
	setp.gt.u32 	%p46, %r6, 160;
	ld.shared.f32 	%f285, [_ZZN3cub18CUB_300001_SM_10006detail6reduce18DeviceReduceKernelINS2_10policy_hubIfjN4cuda3std3__44plusIfEEE10Policy1000EN6thrust24THRUST_300001_SM_1000_NS10device_ptrIfEEjS9_fNS7_10__identityEEEvT0_PT3_T1_NS0_13GridEvenShareISK_EET2_T4_E12temp_storage+36];
	add.f32 	%f286, %f285, %f284;
	selp.f32 	%f287, %f286, %f284, %p46;
	setp.gt.u32 	%p47, %r6, 192;
	ld.shared.f32 	%f288, [_ZZN3cub18CUB_300001_SM_10006detail6reduce18DeviceReduceKernelINS2_10policy_hubIfjN4cuda3std3__44plusIfEEE10Policy1000EN6thrust24THRUST_300001_SM_1000_NS10device_ptrIfEEjS9_fNS7_10__identityEEEvT0_PT3_T1_NS0_13GridEvenShareISK_EET2_T4_E12temp_storage+40];
	add.f32 	%f289, %f288, %f287;
	selp.f32 	%f290, %f289, %f287, %p47;
	setp.gt.u32 	%p48, %r6, 224;
	ld.shared.f32 	%f291, [_ZZN3cub18CUB_300001_SM_10006detail6reduce18DeviceReduceKernelINS2_10policy_hubIfjN4cuda3std3__44plusIfEEE10Policy1000EN6thrust24THRUST_300001_SM_1000_NS10device_ptrIfEEjS9_fNS7_10__identityEEEvT0_PT3_T1_NS0_13GridEvenShareISK_EET2_T4_E12temp_storage+44];
	add.f32 	%f292, %f291, %f290;
	selp.f32 	%f293, %f292, %f290, %p48;
	setp.gt.u32 	%p49, %r6, 256;
	ld.shared.f32 	%f294, [_ZZN3cub18CUB_300001_SM_10006detail6reduce18DeviceReduceKernelINS2_10policy_hubIfjN4cuda3std3__44plusIfEEE10Policy1000EN6thrust24THRUST_300001_SM_1000_NS10device_ptrIfEEjS9_fNS7_10__identityEEEvT0_PT3_T1_NS0_13GridEvenShareISK_EET2_T4_E12temp_storage+48];
	add.f32 	%f295, %f294, %f293;
	selp.f32 	%f296, %f295, %f293, %p49;
	setp.gt.u32 	%p50, %r6, 288;
	ld.shared.f32 	%f297, [_ZZN3cub18CUB_300001_SM_10006detail6reduce18DeviceReduceKernelINS2_10policy_hubIfjN4cuda3std3__44plusIfEEE10Policy1000EN6thrust24THRUST_300001_SM_1000_NS10device_ptrIfEEjS9_fNS7_10__identityEEEvT0_PT3_T1_NS0_13GridEvenShareISK_EET2_T4_E12temp_storage+52];
	add.f32 	%f298, %f297, %f296;
	selp.f32 	%f299, %f298, %f296, %p50;
	setp.gt.u32 	%p51, %r6, 320;
	ld.shared.f32 	%f300, [_ZZN3cub18CUB_300001_SM_10006detail6reduce18DeviceReduceKernelINS2_10policy_hubIfjN4cuda3std3__44plusIfEEE10Policy1000EN6thrust24THRUST_300001_SM_1000_NS10device_ptrIfEEjS9_fNS7_10__identityEEEvT0_PT3_T1_NS0_13GridEvenShareISK_EET2_T4_E12temp_storage+56];
	add.f32 	%f301, %f300, %f299;
	selp.f32 	%f302, %f301, %f299, %p51;
	setp.gt.u32 	%p52, %r6, 352;
	ld.shared.f32 	%f303, [_ZZN3cub18CUB_300001_SM_10006detail6reduce18DeviceReduceKernelINS2_10policy_hubIfjN4cuda3std3__44plusIfEEE10Policy1000EN6thrust24THRUST_300001_SM_1000_NS10device_ptrIfEEjS9_fNS7_10__identityEEEvT0_PT3_T1_NS0_13GridEvenShareISK_EET2_T4_E12temp_storage+60];
	add.f32 	%f304, %f303, %f302;
	selp.f32 	%f305, %f304, %f302, %p52;
	setp.gt.u32 	%p53, %r6, 384;
	ld.shared.f32 	%f306, [_ZZN3cub18CUB_300001_SM_10006detail6reduce18DeviceReduceKernelINS2_10policy_hubIfjN4cuda3std3__44plusIfEEE10Policy1000EN6thrust24THRUST_300001_SM_1000_NS10device_ptrIfEEjS9_fNS7_10__identityEEEvT0_PT3_T1_NS0_13GridEvenShareISK_EET2_T4_E12temp_storage+64];
	add.f32 	%f307, %f306, %f305;
	selp.f32 	%f308, %f307, %f305, %p53;
	setp.gt.u32 	%p54, %r6, 416;
	ld.shared.f32 	%f309, [_ZZN3cub18CUB_300001_SM_10006detail6reduce18DeviceReduceKernelINS2_10policy_hubIfjN4cuda3std3__44plusIfEEE10Policy1000EN6thrust24THRUST_300001_SM_1000_NS10device_ptrIfEEjS9_fNS7_10__identityEEEvT0_PT3_T1_NS0_13GridEvenShareISK_EET2_T4_E12temp_storage+68];
	add.f32 	%f310, %f309, %f308;
	selp.f32 	%f311, %f310, %f308, %p54;
	setp.gt.u32 	%p55, %r6, 448;
	ld.shared.f32 	%f312, [_ZZN3cub18CUB_300001_SM_10006detail6reduce18DeviceReduceKernelINS2_10policy_hubIfjN4cuda3std3__44plusIfEEE10Policy1000EN6thrust24THRUST_300001_SM_1000_NS10device_ptrIfEEjS9_fNS7_10__identityEEEvT0_PT3_T1_NS0_13GridEvenShareISK_EET2_T4_E12temp_storage+72];
	add.f32 	%f313, %f312, %f311;
	selp.f32 	%f314, %f313, %f311, %p55;
	setp.gt.u32 	%p56, %r6, 480;
	ld.shared.f32 	%f315, [_ZZN3cub18CUB_300001_SM_10006detail6reduce18DeviceReduceKernelINS2_10policy_hubIfjN4cuda3std3__44plusIfEEE10Policy1000EN6thrust24THRUST_300001_SM_1000_NS10device_ptrIfEEjS9_fNS7_10__identityEEEvT0_PT3_T1_NS0_13GridEvenShareISK_EET2_T4_E12temp_storage+76];
	add.f32 	%f316, %f315, %f314;
	selp.f32 	%f379, %f316, %f314, %p56;
	bra.uni 	$L__BB15_48;
$L__BB15_26:
	mov.u32 	%r35, %tid.x;
	add.s32 	%r72, %r35, %r270;
	mul.wide.u32 	%rd4, %r72, 4;
	add.s64 	%rd5, %rd1, %rd4;
	ld.global.f32 	%f41, [%rd5];
	ld.global.f32 	%f42, [%rd5+2048];
	ld.global.f32 	%f43, [%rd5+4096];
	ld.global.f32 	%f44, [%rd5+6144];
	ld.global.f32 	%f45, [%rd5+8192];
	ld.global.f32 	%f46, [%rd5+10240];
	ld.global.f32 	%f47, [%rd5+12288];
	ld.global.f32 	%f48, [%rd5+14336];
	ld.global.f32 	%f49, [%rd5+16384];
	ld.global.f32 	%f50, [%rd5+18432];
	ld.global.f32 	%f51, [%rd5+20480];
	ld.global.f32 	%f52, [%rd5+22528];
	ld.global.f32 	%f53, [%rd5+24576];
	ld.global.f32 	%f54, [%rd5+26624];
	ld.global.f32 	%f55, [%rd5+28672];
	ld.global.f32 	%f56, [%rd5+30720];
	add.f32 	%f57, %f41, %f42;
	add.f32 	%f58, %f43, %f44;
	add.f32 	%f59, %f45, %f46;
	add.f32 	%f60, %f47, %f48;
	add.f32 	%f61, %f49, %f50;
	add.f32 	%f62, %f51, %f52;
	add.f32 	%f63, %f53, %f54;
	add.f32 	%f64, %f55, %f56;
	add.f32 	%f65, %f57, %f58;
	add.f32 	%f66, %f59, %f60;
	add.f32 	%f67, %f61, %f62;
	add.f32 	%f68, %f63, %f64;
	add.f32 	%f69, %f65, %f66;
	add.f32 	%f70, %f67, %f68;
	add.f32 	%f378, %f69, %f70;
	setp.lt.u32 	%p2, %r6, %r4;
	@%p2 bra 	$L__BB15_44;
	add.s32 	%r36, %r4, %r270;
	not.b32 	%r74, %r35;
	add.s32 	%r75, %r74, %r1;
	sub.s32 	%r76, %r75, %r4;
	sub.s32 	%r267, %r76, %r270;
	add.s32 	%r77, %r36, %r35;
	add.s32 	%r266, %r77, 4096;
	mov.b32 	%r269, 0;
	mov.u32 	%r268, %r36;
$L__BB15_28:
	add.s32 	%r270, %r270, %r4;
	add.s32 	%r79, %r1, -8192;
	setp.gt.u32 	%p3, %r270, %r79;
	@%p3 bra 	$L__BB15_30;
	add.s32 	%r80, %r35, %r270;
	mul.wide.u32 	%rd6, %r80, 4;
	add.s64 	%rd7, %rd1, %rd6;
	ld.global.f32 	%f71, [%rd7];
	ld.global.f32 	%f72, [%rd7+2048];
	ld.global.f32 	%f73, [%rd7+4096];
	ld.global.f32 	%f74, [%rd7+6144];
	ld.global.f32 	%f75, [%rd7+8192];
	ld.global.f32 	%f76, [%rd7+10240];
	ld.global.f32 	%f77, [%rd7+12288];
	ld.global.f32 	%f78, [%rd7+14336];
	ld.global.f32 	%f79, [%rd7+16384];
	ld.global.f32 	%f80, [%rd7+18432];
	ld.global.f32 	%f81, [%rd7+20480];
	ld.global.f32 	%f82, [%rd7+22528];
	ld.global.f32 	%f83, [%rd7+24576];
	ld.global.f32 	%f84, [%rd7+26624];
	ld.global.f32 	%f85, [%rd7+28672];
	ld.global.f32 	%f86, [%rd7+30720];
	add.f32 	%f87, %f378, %f71;
	add.f32 	%f88, %f72, %f73;
	add.f32 	%f89, %f74, %f75;
	add.f32 	%f90, %f76, %f77;
	add.f32 	%f91, %f78, %f79;
	add.f32 	%f92, %f80, %f81;
	add.f32 	%f93, %f82, %f83;
	add.f32 	%f94, %f84, %f85;
	add.f32 	%f95, %f87, %f88;
	add.f32 	%f96, %f89, %f90;
	add.f32 	%f97, %f91, %f92;
	add.f32 	%f98, %f93, %f94;
	add.f32 	%f99, %f95, %f96;
	add.f32 	%f100, %f97, %f98;
	add.f32 	%f101, %f99, %f100;
	add.f32 	%f378, %f101, %f86;
	sub.s32 	%r81, %r1, %r270;
	setp.lt.u32 	%p4, %r81, %r4;
	add.s32 	%r269, %r269, 1;
	add.s32 	%r268, %r268, %r4;
	sub.s32 	%r267, %r267, %r4;
	add.s32 	%r266, %r266, %r4;
	@%p4 bra 	$L__BB15_44;
	bra.uni 	$L__BB15_28;
$L__BB15_30:
	setp.le.u32 	%p5, %r1, %r270;
	sub.s32 	%r83, %r1, %r270;
	setp.ge.s32 	%p6, %r35, %r83;
	or.pred  	%p7, %p5, %p6;
	@%p7 bra 	$L__BB15_44;
	not.b32 	%r85, %r35;
	add.s32 	%r86, %r1, %r85;
	sub.s32 	%r87, %r86, %r36;
	mul.lo.s32 	%r88, %r2, %r269;
	shl.b32 	%r89, %r88, 13;
	sub.s32 	%r90, %r87, %r89;
	shr.u32 	%r91, %r90, 9;
	add.s32 	%r49, %r91, 1;
	and.b32  	%r50, %r49, 15;
	setp.lt.u32 	%p8, %r90, 7680;
	mov.u32 	%r275, %r35;
	@%p8 bra 	$L__BB15_35;
	or.b32  	%r273, %r35, 4096;
	shr.u32 	%r92, %r267, 9;
	add.s32 	%r93, %r92, 1;
	and.b32  	%r94, %r93, 16777200;
	neg.s32 	%r271, %r94;
$L__BB15_33:
	.pragma "nounroll";
	add.s32 	%r95, %r266, -4096;
	mul.wide.u32 	%rd8, %r95, 4;
	add.s64 	%rd9, %rd1, %rd8;
	ld.global.f32 	%f103, [%rd9];
	add.f32 	%f104, %f378, %f103;
	add.s32 	%r96, %r266, -3584;
	mul.wide.u32 	%rd10, %r96, 4;
	add.s64 	%rd11, %rd1, %rd10;
	ld.global.f32 	%f105, [%rd11];
	add.f32 	%f106, %f104, %f105;
	add.s32 	%r97, %r266, -3072;
	mul.wide.u32 	%rd12, %r97, 4;
	add.s64 	%rd13, %rd1, %rd12;
	ld.global.f32 	%f107, [%rd13];
	add.f32 	%f108, %f106, %f107;
	add.s32 	%r98, %r266, -2560;
	mul.wide.u32 	%rd14, %r98, 4;
	add.s64 	%rd15, %rd1, %rd14;
	ld.global.f32 	%f109, [%rd15];
	add.f32 	%f110, %f108, %f109;
	add.s32 	%r99, %r266, -2048;
	mul.wide.u32 	%rd16, %r99, 4;
	add.s64 	%rd17, %rd1, %rd16;
	ld.global.f32 	%f111, [%rd17];
	add.f32 	%f112, %f110, %f111;
	add.s32 	%r100, %r266, -1536;
	mul.wide.u32 	%rd18, %r100, 4;
	add.s64 	%rd19, %rd1, %rd18;
	ld.global.f32 	%f113, [%rd19];
	add.f32 	%f114, %f112, %f113;
	add.s32 	%r101, %r266, -1024;
	mul.wide.u32 	%rd20, %r101, 4;
	add.s64 	%rd21, %rd1, %rd20;
	ld.global.f32 	%f115, [%rd21];
	add.f32 	%f116, %f114, %f115;
	add.s32 	%r102, %r266, 3584;
	add.s32 	%r103, %r266, -512;
	mul.wide.u32 	%rd22, %r103, 4;
	add.s64 	%rd23, %rd1, %rd22;
	ld.global.f32 	%f117, [%rd23];
	add.f32 	%f118, %f116, %f117;
	mul.wide.u32 	%rd24, %r266, 4;
	add.s64 	%rd25, %rd1, %rd24;
	ld.global.f32 	%f119, [%rd25];
	add.f32 	%f120, %f118, %f119;
	add.s32 	%r104, %r266, 512;
	mul.wide.u32 	%rd26, %r104, 4;
	add.s64 	%rd27, %rd1, %rd26;
	ld.global.f32 	%f121, [%rd27];
	add.f32 	%f122, %f120, %f121;
	add.s32 	%r105, %r266, 1024;
	mul.wide.u32 	%rd28, %r105, 4;
	add.s64 	%rd29, %rd1, %rd28;
	ld.global.f32 	%f123, [%rd29];
	add.f32 	%f124, %f122, %f123;
	add.s32 	%r106, %r266, 1536;
	mul.wide.u32 	%rd30, %r106, 4;
	add.s64 	%rd31, %rd1, %rd30;
	ld.global.f32 	%f125, [%rd31];
	add.f32 	%f126, %f124, %f125;
	add.s32 	%r107, %r266, 2048;
	mul.wide.u32 	%rd32, %r107, 4;
	add.s64 	%rd33, %rd1, %rd32;
	ld.global.f32 	%f127, [%rd33];
	add.f32 	%f128, %f126, %f127;
	add.s32 	%r108, %r266, 2560;
	mul.wide.u32 	%rd34, %r108, 4;
	add.s64 	%rd35, %rd1, %rd34;
	ld.global.f32 	%f129, [%rd35];
	add.f32 	%f130, %f128, %f129;
	add.s32 	%r109, %r266, 3072;
	mul.wide.u32 	%rd36, %r109, 4;
	add.s64 	%rd37, %rd1, %rd36;
	ld.global.f32 	%f131, [%rd37];
	add.f32 	%f132, %f130, %f131;
	mul.wide.u32 	%rd38, %r102, 4;
	add.s64 	%rd39, %rd1, %rd38;
	ld.global.f32 	%f133, [%rd39];
	add.f32 	%f378, %f132, %f133;
	add.s32 	%r273, %r273, 8192;
	add.s32 	%r266, %r266, 8192;
	add.s32 	%r271, %r271, 16;
	setp.ne.s32 	%p9, %r271, 0;
	@%p9 bra 	$L__BB15_33;
	add.s32 	%r275, %r273, -4096;
$L__BB15_35:
	setp.eq.s32 	%p10, %r50, 0;
	@%p10 bra 	$L__BB15_44;
	and.b32  	%r61, %r49, 7;
	setp.lt.u32 	%p11, %r50, 8;
	@%p11 bra 	$L__BB15_38;
	add.s32 	%r110, %r275, %r270;
	mul.wide.u32 	%rd40, %r110, 4;
	add.s64 	%rd41, %rd1, %rd40;
	ld.global.f32 	%f135, [%rd41];
	add.f32 	%f136, %f378, %f135;
	add.s32 	%r111, %r110, 512;
	mul.wide.u32 	%rd42, %r111, 4;
	add.s64 	%rd43, %rd1, %rd42;
	ld.global.f32 	%f137, [%rd43];
	add.f32 	%f138, %f136, %f137;
	add.s32 	%r112, %r110, 1024;
	mul.wide.u32 	%rd44, %r112, 4;
	add.s64 	%rd45, %rd1, %rd44;
	ld.global.f32 	%f139, [%rd45];
	add.f32 	%f140, %f138, %f139;
	add.s32 	%r113, %r110, 1536;
	mul.wide.u32 	%rd46, %r113, 4;
	add.s64 	%rd47, %rd1, %rd46;
	ld.global.f32 	%f141, [%rd47];
	add.f32 	%f142, %f140, %f141;
	add.s32 	%r114, %r110, 2048;
	mul.wide.u32 	%rd48, %r114, 4;
	add.s64 	%rd49, %rd1, %rd48;
	ld.global.f32 	%f143, [%rd49];
	add.f32 	%f144, %f142, %f143;
	add.s32 	%r115, %r110, 2560;
	mul.wide.u32 	%rd50, %r115, 4;
	add.s64 	%rd51, %rd1, %rd50;
	ld.global.f32 	%f145, [%rd51];
	add.f32 	%f146, %f144, %f145;
	add.s32 	%r116, %r110, 3072;
	mul.wide.u32 	%rd52, %r116, 4;
	add.s64 	%rd53, %rd1, %rd52;
	ld.global.f32 	%f147, [%rd53];
	add.f32 	%f148, %f146, %f147;
	add.s32 	%r117, %r110, 3584;
	mul.wide.u32 	%rd54, %r117, 4;
	add.s64 	%rd55, %rd1, %rd54;
	ld.global.f32 	%f149, [%rd55];
	add.f32 	%f378, %f148, %f149;
	add.s32 	%r275, %r275, 4096;
$L__BB15_38:
	setp.eq.s32 	%p12, %r61, 0;
	@%p12 bra 	$L__BB15_44;
	setp.lt.u32 	%p13, %r61, 4;
	@%p13 bra 	$L__BB15_41;
	add.s32 	%r118, %r275, %r270;
	mul.wide.u32 	%rd56, %r118, 4;
	add.s64 	%rd57, %rd1, %rd56;
	ld.global.f32 	%f151, [%rd57];
	add.f32 	%f152, %f378, %f151;
	add.s32 	%r119, %r118, 512;
	mul.wide.u32 	%rd58, %r119, 4;
	add.s64 	%rd59, %rd1, %rd58;
	ld.global.f32 	%f153, [%rd59];
	add.f32 	%f154, %f152, %f153;
	add.s32 	%r120, %r118, 1024;
	mul.wide.u32 	%rd60, %r120, 4;
	add.s64 	%rd61, %rd1, %rd60;
	ld.global.f32 	%f155, [%rd61];
	add.f32 	%f156, %f154, %f155;
	add.s32 	%r121, %r118, 1536;
	mul.wide.u32 	%rd62, %r121, 4;
	add.s64 	%rd63, %rd1, %rd62;
	ld.global.f32 	%f157, [%rd63];
	add.f32 	%f378, %f156, %f157;
	add.s32 	%r275, %r275, 2048;
$L__BB15_41:
	and.b32  	%r122, %r49, 3;
	setp.eq.s32 	%p14, %r122, 0;
	@%p14 bra 	$L__BB15_44;
	add.s32 	%r278, %r275, %r268;
	cvt.u16.u32 	%rs1, %r267;
	shr.u16 	%rs2, %rs1, 9;
	add.s16 	%rs3, %rs2, 1;
	cvt.u32.u16 	%r123, %rs3;
	and.b32  	%r124, %r123, 3;
	neg.s32 	%r277, %r124;
$L__BB15_43:
	.pragma "nounroll";
	mul.wide.u32 	%rd64, %r278, 4;
	add.s64 	%rd65, %rd1, %rd64;
	ld.global.f32 	%f158, [%rd65];
	add.f32 	%f378, %f378, %f158;
	add.s32 	%r278, %r278, 512;
	add.s32 	%r277, %r277, 1;
	setp.ne.s32 	%p15, %r277, 0;
	@%p15 bra 	$L__BB15_43;
$L__BB15_44:
	// begin inline asm
	mov.u32 %r125, %laneid;
	// end inline asm
	mov.b32 	%r127, %f378;
	mov.b32 	%r128, 1;
	mov.b32 	%r149, 31;
	mov.b32 	%r150, -1;
	// begin inline asm
	shfl.sync.down.b32 %r126, %r127, %r128, %r149, %r150;
	// end inline asm
	setp.gt.s32 	%p16, %r125, 30;
	mov.b32 	%f159, %r126;
	add.f32 	%f160, %f378, %f159;
	selp.f32 	%f161, %f378, %f160, %p16;
	mov.b32 	%r132, %f161;
	mov.b32 	%r133, 2;
	// begin inline asm
	shfl.sync.down.b32 %r131, %r132, %r133, %r149, %r150;
	// end inline asm
	setp.gt.s32 	%p17, %r125, 29;
	mov.b32 	%f162, %r131;
	add.f32 	%f163, %f161, %f162;
	selp.f32 	%f164, %f161, %f163, %p17;
	mov.b32 	%r137, %f164;
	mov.b32 	%r138, 4;
	// begin inline asm
	shfl.sync.down.b32 %r136, %r137, %r138, %r149, %r150;
	// end inline asm
	setp.gt.s32 	%p18, %r125, 27;
	mov.b32 	%f165, %r136;
	add.f32 	%f166, %f164, %f165;
	selp.f32 	%f167, %f164, %f166, %p18;
	mov.b32 	%r142, %f167;
	mov.b32 	%r143, 8;
	// begin inline asm
	shfl.sync.down.b32 %r141, %r142, %r143, %r149, %r150;
	// end inline asm
	setp.gt.s32 	%p19, %r125, 23;
	mov.b32 	%f168, %r141;
	add.f32 	%f169, %f167, %f168;
	selp.f32 	%f170, %f167, %f169, %p19;
	mov.b32 	%r147, %f170;
	mov.b32 	%r148, 16;
	// begin inline asm
	shfl.sync.down.b32 %r146, %r147, %r148, %r149, %r150;
	// end inline asm
	setp.gt.s32 	%p20, %r125, 15;
	mov.b32 	%f171, %r146;
	add.f32 	%f37, %f170, %f171;
	selp.f32 	%f379, %f170, %f37, %p20;
	setp.ne.s32 	%p21, %r125, 0;
	@%p21 bra 	$L__BB15_46;
	shr.u32 	%r151, %r35, 3;
	and.b32  	%r152, %r151, 124;
	mov.u32 	%r153, _ZZN3cub18CUB_300001_SM_10006detail6reduce18DeviceReduceKernelINS2_10policy_hubIfjN4cuda3std3__44plusIfEEE10Policy1000EN6thrust24THRUST_300001_SM_1000_NS10device_ptrIfEEjS9_fNS7_10__identityEEEvT0_PT3_T1_NS0_13GridEvenShareISK_EET2_T4_E12temp_storage;
	add.s32 	%r154, %r153, %r152;
	st.shared.f32 	[%r154+16], %f37;
$L__BB15_46:
	bar.sync 	0;
	setp.ne.s32 	%p22, %r35, 0;
	@%p22 bra 	$L__BB15_48;
	ld.shared.f32 	%f172, [_ZZN3cub18CUB_300001_SM_10006detail6reduce18DeviceReduceKernelINS2_10policy_hubIfjN4cuda3std3__44plusIfEEE10Policy1000EN6thrust24THRUST_300001_SM_1000_NS10device_ptrIfEEjS9_fNS7_10__identityEEEvT0_PT3_T1_NS0_13GridEvenShareISK_EET2_T4_E12temp_storage+20];
	add.f32 	%f173, %f379, %f172;
	ld.shared.f32 	%f174, [_ZZN3cub18CUB_300001_SM_10006detail6reduce18DeviceReduceKernelINS2_10policy_hubIfjN4cuda3std3__44plusIfEEE10Policy1000EN6thrust24THRUST_300001_SM_1000_NS10device_ptrIfEEjS9_fNS7_10__identityEEEvT0_PT3_T1_NS0_13GridEvenShareISK_EET2_T4_E12temp_storage+24];
	add.f32 	%f175, %f173, %f174;
	ld.shared.f32 	%f176, [_ZZN3cub18CUB_300001_SM_10006detail6reduce18DeviceReduceKernelINS2_10policy_hubIfjN4cuda3std3__44plusIfEEE10Policy1000EN6thrust24THRUST_300001_SM_1000_NS10device_ptrIfEEjS9_fNS7_10__identityEEEvT0_PT3_T1_NS0_13GridEvenShareISK_EET2_T4_E12temp_storage+28];
	add.f32 	%f177, %f175, %f176;
	ld.shared.f32 	%f178, [_ZZN3cub18CUB_300001_SM_10006detail6reduce18DeviceReduceKernelINS2_10policy_hubIfjN4cuda3std3__44plusIfEEE10Policy1000EN6thrust24THRUST_300001_SM_1000_NS10device_ptrIfEEjS9_fNS7_10__identityEEEvT0_PT3_T1_NS0_13GridEvenShareISK_EET2_T4_E12temp_storage+32];
	add.f32 	%f179, %f177, %f178;
	ld.shared.f32 	%f180, [_ZZN3cub18CUB_300001_SM_10006detail6reduce18DeviceReduceKernelINS2_10policy_hubIfjN4cuda3std3__44plusIfEEE10Policy1000EN6thrust24THRUST_300001_SM_1000_NS10device_ptrIfEEjS9_fNS7_10__identityEEEvT0_PT3_T1_NS0_13GridEvenShareISK_EET2_T4_E12temp_storage+36];
	add.f32 	%f181, %f179, %f180;
	ld.shared.f32 	%f182, [_ZZN3cub18CUB_300001_SM_10006detail6reduce18DeviceReduceKernelINS2_10policy_hubIfjN4cuda3std3__44plusIfEEE10Policy1000EN6thrust24THRUST_300001_SM_1000_NS10device_ptrIfEEjS9_fNS7_10__identityEEEvT0_PT3_T1_NS0_13GridEvenShareISK_EET2_T4_E12temp_storage+40];
	add.f32 	%f183, %f181, %f182;
	ld.shared.f32 	%f184, [_ZZN3cub18CUB_300001_SM_10006detail6reduce18DeviceReduceKernelINS2_10policy_hubIfjN4cuda3std3__44plusIfEEE10Policy1000EN6thrust24THRUST_300001_SM_1000_NS10device_ptrIfEEjS9_fNS7_10__identityEEEvT0_PT3_T1_NS0_13GridEvenShareISK_EET2_T4_E12temp_storage+44];
	add.f32 	%f185, %f183, %f184;
	ld.shared.f32 	%f186, [_ZZN3cub18CUB_300001_SM_10006detail6reduce18DeviceReduceKernelINS2_10policy_hubIfjN4cuda3std3__44plusIfEEE10Policy1000EN6thrust24THRUST_300001_SM_1000_NS10device_ptrIfEEjS9_fNS7_10__identityEEEvT0_PT3_T1_NS0_13GridEvenShareISK_EET2_T4_E12temp_storage+48];
	add.f32 	%f187, %f185, %f186;
	ld.shared.f32 	%f188, [_ZZN3cub18CUB_300001_SM_10006detail6reduce18DeviceReduceKernelINS2_10policy_hubIfjN4cuda3std3__44plusIfEEE10Policy1000EN6thrust24THRUST_300001_SM_1000_NS10device_ptrIfEEjS9_fNS7_10__identityEEEvT0_PT3_T1_NS0_13GridEvenShareISK_EET2_T4_E12temp_storage+52];
	add.f32 	%f189, %f187, %f188;
	ld.shared.f32 	%f190, [_ZZN3cub18CUB_300001_SM_10006detail6reduce18DeviceReduceKernelINS2_10policy_hubIfjN4cuda3std3__44plusIfEEE10Policy1000EN6thrust24THRUST_300001_SM_1000_NS10device_ptrIfEEjS9_fNS7_10__identityEEEvT0_PT3_T1_NS0_13GridEvenShareISK_EET2_T4_E12temp_storage+56];
	add.f32 	%f191, %f189, %f190;
	ld.shared.f32 	%f192, [_ZZN3cub18CUB_300001_SM_10006detail6reduce18DeviceReduceKernelINS2_10policy_hubIfjN4cuda3std3__44plusIfEEE10Policy1000EN6thrust24THRUST_300001_SM_1000_NS10device_ptrIfEEjS9_fNS7_10__identityEEEvT0_PT3_T1_NS0_13GridEvenShareISK_EET2_T4_E12temp_storage+60];
	add.f32 	%f193, %f191, %f192;
	ld.shared.f32 	%f194, [_ZZN3cub18CUB_300001_SM_10006detail6reduce18DeviceReduceKernelINS2_10policy_hubIfjN4cuda3std3__44plusIfEEE10Policy1000EN6thrust24THRUST_300001_SM_1000_NS10device_ptrIfEEjS9_fNS7_10__identityEEEvT0_PT3_T1_NS0_13GridEvenShareISK_EET2_T4_E12temp_storage+64];
	add.f32 	%f195, %f193, %f194;
	ld.shared.f32 	%f196, [_ZZN3cub18CUB_300001_SM_10006detail6reduce18DeviceReduceKernelINS2_10policy_hubIfjN4cuda3std3__44plusIfEEE10Policy1000EN6thrust24THRUST_300001_SM_1000_NS10device_ptrIfEEjS9_fNS7_10__identityEEEvT0_PT3_T1_NS0_13GridEvenShareISK_EET2_T4_E12temp_storage+68];
	add.f32 	%f197, %f195, %f196;
	ld.shared.f32 	%f198, [_ZZN3cub18CUB_300001_SM_10006detail6reduce18DeviceReduceKernelINS2_10policy_hubIfjN4cuda3std3__44plusIfEEE10Policy1000EN6thrust24THRUST_300001_SM_1000_NS10device_ptrIfEEjS9_fNS7_10__identityEEEvT0_PT3_T1_NS0_13GridEvenShareISK_EET2_T4_E12temp_storage+72];
	add.f32 	%f199, %f197, %f198;
	ld.shared.f32 	%f200, [_ZZN3cub18CUB_300001_SM_10006detail6reduce18DeviceReduceKernelINS2_10policy_hubIfjN4cuda3std3__44plusIfEEE10Policy1000EN6thrust24THRUST_300001_SM_1000_NS10device_ptrIfEEjS9_fNS7_10__identityEEEvT0_PT3_T1_NS0_13GridEvenShareISK_EET2_T4_E12temp_storage+76];
	add.f32 	%f379, %f199, %f200;
$L__BB15_48:
	mov.u32 	%r256, %tid.x;
	setp.ne.s32 	%p64, %r256, 0;
	@%p64 bra 	$L__BB15_50;
	ld.param.u64 	%rd129, [_ZN3cub18CUB_300001_SM_10006detail6reduce18DeviceReduceKernelINS2_10policy_hubIfjN4cuda3std3__44plusIfEEE10Policy1000EN6thrust24THRUST_300001_SM_1000_NS10device_ptrIfEEjS9_fNS7_10__identityEEEvT0_PT3_T1_NS0_13GridEvenShareISK_EET2_T4__param_1];
	cvta.to.global.u64 	%rd126, %rd129;
	mul.wide.u32 	%rd127, %r3, 4;
	add.s64 	%rd128, %rd126, %rd127;
	st.global.f32 	[%rd128], %f379;
$L__BB15_50:
	ret;

}
	// .globl	_ZN3cub18CUB_300001_SM_10006detail6reduce28DeviceReduceSingleTileKernelINS2_10policy_hubIfjN4cuda3std3__44plusIfEEE10Policy1000EPfSC_iS9_ffNS7_10__identityEEEvT0_T1_T2_T3_T4_T6_
.visible .entry _ZN3cub18CUB_300001_SM_10006detail6reduce28DeviceReduceSingleTileKernelINS2_10policy_hubIfjN4cuda3std3__44plusIfEEE10Policy1000EPfSC_iS9_ffNS7_10__identityEEEvT0_T1_T2_T3_T4_T6_(
	.param .u64 .ptr .align 1 _ZN3cub18CUB_300001_SM_10006detail6reduce28DeviceReduceSingleTileKernelINS2_10policy_hubIfjN4cuda3std3__44plusIfEEE10Policy1000EPfSC_iS9_ffNS7_10__identityEEEvT0_T1_T2_T3_T4_T6__param_0,
	.param .u64 .ptr .align 1 _ZN3cub18CUB_300001_SM_10006detail6reduce28DeviceReduceSingleTileKernelINS2_10policy_hubIfjN4cuda3std3__44plusIfEEE10Policy1000EPfSC_iS9_ffNS7_10__identityEEEvT0_T1_T2_T3_T4_T6__param_1,
	.param .u32 _ZN3cub18CUB_300001_SM_10006detail6reduce28DeviceReduceSingleTileKernelINS2_10policy_hubIfjN4cuda3std3__44plusIfEEE10Policy1000EPfSC_iS9_ffNS7_10__identityEEEvT0_T1_T2_T3_T4_T6__param_2,
	.param .align 1 .b8 _ZN3cub18CUB_300001_SM_10006detail6reduce28DeviceReduceSingleTileKernelINS2_10policy_hubIfjN4cuda3std3__44plusIfEEE10Policy1000EPfSC_iS9_ffNS7_10__identityEEEvT0_T1_T2_T3_T4_T6__param_3[1],
	.param .f32 _ZN3cub18CUB_300001_SM_10006detail6reduce28DeviceReduceSingleTileKernelINS2_10policy_hubIfjN4cuda3std3__44plusIfEEE10Policy1000EPfSC_iS9_ffNS7_10__identityEEEvT0_T1_T2_T3_T4_T6__param_4,
	.param .align 1 .b8 _ZN3cub18CUB_300001_SM_10006detail6reduce28DeviceReduceSingleTileKernelINS2_10policy_hubIfjN4cuda3std3__44plusIfEEE10Policy1000EPfSC_iS9_ffNS7_10__identityEEEvT0_T1_T2_T3_T4_T6__param_5[1]
)
.maxntid 512
.minnctapersm 1
{
	.reg .pred 	%p<113>;
	.reg .b32 	%r<407>;
	.reg .b32 	%f<531>;
	.reg .b64 	%rd<133>;
	// demoted variable
	.shared .align 4 .b8 _ZZN3cub18CUB_300001_SM_10006detail6reduce28DeviceReduceSingleTileKernelINS2_10policy_hubIfjN4cuda3std3__44plusIfEEE10Policy1000EPfSC_iS9_ffNS7_10__identityEEEvT0_T1_T2_T3_T4_T6_E12temp_storage[84];
	ld.param.u64 	%rd16, [_ZN3cub18CUB_300001_SM_10006detail6reduce28DeviceReduceSingleTileKernelINS2_10policy_hubIfjN4cuda3std3__44plusIfEEE10Policy1000EPfSC_iS9_ffNS7_10__identityEEEvT0_T1_T2_T3_T4_T6__param_0];
	ld.param.u64 	%rd17, [_ZN3cub18CUB_300001_SM_10006detail6reduce28DeviceReduceSingleTileKernelINS2_10policy_hubIfjN4cuda3std3__44plusIfEEE10Policy1000EPfSC_iS9_ffNS7_10__identityEEEvT0_T1_T2_T3_T4_T6__param_1];
	ld.param.u32 	%r67, [_ZN3cub18CUB_300001_SM_10006detail6reduce28DeviceReduceSingleTileKernelINS2_10policy_hubIfjN4cuda3std3__44plusIfEEE10Policy1000EPfSC_iS9_ffNS7_10__identityEEEvT0_T1_T2_T3_T4_T6__param_2];
	ld.param.f32 	%f58, [_ZN3cub18CUB_300001_SM_10006detail6reduce28DeviceReduceSingleTileKernelINS2_10policy_hubIfjN4cuda3std3__44plusIfEEE10Policy1000EPfSC_iS9_ffNS7_10__identityEEEvT0_T1_T2_T3_T4_T6__param_4];
	cvta.to.global.u64 	%rd1, %rd17;
	setp.ne.s32 	%p1, %r67, 0;
	@%p1 bra 	$L__BB16_3;
	mov.u32 	%r380, %tid.x;
	setp.ne.s32 	%p112, %r380, 0;
	@%p112 bra 	$L__BB16_74;
	st.global.f32 	[%rd1], %f58;
	bra.uni 	$L__BB16_74;
$L__BB16_3:
	and.b64  	%rd18, %rd16, 7;
	setp.ne.s64 	%p2, %rd18, 0;
	@%p2 bra 	$L__BB16_38;
	setp.gt.s32 	%p57, %r67, 8191;
	@%p57 bra 	$L__BB16_22;
	mov.u32 	%r1, %tid.x;
	setp.ge.s32 	%p74, %r1, %r67;
	mov.f32 	%f509, 0f00000000;
	mov.u32 	%r384, %r1;
	@%p74 bra 	$L__BB16_7;
	mul.wide.u32 	%rd121, %r1, 4;
	add.s64 	%rd120, %rd16, %rd121;
	// begin inline asm
	ld.global.nc.u32 %r300, [%rd120];
	// end inline asm
	mov.b32 	%f509, %r300;
	add.s32 	%r384, %r1, 512;
$L__BB16_7:
	setp.ge.s32 	%p75, %r384, %r67;
	@%p75 bra 	$L__BB16_13;
	not.b32 	%r301, %r384;
	add.s32 	%r4, %r67, %r301;
	and.b32  	%r302, %r4, 1536;
	setp.eq.s32 	%p76, %r302, 1536;
	@%p76 bra 	$L__BB16_11;
	mul.wide.u32 	%rd122, %r384, 4;
	add.s64 	%rd129, %rd16, %rd122;
	shr.u32 	%r303, %r4, 9;
	add.s32 	%r304, %r303, 1;
	and.b32  	%r305, %r304, 3;
	neg.s32 	%r382, %r305;
$L__BB16_10:
	.pragma "nounroll";
	// begin inline asm
	ld.global.nc.u32 %r306, [%rd129];
	// end inline asm
	mov.b32 	%f395, %r306;
	add.f32 	%f509, %f509, %f395;
	add.s32 	%r384, %r384, 512;
	add.s64 	%rd129, %rd129, 2048;
	add.s32 	%r382, %r382, 1;
	setp.ne.s32 	%p77, %r382, 0;
	@%p77 bra 	$L__BB16_10;
$L__BB16_11:
	setp.lt.u32 	%p78, %r4, 1536;
	@%p78 bra 	$L__BB16_13;
$L__BB16_12:
	mul.wide.s32 	%rd128, %r384, 4;
	add.s64 	%rd124, %rd16, %rd128;
	// begin inline asm
	ld.global.nc.u32 %r307, [%rd124];
	// end inline asm
	mov.b32 	%f396, %r307;
	add.f32 	%f397, %f509, %f396;
	add.s64 	%rd125, %rd124, 2048;
	// begin inline asm
	ld.global.nc.u32 %r308, [%rd125];
	// end inline asm
	mov.b32 	%f398, %r308;
	add.f32 	%f399, %f397, %f398;
	add.s64 	%rd126, %rd124, 4096;
	// begin inline asm
	ld.global.nc.u32 %r309, [%rd126];
	// end inline asm
	mov.b32 	%f400, %r309;
	add.f32 	%f401, %f399, %f400;
	add.s64 	%rd127, %rd124, 6144;
	// begin inline asm
	ld.global.nc.u32 %r310, [%rd127];
	// end inline asm
	mov.b32 	%f402, %r310;
	add.f32 	%f509, %f401, %f402;
	add.s32 	%r384, %r384, 2048;
	setp.lt.s32 	%p79, %r384, %r67;
	@%p79 bra 	$L__BB16_12;
$L__BB16_13:
	setp.lt.s32 	%p80, %r67, 512;
	@%p80 bra 	$L__BB16_18;
	// begin inline asm
	mov.u32 %r349, %laneid;
	// end inline asm
	mov.b32 	%r351, %f509;
	mov.b32 	%r352, 1;
	mov.b32 	%r373, 31;
	mov.b32 	%r374, -1;
	// begin inline asm
	shfl.sync.down.b32 %r350, %r351, %r352, %r373, %r374;
	// end inline asm
	setp.gt.s32 	%p104, %r349, 30;
	mov.b32 	%f461, %r350;
	add.f32 	%f462, %f509, %f461;
	selp.f32 	%f463, %f509, %f462, %p104;
	mov.b32 	%r356, %f463;
	mov.b32 	%r357, 2;
	// begin inline asm
	shfl.sync.down.b32 %r355, %r356, %r357, %r373, %r374;
	// end inline asm
	setp.gt.s32 	%p105, %r349, 29;
	mov.b32 	%f464, %r355;
	add.f32 	%f465, %f463, %f464;
	selp.f32 	%f466, %f463, %f465, %p105;
	mov.b32 	%r361, %f466;
	mov.b32 	%r362, 4;
	// begin inline asm
	shfl.sync.down.b32 %r360, %r361, %r362, %r373, %r374;
	// end inline asm
	setp.gt.s32 	%p106, %r349, 27;
	mov.b32 	%f467, %r360;
	add.f32 	%f468, %f466, %f467;
	selp.f32 	%f469, %f466, %f468, %p106;
	mov.b32 	%r366, %f469;
	mov.b32 	%r367, 8;
	// begin inline asm
	shfl.sync.down.b32 %r365, %r366, %r367, %r373, %r374;
	// end inline asm
	setp.gt.s32 	%p107, %r349, 23;
	mov.b32 	%f470, %r365;
	add.f32 	%f471, %f469, %f470;
	selp.f32 	%f472, %f469, %f471, %p107;
	mov.b32 	%r371, %f472;
	mov.b32 	%r372, 16;
	// begin inline asm
	shfl.sync.down.b32 %r370, %r371, %r372, %r373, %r374;
	// end inline asm
	setp.gt.s32 	%p108, %r349, 15;
	mov.b32 	%f473, %r370;
	add.f32 	%f10, %f472, %f473;
	selp.f32 	%f530, %f472, %f10, %p108;
	setp.ne.s32 	%p109, %r349, 0;
	@%p109 bra 	$L__BB16_16;
	shr.u32 	%r375, %r1, 3;
	and.b32  	%r376, %r375, 124;
	mov.u32 	%r377, _ZZN3cub18CUB_300001_SM_10006detail6reduce28DeviceReduceSingleTileKernelINS2_10policy_hubIfjN4cuda3std3__44plusIfEEE10Policy1000EPfSC_iS9_ffNS7_10__identityEEEvT0_T1_T2_T3_T4_T6_E12temp_storage;
	add.s32 	%r378, %r377, %r376;
	st.shared.f32 	[%r378+16], %f10;
$L__BB16_16:
	bar.sync 	0;
	setp.ne.s32 	%p110, %r1, 0;
	@%p110 bra 	$L__BB16_72;
	ld.shared.f32 	%f474, [_ZZN3cub18CUB_300001_SM_10006detail6reduce28DeviceReduceSingleTileKernelINS2_10policy_hubIfjN4cuda3std3__44plusIfEEE10Policy1000EPfSC_iS9_ffNS7_10__identityEEEvT0_T1_T2_T3_T4_T6_E12temp_storage+20];
	add.f32 	%f475, %f530, %f474;
	ld.shared.f32 	%f476, [_ZZN3cub18CUB_300001_SM_10006detail6reduce28DeviceReduceSingleTileKernelINS2_10policy_hubIfjN4cuda3std3__44plusIfEEE10Policy1000EPfSC_iS9_ffNS7_10__identityEEEvT0_T1_T2_T3_T4_T6_E12temp_storage+24];
	add.f32 	%f477, %f475, %f476;
	ld.shared.f32 	%f478, [_ZZN3cub18CUB_300001_SM_10006detail6reduce28DeviceReduceSingleTileKernelINS2_10policy_hubIfjN4cuda3std3__44plusIfEEE10Policy1000EPfSC_iS9_ffNS7_10__identityEEEvT0_T1_T2_T3_T4_T6_E12temp_storage+28];
	add.f32 	%f479, %f477, %f478;
	ld.shared.f32 	%f480, [_ZZN3cub18CUB_300001_SM_10006detail6reduce28DeviceReduceSingleTileKernelINS2_10policy_hubIfjN4cuda3std3__44plusIfEEE10Policy1000EPfSC_iS9_ffNS7_10__identityEEEvT0_T1_T2_T3_T4_T6_E12temp_storage+32];
	add.f32 	%f481, %f479, %f480;
	ld.shared.f32 	%f482, [_ZZN3cub18CUB_300001_SM_10006detail6reduce28DeviceReduceSingleTileKernelINS2_10policy_hubIfjN4cuda3std3__44plusIfEEE10Policy1000EPfSC_iS9_ffNS7_10__identityEEEvT0_T1_T2_T3_T4_T6_E12temp_storage+36];
	add.f32 	%f483, %f481, %f482;
	ld.shared.f32 	%f484, [_ZZN3cub18CUB_300001_SM_10006detail6reduce28DeviceReduceSingleTileKernelINS2_10policy_hubIfjN4cuda3std3__44plusIfEEE10Policy1000EPfSC_iS9_ffNS7_10__identityEEEvT0_T1_T2_T3_T4_T6_E12temp_storage+40];
	add.f32 	%f485, %f483, %f484;
	ld.shared.f32 	%f486, [_ZZN3cub18CUB_300001_SM_10006detail6reduce28DeviceReduceSingleTileKernelINS2_10policy_hubIfjN4cuda3std3__44plusIfEEE10Policy1000EPfSC_iS9_ffNS7_10__identityEEEvT0_T1_T2_T3_T4_T6_E12temp_storage+44];
	add.f32 	%f487, %f485, %f486;
	ld.shared.f32 	%f488, [_ZZN3cub18CUB_300001_SM_10006detail6reduce28DeviceReduceSingleTileKernelINS2_10policy_hubIfjN4cuda3std3__44plusIfEEE10Policy1000EPfSC_iS9_ffNS7_10__identityEEEvT0_T1_T2_T3_T4_T6_E12temp_storage+48];
	add.f32 	%f489, %f487, %f488;
	ld.shared.f32 	%f490, [_ZZN3cub18CUB_300001_SM_10006detail6reduce28DeviceReduceSingleTileKernelINS2_10policy_hubIfjN4cuda3std3__44plusIfEEE10Policy1000EPfSC_iS9_ffNS7_10__identityEEEvT0_T1_T2_T3_T4_T6_E12temp_storage+52];
	add.f32 	%f491, %f489, %f490;
	ld.shared.f32 	%f492, [_ZZN3cub18CUB_300001_SM_10006detail6reduce28DeviceReduceSingleTileKernelINS2_10policy_hubIfjN4cuda3std3__44plusIfEEE10Policy1000EPfSC_iS9_ffNS7_10__identityEEEvT0_T1_T2_T3_T4_T6_E12temp_storage+56];
	add.f32 	%f493, %f491, %f492;
	ld.shared.f32 	%f494, [_ZZN3cub18CUB_300001_SM_10006detail6reduce28DeviceReduceSingleTileKernelINS2_10policy_hubIfjN4cuda3std3__44plusIfEEE10Policy1000EPfSC_iS9_ffNS7_10__identityEEEvT0_T1_T2_T3_T4_T6_E12temp_storage+60];
	add.f32 	%f495, %f493, %f494;
	ld.shared.f32 	%f496, [_ZZN3cub18CUB_300001_SM_10006detail6reduce28DeviceReduceSingleTileKernelINS2_10policy_hubIfjN4cuda3std3__44plusIfEEE10Policy1000EPfSC_iS9_ffNS7_10__identityEEEvT0_T1_T2_T3_T4_T6_E12temp_storage+64];
	add.f32 	%f497, %f495, %f496;
	ld.shared.f32 	%f498, [_ZZN3cub18CUB_300001_SM_10006detail6reduce28DeviceReduceSingleTileKernelINS2_10policy_hubIfjN4cuda3std3__44plusIfEEE10Policy1000EPfSC_iS9_ffNS7_10__identityEEEvT0_T1_T2_T3_T4_T6_E12temp_storage+68];
	add.f32 	%f499, %f497, %f498;
	ld.shared.f32 	%f500, [_ZZN3cub18CUB_300001_SM_10006detail6reduce28DeviceReduceSingleTileKernelINS2_10policy_hubIfjN4cuda3std3__44plusIfEEE10Policy1000EPfSC_iS9_ffNS7_10__identityEEEvT0_T1_T2_T3_T4_T6_E12temp_storage+72];
	add.f32 	%f501, %f499, %f500;
	ld.shared.f32 	%f502, [_ZZN3cub18CUB_300001_SM_10006detail6reduce28DeviceReduceSingleTileKernelINS2_10policy_hubIfjN4cuda3std3__44plusIfEEE10Policy1000EPfSC_iS9_ffNS7_10__identityEEEvT0_T1_T2_T3_T4_T6_E12temp_storage+76];
	add.f32 	%f530, %f501, %f502;
	bra.uni 	$L__BB16_72;
$L__BB16_18:
	// begin inline asm
	mov.u32 %r311, %laneid;
	// end inline asm
	and.b32  	%r337, %r1, 992;
	add.s32 	%r338, %r337, 32;
	setp.gt.s32 	%p81, %r338, %r67;
	not.b32 	%r339, %r337;
	add.s32 	%r340, %r67, %r339;
	selp.b32 	%r335, %r340, 31, %p81;
	mov.b32 	%r313, %f509;
	mov.b32 	%r314, 1;
	mov.b32 	%r336, -1;
	// begin inline asm
	shfl.sync.down.b32 %r312, %r313, %r314, %r335, %r336;
	// end inline asm
	setp.lt.s32 	%p82, %r311, %r335;
	mov.b32 	%f403, %r312;
	add.f32 	%f404, %f509, %f403;
	selp.f32 	%f405, %f404, %f509, %p82;
	mov.b32 	%r318, %f405;
	mov.b32 	%r319, 2;
	// begin inline asm
	shfl.sync.down.b32 %r317, %r318, %r319, %r335, %r336;
	// end inline asm
	add.s32 	%r341, %r311, 2;
	setp.gt.s32 	%p83, %r341, %r335;
	mov.b32 	%f406, %r317;
	add.f32 	%f407, %f405, %f406;
	selp.f32 	%f408, %f405, %f407, %p83;
	mov.b32 	%r323, %f408;
	mov.b32 	%r324, 4;
	// begin inline asm
	shfl.sync.down.b32 %r322, %r323, %r324, %r335, %r336;
	// end inline asm
	add.s32 	%r342, %r311, 4;
	setp.gt.s32 	%p84, %r342, %r335;
	mov.b32 	%f409, %r322;
	add.f32 	%f410, %f408, %f409;
	selp.f32 	%f411, %f408, %f410, %p84;
	mov.b32 	%r328, %f411;
	mov.b32 	%r329, 8;
	// begin inline asm
	shfl.sync.down.b32 %r327, %r328, %r329, %r335, %r336;
	// end inline asm
	add.s32 	%r343, %r311, 8;
	setp.gt.s32 	%p85, %r343, %r335;
	mov.b32 	%f412, %r327;
	add.f32 	%f413, %f411, %f412;
	selp.f32 	%f414, %f411, %f413, %p85;
	mov.b32 	%r333, %f414;
	mov.b32 	%r334, 16;
	// begin inline asm
	shfl.sync.down.b32 %r332, %r333, %r334, %r335, %r336;
	// end inline asm
	add.s32 	%r344, %r311, 16;
	setp.gt.s32 	%p86, %r344, %r335;
	mov.b32 	%f415, %r332;
	add.f32 	%f416, %f414, %f415;
	selp.f32 	%f530, %f414, %f416, %p86;
	setp.ne.s32 	%p87, %r311, 0;
	@%p87 bra 	$L__BB16_20;
	shr.u32 	%r345, %r1, 3;
	and.b32  	%r346, %r345, 124;
	mov.u32 	%r347, _ZZN3cub18CUB_300001_SM_10006detail6reduce28DeviceReduceSingleTileKernelINS2_10policy_hubIfjN4cuda3std3__44plusIfEEE10Policy1000EPfSC_iS9_ffNS7_10__identityEEEvT0_T1_T2_T3_T4_T6_E12temp_storage;
	add.s32 	%r348, %r347, %r346;
	st.shared.f32 	[%r348+16], %f530;
$L__BB16_20:
	bar.sync 	0;
	setp.ne.s32 	%p88, %r1, 0;
	@%p88 bra 	$L__BB16_72;
	setp.gt.s32 	%p89, %r67, 32;
	ld.shared.f32 	%f417, [_ZZN3cub18CUB_300001_SM_10006detail6reduce28DeviceReduceSingleTileKernelINS2_10policy_hubIfjN4cuda3std3__44plusIfEEE10Policy1000EPfSC_iS9_ffNS7_10__identityEEEvT0_T1_T2_T3_T4_T6_E12temp_storage+20];
	add.f32 	%f418, %f530, %f417;
	selp.f32 	%f419, %f418, %f530, %p89;
	setp.gt.s32 	%p90, %r67, 64;
	ld.shared.f32 	%f420, [_ZZN3cub18CUB_300001_SM_10006detail6reduce28DeviceReduceSingleTileKernelINS2_10policy_hubIfjN4cuda3std3__44plusIfEEE10Policy1000EPfSC_iS9_ffNS7_10__identityEEEvT0_T1_T2_T3_T4_T6_E12temp_storage+24];
	add.f32 	%f421, %f420, %f419;
	selp.f32 	%f422, %f421, %f419, %p90;
	setp.gt.s32 	%p91, %r67, 96;
	ld.shared.f32 	%f423, [_ZZN3cub18CUB_300001_SM_10006detail6reduce28DeviceReduceSingleTileKernelINS2_10policy_hubIfjN4cuda3std3__44plusIfEEE10Policy1000EPfSC_iS9_ffNS7_10__identityEEEvT0_T1_T2_T3_T4_T6_E12temp_storage+28];
	add.f32 	%f424, %f423, %f422;
	selp.f32 	%f425, %f424, %f422, %p91;
	setp.gt.s32 	%p92, %r67, 128;
	ld.shared.f32 	%f426, [_ZZN3cub18CUB_300001_SM_10006detail6reduce28DeviceReduceSingleTileKernelINS2_10policy_hubIfjN4cuda3std3__44plusIfEEE10Policy1000EPfSC_iS9_ffNS7_10__identityEEEvT0_T1_T2_T3_T4_T6_E12temp_storage+32];
	add.f32 	%f427, %f426, %f425;
	selp.f32 	%f428, %f427, %f425, %p92;
	setp.gt.s32 	%p93, %r67, 160;
	ld.shared.f32 	%f429, [_ZZN3cub18CUB_300001_SM_10006detail6reduce28DeviceReduceSingleTileKernelINS2_10policy_hubIfjN4cuda3std3__44plusIfEEE10Policy1000EPfSC_iS9_ffNS7_10__identityEEEvT0_T1_T2_T3_T4_T6_E12temp_storage+36];
	add.f32 	%f430, %f429, %f428;
	selp.f32 	%f431, %f430, %f428, %p93;
	setp.gt.s32 	%p94, %r67, 192;
	ld.shared.f32 	%f432, [_ZZN3cub18CUB_300001_SM_10006detail6reduce28DeviceReduceSingleTileKernelINS2_10policy_hubIfjN4cuda3std3__44plusIfEEE10Policy1000EPfSC_iS9_ffNS7_10__identityEEEvT0_T1_T2_T3_T4_T6_E12temp_storage+40];
	add.f32 	%f433, %f432, %f431;
	selp.f32 	%f434, %f433, %f431, %p94;
	setp.gt.s32 	%p95, %r67, 224;
	ld.shared.f32 	%f435, [_ZZN3cub18CUB_300001_SM_10006detail6reduce28DeviceReduceSingleTileKernelINS2_10policy_hubIfjN4cuda3std3__44plusIfEEE10Policy1000EPfSC_iS9_ffNS7_10__identityEEEvT0_T1_T2_T3_T4_T6_E12temp_storage+44];
	add.f32 	%f436, %f435, %f434;
	selp.f32 	%f437, %f436, %f434, %p95;
	setp.gt.s32 	%p96, %r67, 256;
	ld.shared.f32 	%f438, [_ZZN3cub18CUB_300001_SM_10006detail6reduce28DeviceReduceSingleTileKernelINS2_10policy_hubIfjN4cuda3std3__44plusIfEEE10Policy1000EPfSC_iS9_ffNS7_10__identityEEEvT0_T1_T2_T3_T4_T6_E12temp_storage+48];
	add.f32 	%f439, %f438, %f437;
	selp.f32 	%f440, %f439, %f437, %p96;
	setp.gt.s32 	%p97, %r67, 288;
	ld.shared.f32 	%f441, [_ZZN3cub18CUB_300001_SM_10006detail6reduce28DeviceReduceSingleTileKernelINS2_10policy_hubIfjN4cuda3std3__44plusIfEEE10Policy1000EPfSC_iS9_ffNS7_10__identityEEEvT0_T1_T2_T3_T4_T6_E12temp_storage+52];
	add.f32 	%f442, %f441, %f440;
	selp.f32 	%f443, %f442, %f440, %p97;
	setp.gt.s32 	%p98, %r67, 320;
	ld.shared.f32 	%f444, [_ZZN3cub18CUB_300001_SM_10006detail6reduce28DeviceReduceSingleTileKernelINS2_10policy_hubIfjN4cuda3std3__44plusIfEEE10Policy1000EPfSC_iS9_ffNS7_10__identityEEEvT0_T1_T2_T3_T4_T6_E12temp_storage+56];
	add.f32 	%f445, %f444, %f443;
	selp.f32 	%f446, %f445, %f443, %p98;
	setp.gt.s32 	%p99, %r67, 352;
	ld.shared.f32 	%f447, [_ZZN3cub18CUB_300001_SM_10006detail6reduce28DeviceReduceSingleTileKernelINS2_10policy_hubIfjN4cuda3std3__44plusIfEEE10Policy1000EPfSC_iS9_ffNS7_10__identityEEEvT0_T1_T2_T3_T4_T6_E12temp_storage+60];
	add.f32 	%f448, %f447, %f446;
	selp.f32 	%f449, %f448, %f446, %p99;
	setp.gt.s32 	%p100, %r67, 384;
	ld.shared.f32 	%f450, [_ZZN3cub18CUB_300001_SM_10006detail6reduce28DeviceReduceSingleTileKernelINS2_10policy_hubIfjN4cuda3std3__44plusIfEEE10Policy1000EPfSC_iS9_ffNS7_10__identityEEEvT0_T1_T2_T3_T4_T6_E12temp_storage+64];
	add.f32 	%f451, %f450, %f449;
	selp.f32 	%f452, %f451, %f449, %p100;
	setp.gt.s32 	%p101, %r67, 416;
	ld.shared.f32 	%f453, [_ZZN3cub18CUB_300001_SM_10006detail6reduce28DeviceReduceSingleTileKernelINS2_10policy_hubIfjN4cuda3std3__44plusIfEEE10Policy1000EPfSC_iS9_ffNS7_10__identityEEEvT0_T1_T2_T3_T4_T6_E12temp_storage+68];
	add.f32 	%f454, %f453, %f452;
	selp.f32 	%f455, %f454, %f452, %p101;
	setp.gt.s32 	%p102, %r67, 448;
	ld.shared.f32 	%f456, [_ZZN3cub18CUB_300001_SM_10006detail6reduce28DeviceReduceSingleTileKernelINS2_10policy_hubIfjN4cuda3std3__44plusIfEEE10Policy1000EPfSC_iS9_ffNS7_10__identityEEEvT0_T1_T2_T3_T4_T6_E12temp_storage+72];
	add.f32 	%f457, %f456, %f455;
	selp.f32 	%f458, %f457, %f455, %p102;
	setp.gt.s32 	%p103, %r67, 480;
	ld.shared.f32 	%f459, [_ZZN3cub18CUB_300001_SM_10006detail6reduce28DeviceReduceSingleTileKernelINS2_10policy_hubIfjN4cuda3std3__44plusIfEEE10Policy1000EPfSC_iS9_ffNS7_10__identityEEEvT0_T1_T2_T3_T4_T6_E12temp_storage+76];
	add.f32 	%f460, %f459, %f458;
	selp.f32 	%f530, %f460, %f458, %p103;
	bra.uni 	$L__BB16_72;
$L__BB16_22:
	mov.u32 	%r13, %tid.x;
	shl.b32 	%r224, %r13, 1;
	mul.wide.u32 	%rd90, %r224, 4;
	add.s64 	%rd75, %rd16, %rd90;
	// begin inline asm
	ld.global.nc.u64 %rd74, [%rd75];
	// end inline asm
	mov.b64 	{%r225, %r226}, %rd74;
	mov.b32 	%f281, %r226;
	mov.b32 	%f282, %r225;
	add.s64 	%rd77, %rd75, 4096;
	// begin inline asm
	ld.global.nc.u64 %rd76, [%rd77];
	// end inline asm
	mov.b64 	{%r227, %r228}, %rd76;
	mov.b32 	%f283, %r228;
	mov.b32 	%f284, %r227;
	add.s64 	%rd79, %rd75, 8192;
	// begin inline asm
	ld.global.nc.u64 %rd78, [%rd79];
	// end inline asm
	mov.b64 	{%r229, %r230}, %rd78;
	mov.b32 	%f285, %r230;
	mov.b32 	%f286, %r229;
	add.s64 	%rd81, %rd75, 12288;
	// begin inline asm
	ld.global.nc.u64 %rd80, [%rd81];
	// end inline asm
	mov.b64 	{%r231, %r232}, %rd80;
	mov.b32 	%f287, %r232;
	mov.b32 	%f288, %r231;
	add.s64 	%rd83, %rd75, 16384;
	// begin inline asm
	ld.global.nc.u64 %rd82, [%rd83];
	// end inline asm
	mov.b64 	{%r233, %r234}, %rd82;
	mov.b32 	%f289, %r234;
	mov.b32 	%f290, %r233;
	add.s64 	%rd85, %rd75, 20480;
	// begin inline asm
	ld.global.nc.u64 %rd84, [%rd85];
	// end inline asm
	mov.b64 	{%r235, %r236}, %rd84;
	mov.b32 	%f291, %r236;
	mov.b32 	%f292, %r235;
	add.s64 	%rd87, %rd75, 24576;
	// begin inline asm
	ld.global.nc.u64 %rd86, [%rd87];
	// end inline asm
	mov.b64 	{%r237, %r238}, %rd86;
	mov.b32 	%f293, %r238;
	mov.b32 	%f294, %r237;
	add.s64 	%rd89, %rd75, 28672;
	// begin inline asm
	ld.global.nc.u64 %rd88, [%rd89];
	// end inline asm
	mov.b64 	{%r239, %r240}, %rd88;
	mov.b32 	%f295, %r240;
	mov.b32 	%f296, %r239;
	add.f32 	%f297, %f282, %f281;
	add.f32 	%f298, %f284, %f283;
	add.f32 	%f299, %f286, %f285;
	add.f32 	%f300, %f288, %f287;
	add.f32 	%f301, %f290, %f289;
	add.f32 	%f302, %f292, %f291;
	add.f32 	%f303, %f294, %f293;
	add.f32 	%f304, %f296, %f295;
	add.f32 	%f305, %f297, %f298;
	add.f32 	%f306, %f299, %f300;
	add.f32 	%f307, %f301, %f302;
	add.f32 	%f308, %f303, %f304;
	add.f32 	%f309, %f305, %f306;
	add.f32 	%f310, %f307, %f308;
	add.f32 	%f516, %f309, %f310;
	setp.lt.u32 	%p58, %r67, 16384;
	mov.b32 	%r387, 8192;
	@%p58 bra 	$L__BB16_26;
	add.s32 	%r14, %r67, -8192;
	mov.b32 	%r387, 8192;
$L__BB16_24:
	mul.wide.s32 	%rd107, %r387, 4;
	add.s64 	%rd92, %rd75, %rd107;
	// begin inline asm
	ld.global.nc.u64 %rd91, [%rd92];
	// end inline asm
	mov.b64 	{%r242, %r243}, %rd91;
	mov.b32 	%f311, %r243;
	mov.b32 	%f312, %r242;
	add.s64 	%rd94, %rd92, 4096;
	// begin inline asm
	ld.global.nc.u64 %rd93, [%rd94];
	// end inline asm
	mov.b64 	{%r244, %r245}, %rd93;
	mov.b32 	%f313, %r245;
	mov.b32 	%f314, %r244;
	add.s64 	%rd96, %rd92, 8192;
	// begin inline asm
	ld.global.nc.u64 %rd95, [%rd96];
	// end inline asm
	mov.b64 	{%r246, %r247}, %rd95;
	mov.b32 	%f315, %r247;
	mov.b32 	%f316, %r246;
	add.s64 	%rd98, %rd92, 12288;
	// begin inline asm
	ld.global.nc.u64 %rd97, [%rd98];
	// end inline asm
	mov.b64 	{%r248, %r249}, %rd97;
	mov.b32 	%f317, %r249;
	mov.b32 	%f318, %r248;
	add.s64 	%rd100, %rd92, 16384;
	// begin inline asm
	ld.global.nc.u64 %rd99, [%rd100];
	// end inline asm
	mov.b64 	{%r250, %r251}, %rd99;
	mov.b32 	%f319, %r251;
	mov.b32 	%f320, %r250;
	add.s64 	%rd102, %rd92, 20480;
	// begin inline asm
	ld.global.nc.u64 %rd101, [%rd102];
	// end inline asm
	mov.b64 	{%r252, %r253}, %rd101;
	mov.b32 	%f321, %r253;
	mov.b32 	%f322, %r252;
	add.s64 	%rd104, %rd92, 24576;
	// begin inline asm
	ld.global.nc.u64 %rd103, [%rd104];
	// end inline asm
	mov.b64 	{%r254, %r255}, %rd103;
	mov.b32 	%f323, %r255;
	mov.b32 	%f324, %r254;
	add.s64 	%rd106, %rd92, 28672;
	// begin inline asm
	ld.global.nc.u64 %rd105, [%rd106];
	// end inline asm
	mov.b64 	{%r256, %r257}, %rd105;
	mov.b32 	%f325, %r257;
	mov.b32 	%f326, %r256;
	add.f32 	%f327, %f516, %f312;
	add.f32 	%f328, %f311, %f314;
	add.f32 	%f329, %f313, %f316;
	add.f32 	%f330, %f315, %f318;
	add.f32 	%f331, %f317, %f320;
	add.f32 	%f332, %f319, %f322;
	add.f32 	%f333, %f321, %f324;
	add.f32 	%f334, %f323, %f326;
	add.f32 	%f335, %f327, %f328;
	add.f32 	%f336, %f329, %f330;
	add.f32 	%f337, %f331, %f332;
	add.f32 	%f338, %f333, %f334;
	add.f32 	%f339, %f335, %f336;
	add.f32 	%f340, %f337, %f338;
	add.f32 	%f341, %f339, %f340;
	add.f32 	%f516, %f341, %f325;
	sub.s32 	%r258, %r67, %r387;
	setp.lt.s32 	%p59, %r258, 8192;
	@%p59 bra 	$L__BB16_34;
	add.s32 	%r387, %r387, 8192;
	setp.le.s32 	%p60, %r387, %r14;
	@%p60 bra 	$L__BB16_24;
$L__BB16_26:
	setp.le.s32 	%p61, %r67, %r387;
	@%p61 bra 	$L__BB16_34;
	sub.s32 	%r18, %r67, %r387;
	setp.ge.s32 	%p62, %r13, %r18;
	@%p62 bra 	$L__BB16_34;
	not.b32 	%r259, %r13;
	add.s32 	%r260, %r67, %r259;
	sub.s32 	%r19, %r260, %r387;
	and.b32  	%r261, %r19, 1536;
	setp.eq.s32 	%p63, %r261, 1536;
	mov.u32 	%r391, %r13;
	@%p63 bra 	$L__BB16_31;
	add.s32 	%r389, %r13, %r387;
	shr.u32 	%r262, %r19, 9;
	add.s32 	%r263, %r262, 1;
	and.b32  	%r264, %r263, 3;
	neg.s32 	%r388, %r264;
	mov.u32 	%r391, %r13;
$L__BB16_30:
	.pragma "nounroll";
	mul.wide.u32 	%rd109, %r389, 4;
	add.s64 	%rd108, %rd16, %rd109;
	// begin inline asm
	ld.global.nc.u32 %r265, [%rd108];
	// end inline asm
	mov.b32 	%f343, %r265;
	add.f32 	%f516, %f516, %f343;
	add.s32 	%r391, %r391, 512;
	add.s32 	%r389, %r389, 512;
	add.s32 	%r388, %r388, 1;
	setp.ne.s32 	%p64, %r388, 0;
	@%p64 bra 	$L__BB16_30;
$L__BB16_31:
	setp.lt.u32 	%p65, %r19, 1536;
	@%p65 bra 	$L__BB16_34;
	cvt.u64.u32 	%rd110, %r391;
	cvt.u64.u32 	%rd111, %r387;
	add.s64 	%rd112, %rd110, %rd111;
	shl.b64 	%rd113, %rd112, 2;
	add.s64 	%rd114, %rd113, %rd16;
	add.s64 	%rd130, %rd114, 4096;
	add.s32 	%r392, %r391, %r387;
$L__BB16_33:
	mul.wide.u32 	%rd119, %r392, 4;
	add.s64 	%rd115, %rd16, %rd119;
	// begin inline asm
	ld.global.nc.u32 %r266, [%rd115];
	// end inline asm
	mov.b32 	%f344, %r266;
	add.f32 	%f345, %f516, %f344;
	add.s64 	%rd116, %rd130, -2048;
	// begin inline asm
	ld.global.nc.u32 %r267, [%rd116];
	// end inline asm
	mov.b32 	%f346, %r267;
	add.f32 	%f347, %f345, %f346;
	// begin inline asm
	ld.global.nc.u32 %r268, [%rd130];
	// end inline asm
	mov.b32 	%f348, %r268;
	add.f32 	%f349, %f347, %f348;
	add.s64 	%rd118, %rd130, 2048;
	// begin inline asm
	ld.global.nc.u32 %r269, [%rd118];
	// end inline asm
	mov.b32 	%f350, %r269;
	add.f32 	%f516, %f349, %f350;
	add.s32 	%r391, %r391, 2048;
	add.s64 	%rd130, %rd130, 8192;
	add.s32 	%r392, %r392, 2048;
	setp.lt.s32 	%p66, %r391, %r18;
	@%p66 bra 	$L__BB16_33;
$L__BB16_34:
	// begin inline asm
	mov.u32 %r270, %laneid;
	// end inline asm
	mov.b32 	%r272, %f516;
	mov.b32 	%r273, 1;
	mov.b32 	%r294, 31;
	mov.b32 	%r295, -1;
	// begin inline asm
	shfl.sync.down.b32 %r271, %r272, %r273, %r294, %r295;
	// end inline asm
	setp.gt.s32 	%p67, %r270, 30;
	mov.b32 	%f351, %r271;
	add.f32 	%f352, %f516, %f351;
	selp.f32 	%f353, %f516, %f352, %p67;
	mov.b32 	%r277, %f353;
	mov.b32 	%r278, 2;
	// begin inline asm
	shfl.sync.down.b32 %r276, %r277, %r278, %r294, %r295;
	// end inline asm
	setp.gt.s32 	%p68, %r270, 29;
	mov.b32 	%f354, %r276;
	add.f32 	%f355, %f353, %f354;
	selp.f32 	%f356, %f353, %f355, %p68;
	mov.b32 	%r282, %f356;
	mov.b32 	%r283, 4;
	// begin inline asm
	shfl.sync.down.b32 %r281, %r282, %r283, %r294, %r295;
	// end inline asm
	setp.gt.s32 	%p69, %r270, 27;
	mov.b32 	%f357, %r281;
	add.f32 	%f358, %f356, %f357;
	selp.f32 	%f359, %f356, %f358, %p69;
	mov.b32 	%r287, %f359;
	mov.b32 	%r288, 8;
	// begin inline asm
	shfl.sync.down.b32 %r286, %r287, %r288, %r294, %r295;
	// end inline asm
	setp.gt.s32 	%p70, %r270, 23;
	mov.b32 	%f360, %r286;
	add.f32 	%f361, %f359, %f360;
	selp.f32 	%f362, %f359, %f361, %p70;
	mov.b32 	%r292, %f362;
	mov.b32 	%r293, 16;
	// begin inline asm
	shfl.sync.down.b32 %r291, %r292, %r293, %r294, %r295;
	// end inline asm
	setp.gt.s32 	%p71, %r270, 15;
	mov.b32 	%f363, %r291;
	add.f32 	%f26, %f362, %f363;
	selp.f32 	%f530, %f362, %f26, %p71;
	setp.ne.s32 	%p72, %r270, 0;
	@%p72 bra 	$L__BB16_36;
	shr.u32 	%r296, %r13, 3;
	and.b32  	%r297, %r296, 124;
	mov.u32 	%r298, _ZZN3cub18CUB_300001_SM_10006detail6reduce28DeviceReduceSingleTileKernelINS2_10policy_hubIfjN4cuda3std3__44plusIfEEE10Policy1000EPfSC_iS9_ffNS7_10__identityEEEvT0_T1_T2_T3_T4_T6_E12temp_storage;
	add.s32 	%r299, %r298, %r297;
	st.shared.f32 	[%r299+16], %f26;
$L__BB16_36:
	bar.sync 	0;
	setp.ne.s32 	%p73, %r13, 0;
	@%p73 bra 	$L__BB16_72;
	ld.shared.f32 	%f364, [_ZZN3cub18CUB_300001_SM_10006detail6reduce28DeviceReduceSingleTileKernelINS2_10policy_hubIfjN4cuda3std3__44plusIfEEE10Policy1000EPfSC_iS9_ffNS7_10__identityEEEvT0_T1_T2_T3_T4_T6_E12temp_storage+20];
	add.f32 	%f365, %f530, %f364;
	ld.shared.f32 	%f366, [_ZZN3cub18CUB_300001_SM_10006detail6reduce28DeviceReduceSingleTileKernelINS2_10policy_hubIfjN4cuda3std3__44plusIfEEE10Policy1000EPfSC_iS9_ffNS7_10__identityEEEvT0_T1_T2_T3_T4_T6_E12temp_storage+24];
	add.f32 	%f367, %f365, %f366;
	ld.shared.f32 	%f368, [_ZZN3cub18CUB_300001_SM_10006detail6reduce28DeviceReduceSingleTileKernelINS2_10policy_hubIfjN4cuda3std3__44plusIfEEE10Policy1000EPfSC_iS9_ffNS7_10__identityEEEvT0_T1_T2_T3_T4_T6_E12temp_storage+28];
	add.f32 	%f369, %f367, %f368;
	ld.shared.f32 	%f370, [_ZZN3cub18CUB_300001_SM_10006detail6reduce28DeviceReduceSingleTileKernelINS2_10policy_hubIfjN4cuda3std3__44plusIfEEE10Policy1000EPfSC_iS9_ffNS7_10__identityEEEvT0_T1_T2_T3_T4_T6_E12temp_storage+32];
	add.f32 	%f371, %f369, %f370;
	ld.shared.f32 	%f372, [_ZZN3cub18CUB_300001_SM_10006detail6reduce28DeviceReduceSingleTileKernelINS2_10policy_hubIfjN4cuda3std3__44plusIfEEE10Policy1000EPfSC_iS9_ffNS7_10__identityEEEvT0_T1_T2_T3_T4_T6_E12temp_storage+36];
	add.f32 	%f373, %f371, %f372;
	ld.shared.f32 	%f374, [_ZZN3cub18CUB_300001_SM_10006detail6reduce28DeviceReduceSingleTileKernelINS2_10policy_hubIfjN4cuda3std3__44plusIfEEE10Policy1000EPfSC_iS9_ffNS7_10__identityEEEvT0_T1_T2_T3_T4_T6_E12temp_storage+40];
	add.f32 	%f375, %f373, %f374;
	ld.shared.f32 	%f376, [_ZZN3cub18CUB_300001_SM_10006detail6reduce28DeviceReduceSingleTileKernelINS2_10policy_hubIfjN4cuda3std3__44plusIfEEE10Policy1000EPfSC_iS9_ffNS7_10__identityEEEvT0_T1_T2_T3_T4_T6_E12temp_storage+44];
	add.f32 	%f377, %f375, %f376;
	ld.shared.f32 	%f378, [_ZZN3cub18CUB_300001_SM_10006detail6reduce28DeviceReduceSingleTileKernelINS2_10policy_hubIfjN4cuda3std3__44plusIfEEE10Policy1000EPfSC_iS9_ffNS7_10__identityEEEvT0_T1_T2_T3_T4_T6_E12temp_storage+48];
	add.f32 	%f379, %f377, %f378;
	ld.shared.f32 	%f380, [_ZZN3cub18CUB_300001_SM_10006detail6reduce28DeviceReduceSingleTileKernelINS2_10policy_hubIfjN4cuda3std3__44plusIfEEE10Policy1000EPfSC_iS9_ffNS7_10__identityEEEvT0_T1_T2_T3_T4_T6_E12temp_storage+52];
	add.f32 	%f381, %f379, %f380;
	ld.shared.f32 	%f382, [_ZZN3cub18CUB_300001_SM_10006detail6reduce28DeviceReduceSingleTileKernelINS2_10policy_hubIfjN4cuda3std3__44plusIfEEE10Policy1000EPfSC_iS9_ffNS7_10__identityEEEvT0_T1_T2_T3_T4_T6_E12temp_storage+56];
	add.f32 	%f383, %f381, %f382;
	ld.shared.f32 	%f384, [_ZZN3cub18CUB_300001_SM_10006detail6reduce28DeviceReduceSingleTileKernelINS2_10policy_hubIfjN4cuda3std3__44plusIfEEE10Policy1000EPfSC_iS9_ffNS7_10__identityEEEvT0_T1_T2_T3_T4_T6_E12temp_storage+60];
	add.f32 	%f385, %f383, %f384;
	ld.shared.f32 	%f386, [_ZZN3cub18CUB_300001_SM_10006detail6reduce28DeviceReduceSingleTileKernelINS2_10policy_hubIfjN4cuda3std3__44plusIfEEE10Policy1000EPfSC_iS9_ffNS7_10__identityEEEvT0_T1_T2_T3_T4_T6_E12temp_storage+64];
	add.f32 	%f387, %f385, %f386;
	ld.shared.f32 	%f388, [_ZZN3cub18CUB_300001_SM_10006detail6reduce28DeviceReduceSingleTileKernelINS2_10policy_hubIfjN4cuda3std3__44plusIfEEE10Policy1000EPfSC_iS9_ffNS7_10__identityEEEvT0_T1_T2_T3_T4_T6_E12temp_storage+68];
	add.f32 	%f389, %f387, %f388;
	ld.shared.f32 	%f390, [_ZZN3cub18CUB_300001_SM_10006detail6reduce28DeviceReduceSingleTileKernelINS2_10policy_hubIfjN4cuda3std3__44plusIfEEE10Policy1000EPfSC_iS9_ffNS7_10__identityEEEvT0_T1_T2_T3_T4_T6_E12temp_storage+72];
	add.f32 	%f391, %f389, %f390;
	ld.shared.f32 	%f392, [_ZZN3cub18CUB_300001_SM_10006detail6reduce28DeviceReduceSingleTileKernelINS2_10policy_hubIfjN4cuda3std3__44plusIfEEE10Policy1000EPfSC_iS9_ffNS7_10__identityEEEvT0_T1_T2_T3_T4_T6_E12temp_storage+76];
	add.f32 	%f530, %f391, %f392;
	bra.uni 	$L__BB16_72;
$L__BB16_38:
	setp.gt.s32 	%p3, %r67, 8191;
	@%p3 bra 	$L__BB16_56;
	mov.u32 	%r34, %tid.x;
	setp.ge.s32 	%p20, %r34, %r67;
	mov.f32 	%f522, 0f00000000;
	mov.u32 	%r397, %r34;
	@%p20 bra 	$L__BB16_41;
	mul.wide.u32 	%rd66, %r34, 4;
	add.s64 	%rd65, %rd16, %rd66;
	// begin inline asm
	ld.global.nc.u32 %r144, [%rd65];
	// end inline asm
	mov.b32 	%f522, %r144;
	add.s32 	%r397, %r34, 512;
$L__BB16_41:
	setp.ge.s32 	%p21, %r397, %r67;
	@%p21 bra 	$L__BB16_47;
	not.b32 	%r145, %r397;
	add.s32 	%r37, %r67, %r145;
	and.b32  	%r146, %r37, 1536;
	setp.eq.s32 	%p22, %r146, 1536;
	@%p22 bra 	$L__BB16_45;
	mul.wide.u32 	%rd67, %r397, 4;
	add.s64 	%rd131, %rd16, %rd67;
	shr.u32 	%r147, %r37, 9;
	add.s32 	%r148, %r147, 1;
	and.b32  	%r149, %r148, 3;
	neg.s32 	%r395, %r149;
$L__BB16_44:
	.pragma "nounroll";
	// begin inline asm
	ld.global.nc.u32 %r150, [%rd131];
	// end inline asm
	mov.b32 	%f173, %r150;
	add.f32 	%f522, %f522, %f173;
	add.s32 	%r397, %r397, 512;
	add.s64 	%rd131, %rd131, 2048;
	add.s32 	%r395, %r395, 1;
	setp.ne.s32 	%p23, %r395, 0;
	@%p23 bra 	$L__BB16_44;
$L__BB16_45:
	setp.lt.u32 	%p24, %r37, 1536;
	@%p24 bra 	$L__BB16_47;
$L__BB16_46:
	mul.wide.s32 	%rd73, %r397, 4;
	add.s64 	%rd69, %rd16, %rd73;
	// begin inline asm
	ld.global.nc.u32 %r151, [%rd69];
	// end inline asm
	mov.b32 	%f174, %r151;
	add.f32 	%f175, %f522, %f174;
	add.s64 	%rd70, %rd69, 2048;
	// begin inline asm
	ld.global.nc.u32 %r152, [%rd70];
	// end inline asm
	mov.b32 	%f176, %r152;
	add.f32 	%f177, %f175, %f176;
	add.s64 	%rd71, %rd69, 4096;
	// begin inline asm
	ld.global.nc.u32 %r153, [%rd71];
	// end inline asm
	mov.b32 	%f178, %r153;
	add.f32 	%f179, %f177, %f178;
	add.s64 	%rd72, %rd69, 6144;
	// begin inline asm
	ld.global.nc.u32 %r154, [%rd72];
	// end inline asm
	mov.b32 	%f180, %r154;
	add.f32 	%f522, %f179, %f180;
	add.s32 	%r397, %r397, 2048;
	setp.lt.s32 	%p25, %r397, %r67;
	@%p25 bra 	$L__BB16_46;
$L__BB16_47:
	setp.lt.s32 	%p26, %r67, 512;
	@%p26 bra 	$L__BB16_52;
	// begin inline asm
	mov.u32 %r193, %laneid;
	// end inline asm
	mov.b32 	%r195, %f522;
	mov.b32 	%r196, 1;
	mov.b32 	%r217, 31;
	mov.b32 	%r218, -1;
	// begin inline asm
	shfl.sync.down.b32 %r194, %r195, %r196, %r217, %r218;
	// end inline asm
	setp.gt.s32 	%p50, %r193, 30;
	mov.b32 	%f239, %r194;
	add.f32 	%f240, %f522, %f239;
	selp.f32 	%f241, %f522, %f240, %p50;
	mov.b32 	%r200, %f241;
	mov.b32 	%r201, 2;
	// begin inline asm
	shfl.sync.down.b32 %r199, %r200, %r201, %r217, %r218;
	// end inline asm
	setp.gt.s32 	%p51, %r193, 29;
	mov.b32 	%f242, %r199;
	add.f32 	%f243, %f241, %f242;
	selp.f32 	%f244, %f241, %f243, %p51;
	mov.b32 	%r205, %f244;
	mov.b32 	%r206, 4;
	// begin inline asm
	shfl.sync.down.b32 %r204, %r205, %r206, %r217, %r218;
	// end inline asm
	setp.gt.s32 	%p52, %r193, 27;
	mov.b32 	%f245, %r204;
	add.f32 	%f246, %f244, %f245;
	selp.f32 	%f247, %f244, %f246, %p52;
	mov.b32 	%r210, %f247;
	mov.b32 	%r211, 8;
	// begin inline asm
	shfl.sync.down.b32 %r209, %r210, %r211, %r217, %r218;
	// end inline asm
	setp.gt.s32 	%p53, %r193, 23;
	mov.b32 	%f248, %r209;
	add.f32 	%f249, %f247, %f248;
	selp.f32 	%f250, %f247, %f249, %p53;
	mov.b32 	%r215, %f250;
	mov.b32 	%r216, 16;
	// begin inline asm
	shfl.sync.down.b32 %r214, %r215, %r216, %r217, %r218;
	// end inline asm
	setp.gt.s32 	%p54, %r193, 15;
	mov.b32 	%f251, %r214;
	add.f32 	%f38, %f250, %f251;
	selp.f32 	%f530, %f250, %f38, %p54;
	setp.ne.s32 	%p55, %r193, 0;
	@%p55 bra 	$L__BB16_50;
	shr.u32 	%r219, %r34, 3;
	and.b32  	%r220, %r219, 124;
	mov.u32 	%r221, _ZZN3cub18CUB_300001_SM_10006detail6reduce28DeviceReduceSingleTileKernelINS2_10policy_hubIfjN4cuda3std3__44plusIfEEE10Policy1000EPfSC_iS9_ffNS7_10__identityEEEvT0_T1_T2_T3_T4_T6_E12temp_storage;
	add.s32 	%r222, %r221, %r220;
	st.shared.f32 	[%r222+16], %f38;
$L__BB16_50:
	bar.sync 	0;
	setp.ne.s32 	%p56, %r34, 0;
	@%p56 bra 	$L__BB16_72;
	ld.shared.f32 	%f252, [_ZZN3cub18CUB_300001_SM_10006detail6reduce28DeviceReduceSingleTileKernelINS2_10policy_hubIfjN4cuda3std3__44plusIfEEE10Policy1000EPfSC_iS9_ffNS7_10__identityEEEvT0_T1_T2_T3_T4_T6_E12temp_storage+20];
	add.f32 	%f253, %f530, %f252;
	ld.shared.f32 	%f254, [_ZZN3cub18CUB_300001_SM_10006detail6reduce28DeviceReduceSingleTileKernelINS2_10policy_hubIfjN4cuda3std3__44plusIfEEE10Policy1000EPfSC_iS9_ffNS7_10__identityEEEvT0_T1_T2_T3_T4_T6_E12temp_storage+24];
	add.f32 	%f255, %f253, %f254;
	ld.shared.f32 	%f256, [_ZZN3cub18CUB_300001_SM_10006detail6reduce28DeviceReduceSingleTileKernelINS2_10policy_hubIfjN4cuda3std3__44plusIfEEE10Policy1000EPfSC_iS9_ffNS7_10__identityEEEvT0_T1_T2_T3_T4_T6_E12temp_storage+28];
	add.f32 	%f257, %f255, %f256;
	ld.shared.f32 	%f258, [_ZZN3cub18CUB_300001_SM_10006detail6reduce28DeviceReduceSingleTileKernelINS2_10policy_hubIfjN4cuda3std3__44plusIfEEE10Policy1000EPfSC_iS9_ffNS7_10__identityEEEvT0_T1_T2_T3_T4_T6_E12temp_storage+32];
	add.f32 	%f259, %f257, %f258;
	ld.shared.f32 	%f260, [_ZZN3cub18CUB_300001_SM_10006detail6reduce28DeviceReduceSingleTileKernelINS2_10policy_hubIfjN4cuda3std3__44plusIfEEE10Policy1000EPfSC_iS9_ffNS7_10__identityEEEvT0_T1_T2_T3_T4_T6_E12temp_storage+36];
	add.f32 	%f261, %f259, %f260;
	ld.shared.f32 	%f262, [_ZZN3cub18CUB_300001_SM_10006detail6reduce28DeviceReduceSingleTileKernelINS2_10policy_hubIfjN4cuda3std3__44plusIfEEE10Policy1000EPfSC_iS9_ffNS7_10__identityEEEvT0_T1_T2_T3_T4_T6_E12temp_storage+40];
	add.f32 	%f263, %f261, %f262;
	ld.shared.f32 	%f264, [_ZZN3cub18CUB_300001_SM_10006detail6reduce28DeviceReduceSingleTileKernelINS2_10policy_hubIfjN4cuda3std3__44plusIfEEE10Policy1000EPfSC_iS9_ffNS7_10__identityEEEvT0_T1_T2_T3_T4_T6_E12temp_storage+44];
	add.f32 	%f265, %f263, %f264;
	ld.shared.f32 	%f266, [_ZZN3cub18CUB_300001_SM_10006detail6reduce28DeviceReduceSingleTileKernelINS2_10policy_hubIfjN4cuda3std3__44plusIfEEE10Policy1000EPfSC_iS9_ffNS7_10__identityEEEvT0_T1_T2_T3_T4_T6_E12temp_storage+48];
	add.f32 	%f267, %f265, %f266;
	ld.shared.f32 	%f268, [_ZZN3cub18CUB_300001_SM_10006detail6reduce28DeviceReduceSingleTileKernelINS2_10policy_hubIfjN4cuda3std3__44plusIfEEE10Policy1000EPfSC_iS9_ffNS7_10__identityEEEvT0_T1_T2_T3_T4_T6_E12temp_storage+52];
	add.f32 	%f269, %f267, %f268;
	ld.shared.f32 	%f270, [_ZZN3cub18CUB_300001_SM_10006detail6reduce28DeviceReduceSingleTileKernelINS2_10policy_hubIfjN4cuda3std3__44plusIfEEE10Policy1000EPfSC_iS9_ffNS7_10__identityEEEvT0_T1_T2_T3_T4_T6_E12temp_storage+56];
	add.f32 	%f271, %f269, %f270;
	ld.shared.f32 	%f272, [_ZZN3cub18CUB_300001_SM_10006detail6reduce28DeviceReduceSingleTileKernelINS2_10policy_hubIfjN4cuda3std3__44plusIfEEE10Policy1000EPfSC_iS9_ffNS7_10__identityEEEvT0_T1_T2_T3_T4_T6_E12temp_storage+60];
	add.f32 	%f273, %f271, %f272;
	ld.shared.f32 	%f274, [_ZZN3cub18CUB_300001_SM_10006detail6reduce28DeviceReduceSingleTileKernelINS2_10policy_hubIfjN4cuda3std3__44plusIfEEE10Policy1000EPfSC_iS9_ffNS7_10__identityEEEvT0_T1_T2_T3_T4_T6_E12temp_storage+64];
	add.f32 	%f275, %f273, %f274;
	ld.shared.f32 	%f276, [_ZZN3cub18CUB_300001_SM_10006detail6reduce28DeviceReduceSingleTileKernelINS2_10policy_hubIfjN4cuda3std3__44plusIfEEE10Policy1000EPfSC_iS9_ffNS7_10__identityEEEvT0_T1_T2_T3_T4_T6_E12temp_storage+68];
	add.f32 	%f277, %f275, %f276;
	ld.shared.f32 	%f278, [_ZZN3cub18CUB_300001_SM_10006detail6reduce28DeviceReduceSingleTileKernelINS2_10policy_hubIfjN4cuda3std3__44plusIfEEE10Policy1000EPfSC_iS9_ffNS7_10__identityEEEvT0_T1_T2_T3_T4_T6_E12temp_storage+72];
	add.f32 	%f279, %f277, %f278;
	ld.shared.f32 	%f280, [_ZZN3cub18CUB_300001_SM_10006detail6reduce28DeviceReduceSingleTileKernelINS2_10policy_hubIfjN4cuda3std3__44plusIfEEE10Policy1000EPfSC_iS9_ffNS7_10__identityEEEvT0_T1_T2_T3_T4_T6_E12temp_storage+76];
	add.f32 	%f530, %f279, %f280;
	bra.uni 	$L__BB16_72;
$L__BB16_52:
	// begin inline asm
	mov.u32 %r155, %laneid;
	// end inline asm
	and.b32  	%r181, %r34, 992;
	add.s32 	%r182, %r181, 32;
	setp.gt.s32 	%p27, %r182, %r67;
	not.b32 	%r183, %r181;
	add.s32 	%r184, %r67, %r183;
	selp.b32 	%r179, %r184, 31, %p27;
	mov.b32 	%r157, %f522;
	mov.b32 	%r158, 1;
	mov.b32 	%r180, -1;
	// begin inline asm
	shfl.sync.down.b32 %r156, %r157, %r158, %r179, %r180;
	// end inline asm
	setp.lt.s32 	%p28, %r155, %r179;
	mov.b32 	%f181, %r156;
	add.f32 	%f182, %f522, %f181;
	selp.f32 	%f183, %f182, %f522, %p28;
	mov.b32 	%r162, %f183;
	mov.b32 	%r163, 2;
	// begin inline asm
	shfl.sync.down.b32 %r161, %r162, %r163, %r179, %r180;
	// end inline asm
	add.s32 	%r185, %r155, 2;
	setp.gt.s32 	%p29, %r185, %r179;
	mov.b32 	%f184, %r161;
	add.f32 	%f185, %f183, %f184;
	selp.f32 	%f186, %f183, %f185, %p29;
	mov.b32 	%r167, %f186;
	mov.b32 	%r168, 4;
	// begin inline asm
	shfl.sync.down.b32 %r166, %r167, %r168, %r179, %r180;
	// end inline asm
	add.s32 	%r186, %r155, 4;
	setp.gt.s32 	%p30, %r186, %r179;
	mov.b32 	%f187, %r166;
	add.f32 	%f188, %f186, %f187;
	selp.f32 	%f189, %f186, %f188, %p30;
	mov.b32 	%r172, %f189;
	mov.b32 	%r173, 8;
	// begin inline asm
	shfl.sync.down.b32 %r171, %r172, %r173, %r179, %r180;
	// end inline asm
	add.s32 	%r187, %r155, 8;
	setp.gt.s32 	%p31, %r187, %r179;
	mov.b32 	%f190, %r171;
	add.f32 	%f191, %f189, %f190;
	selp.f32 	%f192, %f189, %f191, %p31;
	mov.b32 	%r177, %f192;
	mov.b32 	%r178, 16;
	// begin inline asm
	shfl.sync.down.b32 %r176, %r177, %r178, %r179, %r180;
	// end inline asm
	add.s32 	%r188, %r155, 16;
	setp.gt.s32 	%p32, %r188, %r179;
	mov.b32 	%f193, %r176;
	add.f32 	%f194, %f192, %f193;
	selp.f32 	%f530, %f192, %f194, %p32;
	setp.ne.s32 	%p33, %r155, 0;
	@%p33 bra 	$L__BB16_54;
	shr.u32 	%r189, %r34, 3;
	and.b32  	%r190, %r189, 124;
	mov.u32 	%r191, _ZZN3cub18CUB_300001_SM_10006detail6reduce28DeviceReduceSingleTileKernelINS2_10policy_hubIfjN4cuda3std3__44plusIfEEE10Policy1000EPfSC_iS9_ffNS7_10__identityEEEvT0_T1_T2_T3_T4_T6_E12temp_storage;
	add.s32 	%r192, %r191, %r190;
	st.shared.f32 	[%r192+16], %f530;
$L__BB16_54:
	bar.sync 	0;
	setp.ne.s32 	%p34, %r34, 0;
	@%p34 bra 	$L__BB16_72;
	setp.gt.s32 	%p35, %r67, 32;
	ld.shared.f32 	%f195, [_ZZN3cub18CUB_300001_SM_10006detail6reduce28DeviceReduceSingleTileKernelINS2_10policy_hubIfjN4cuda3std3__44plusIfEEE10Policy1000EPfSC_iS9_ffNS7_10__identityEEEvT0_T1_T2_T3_T4_T6_E12temp_storage+20];
	add.f32 	%f196, %f530, %f195;
	selp.f32 	%f197, %f196, %f530, %p35;
	setp.gt.s32 	%p36, %r67, 64;
	ld.shared.f32 	%f198, [_ZZN3cub18CUB_300001_SM_10006detail6reduce28DeviceReduceSingleTileKernelINS2_10policy_hubIfjN4cuda3std3__44plusIfEEE10Policy1000EPfSC_iS9_ffNS7_10__identityEEEvT0_T1_T2_T3_T4_T6_E12temp_storage+24];
	add.f32 	%f199, %f198, %f197;
	selp.f32 	%f200, %f199, %f197, %p36;
	setp.gt.s32 	%p37, %r67, 96;
	ld.shared.f32 	%f201, [_ZZN3cub18CUB_300001_SM_10006detail6reduce28DeviceReduceSingleTileKernelINS2_10policy_hubIfjN4cuda3std3__44plusIfEEE10Policy1000EPfSC_iS9_ffNS7_10__identityEEEvT0_T1_T2_T3_T4_T6_E12temp_storage+28];
	add.f32 	%f202, %f201, %f200;
	selp.f32 	%f203, %f202, %f200, %p37;
	setp.gt.s32 	%p38, %r67, 128;
	ld.shared.f32 	%f204, [_ZZN3cub18CUB_300001_SM_10006detail6reduce28DeviceReduceSingleTileKernelINS2_10policy_hubIfjN4cuda3std3__44plusIfEEE10Policy1000EPfSC_iS9_ffNS7_10__identityEEEvT0_T1_T2_T3_T4_T6_E12temp_storage+32];
	add.f32 	%f205, %f204, %f203;
	selp.f32 	%f206, %f205, %f203, %p38;
	setp.gt.s32 	%p39, %r67, 160;
	ld.shared.f32 	%f207, [_ZZN3cub18CUB_300001_SM_10006detail6reduce28DeviceReduceSingleTileKernelINS2_10policy_hubIfjN4cuda3std3__44plusIfEEE10Policy1000EPfSC_iS9_ffNS7_10__identityEEEvT0_T1_T2_T3_T4_T6_E12temp_storage+36];
	add.f32 	%f208, %f207, %f206;
	selp.f32 	%f209, %f208, %f206, %p39;
	setp.gt.s32 	%p40, %r67, 192;
	ld.shared.f32 	%f210, [_ZZN3cub18CUB_300001_SM_10006detail6reduce28DeviceReduceSingleTileKernelINS2_10policy_hubIfjN4cuda3std3__44plusIfEEE10Policy1000EPfSC_iS9_ffNS7_10__identityEEEvT0_T1_T2_T3_T4_T6_E12temp_storage+40];
	add.f32 	%f211, %f210, %f209;
	selp.f32 	%f212, %f211, %f209, %p40;
	setp.gt.s32 	%p41, %r67, 224;
	ld.shared.f32 	%f213, [_ZZN3cub18CUB_300001_SM_10006detail6reduce28DeviceReduceSingleTileKernelINS2_10policy_hubIfjN4cuda3std3__44plusIfEEE10Policy1000EPfSC_iS9_ffNS7_10__identityEEEvT0_T1_T2_T3_T4_T6_E12temp_storage+44];
	add.f32 	%f214, %f213, %f212;
	selp.f32 	%f215, %f214, %f212, %p41;
	setp.gt.s32 	%p42, %r67, 256;
	ld.shared.f32 	%f216, [_ZZN3cub18CUB_300001_SM_10006detail6reduce28DeviceReduceSingleTileKernelINS2_10policy_hubIfjN4cuda3std3__44plusIfEEE10Policy1000EPfSC_iS9_ffNS7_10__identityEEEvT0_T1_T2_T3_T4_T6_E12temp_storage+48];
	add.f32 	%f217, %f216, %f215;
	selp.f32 	%f218, %f217, %f215, %p42;
	setp.gt.s32 	%p43, %r67, 288;
	ld.shared.f32 	%f219, [_ZZN3cub18CUB_300001_SM_10006detail6reduce28DeviceReduceSingleTileKernelINS2_10policy_hubIfjN4cuda3std3__44plusIfEEE10Policy1000EPfSC_iS9_ffNS7_10__identityEEEvT0_T1_T2_T3_T4_T6_E12temp_storage+52];
	add.f32 	%f220, %f219, %f218;
	selp.f32 	%f221, %f220, %f218, %p43;
	setp.gt.s32 	%p44, %r67, 320;
	ld.shared.f32 	%f222, [_ZZN3cub18CUB_300001_SM_10006detail6reduce28DeviceReduceSingleTileKernelINS2_10policy_hubIfjN4cuda3std3__44plusIfEEE10Policy1000EPfSC_iS9_ffNS7_10__identityEEEvT0_T1_T2_T3_T4_T6_E12temp_storage+56];
	add.f32 	%f223, %f222, %f221;
	selp.f32 	%f224, %f223, %f221, %p44;
	setp.gt.s32 	%p45, %r67, 352;
	ld.shared.f32 	%f225, [_ZZN3cub18CUB_300001_SM_10006detail6reduce28DeviceReduceSingleTileKernelINS2_10policy_hubIfjN4cuda3std3__44plusIfEEE10Policy1000EPfSC_iS9_ffNS7_10__identityEEEvT0_T1_T2_T3_T4_T6_E12temp_storage+60];
	add.f32 	%f226, %f225, %f224;
	selp.f32 	%f227, %f226, %f224, %p45;
	setp.gt.s32 	%p46, %r67, 384;
	ld.shared.f32 	%f228, [_ZZN3cub18CUB_300001_SM_10006detail6reduce28DeviceReduceSingleTileKernelINS2_10policy_hubIfjN4cuda3std3__44plusIfEEE10Policy1000EPfSC_iS9_ffNS7_10__identityEEEvT0_T1_T2_T3_T4_T6_E12temp_storage+64];
	add.f32 	%f229, %f228, %f227;
	selp.f32 	%f230, %f229, %f227, %p46;
	setp.gt.s32 	%p47, %r67, 416;
	ld.shared.f32 	%f231, [_ZZN3cub18CUB_300001_SM_10006detail6reduce28DeviceReduceSingleTileKernelINS2_10policy_hubIfjN4cuda3std3__44plusIfEEE10Policy1000EPfSC_iS9_ffNS7_10__identityEEEvT0_T1_T2_T3_T4_T6_E12temp_storage+68];
	add.f32 	%f232, %f231, %f230;
	selp.f32 	%f233, %f232, %f230, %p47;
	setp.gt.s32 	%p48, %r67, 448;
	ld.shared.f32 	%f234, [_ZZN3cub18CUB_300001_SM_10006detail6reduce28DeviceReduceSingleTileKernelINS2_10policy_hubIfjN4cuda3std3__44plusIfEEE10Policy1000EPfSC_iS9_ffNS7_10__identityEEEvT0_T1_T2_T3_T4_T6_E12temp_storage+72];
	add.f32 	%f235, %f234, %f233;
	selp.f32 	%f236, %f235, %f233, %p48;
	setp.gt.s32 	%p49, %r67, 480;
	ld.shared.f32 	%f237, [_ZZN3cub18CUB_300001_SM_10006detail6reduce28DeviceReduceSingleTileKernelINS2_10policy_hubIfjN4cuda3std3__44plusIfEEE10Policy1000EPfSC_iS9_ffNS7_10__identityEEEvT0_T1_T2_T3_T4_T6_E12temp_storage+76];
	add.f32 	%f238, %f237, %f236;
	selp.f32 	%f530, %f238, %f236, %p49;
	bra.uni 	$L__BB16_72;
$L__BB16_56:
	mov.u32 	%r46, %tid.x;
	mul.wide.u32 	%rd35, %r46, 4;
	add.s64 	%rd19, %rd16, %rd35;
	// begin inline asm
	ld.global.nc.u32 %r68, [%rd19];
	// end inline asm
	mov.b32 	%f59, %r68;
	add.s64 	%rd20, %rd19, 2048;
	// begin inline asm
	ld.global.nc.u32 %r69, [%rd20];
	// end inline asm
	mov.b32 	%f60, %r69;
	add.s64 	%rd21, %rd19, 4096;
	// begin inline asm
	ld.global.nc.u32 %r70, [%rd21];
	// end inline asm
	mov.b32 	%f61, %r70;
	add.s64 	%rd22, %rd19, 6144;
	// begin inline asm
	ld.global.nc.u32 %r71, [%rd22];
	// end inline asm
	mov.b32 	%f62, %r71;
	add.s64 	%rd23, %rd19, 8192;
	// begin inline asm
	ld.global.nc.u32 %r72, [%rd23];
	// end inline asm
	mov.b32 	%f63, %r72;
	add.s64 	%rd24, %rd19, 10240;
	// begin inline asm
	ld.global.nc.u32 %r73, [%rd24];
	// end inline asm
	mov.b32 	%f64, %r73;
	add.s64 	%rd25, %rd19, 12288;
	// begin inline asm
	ld.global.nc.u32 %r74, [%rd25];
	// end inline asm
	mov.b32 	%f65, %r74;
	add.s64 	%rd26, %rd19, 14336;
	// begin inline asm
	ld.global.nc.u32 %r75, [%rd26];
	// end inline asm
	mov.b32 	%f66, %r75;
	add.s64 	%rd27, %rd19, 16384;
	// begin inline asm
	ld.global.nc.u32 %r76, [%rd27];
	// end inline asm
	mov.b32 	%f67, %r76;
	add.s64 	%rd28, %rd19, 18432;
	// begin inline asm
	ld.global.nc.u32 %r77, [%rd28];
	// end inline asm
	mov.b32 	%f68, %r77;
	add.s64 	%rd29, %rd19, 20480;
	// begin inline asm
	ld.global.nc.u32 %r78, [%rd29];
	// end inline asm
	mov.b32 	%f69, %r78;
	add.s64 	%rd30, %rd19, 22528;
	// begin inline asm
	ld.global.nc.u32 %r79, [%rd30];
	// end inline asm
	mov.b32 	%f70, %r79;
	add.s64 	%rd31, %rd19, 24576;
	// begin inline asm
	ld.global.nc.u32 %r80, [%rd31];
	// end inline asm
	mov.b32 	%f71, %r80;
	add.s64 	%rd32, %rd19, 26624;
	// begin inline asm
	ld.global.nc.u32 %r81, [%rd32];
	// end inline asm
	mov.b32 	%f72, %r81;
	add.s64 	%rd33, %rd19, 28672;
	// begin inline asm
	ld.global.nc.u32 %r82, [%rd33];
	// end inline asm
	mov.b32 	%f73, %r82;
	add.s64 	%rd34, %rd19, 30720;
	// begin inline asm
	ld.global.nc.u32 %r83, [%rd34];
	// end inline asm
	mov.b32 	%f74, %r83;
	add.f32 	%f75, %f59, %f60;
	add.f32 	%f76, %f61, %f62;
	add.f32 	%f77, %f63, %f64;
	add.f32 	%f78, %f65, %f66;
	add.f32 	%f79, %f67, %f68;
	add.f32 	%f80, %f69, %f70;
	add.f32 	%f81, %f71, %f72;
	add.f32 	%f82, %f73, %f74;
	add.f32 	%f83, %f75, %f76;
	add.f32 	%f84, %f77, %f78;
	add.f32 	%f85, %f79, %f80;
	add.f32 	%f86, %f81, %f82;
	add.f32 	%f87, %f83, %f84;
	add.f32 	%f88, %f85, %f86;
	add.f32 	%f529, %f87, %f88;
	setp.lt.u32 	%p4, %r67, 16384;
	mov.b32 	%r400, 8192;
	@%p4 bra 	$L__BB16_60;
	add.s32 	%r47, %r67, -8192;
	mov.b32 	%r400, 8192;
$L__BB16_58:
	mul.wide.s32 	%rd52, %r400, 4;
	add.s64 	%rd36, %rd19, %rd52;
	// begin inline asm
	ld.global.nc.u32 %r86, [%rd36];
	// end inline asm
	mov.b32 	%f89, %r86;
	add.s64 	%rd37, %rd36, 2048;
	// begin inline asm
	ld.global.nc.u32 %r87, [%rd37];
	// end inline asm
	mov.b32 	%f90, %r87;
	add.s64 	%rd38, %rd36, 4096;
	// begin inline asm
	ld.global.nc.u32 %r88, [%rd38];
	// end inline asm
	mov.b32 	%f91, %r88;
	add.s64 	%rd39, %rd36, 6144;
	// begin inline asm
	ld.global.nc.u32 %r89, [%rd39];
	// end inline asm
	mov.b32 	%f92, %r89;
	add.s64 	%rd40, %rd36, 8192;
	// begin inline asm
	ld.global.nc.u32 %r90, [%rd40];
	// end inline asm
	mov.b32 	%f93, %r90;
	add.s64 	%rd41, %rd36, 10240;
	// begin inline asm
	ld.global.nc.u32 %r91, [%rd41];
	// end inline asm
	mov.b32 	%f94, %r91;
	add.s64 	%rd42, %rd36, 12288;
	// begin inline asm
	ld.global.nc.u32 %r92, [%rd42];
	// end inline asm
	mov.b32 	%f95, %r92;
	add.s64 	%rd43, %rd36, 14336;
	// begin inline asm
	ld.global.nc.u32 %r93, [%rd43];
	// end inline asm
	mov.b32 	%f96, %r93;
	add.s64 	%rd44, %rd36, 16384;
	// begin inline asm
	ld.global.nc.u32 %r94, [%rd44];
	// end inline asm
	mov.b32 	%f97, %r94;
	add.s64 	%rd45, %rd36, 18432;
	// begin inline asm
	ld.global.nc.u32 %r95, [%rd45];
	// end inline asm
	mov.b32 	%f98, %r95;
	add.s64 	%rd46, %rd36, 20480;
	// begin inline asm
	ld.global.nc.u32 %r96, [%rd46];
	// end inline asm
	mov.b32 	%f99, %r96;
	add.s64 	%rd47, %rd36, 22528;
	// begin inline asm
	ld.global.nc.u32 %r97, [%rd47];
	// end inline asm
	mov.b32 	%f100, %r97;
	add.s64 	%rd48, %rd36, 24576;
	// begin inline asm
	ld.global.nc.u32 %r98, [%rd48];
	// end inline asm
	mov.b32 	%f101, %r98;
	add.s64 	%rd49, %rd36, 26624;
	// begin inline asm
	ld.global.nc.u32 %r99, [%rd49];
	// end inline asm
	mov.b32 	%f102, %r99;
	add.s64 	%rd50, %rd36, 28672;
	// begin inline asm
	ld.global.nc.u32 %r100, [%rd50];
	// end inline asm
	mov.b32 	%f103, %r100;
	add.s64 	%rd51, %rd36, 30720;
	// begin inline asm
	ld.global.nc.u32 %r101, [%rd51];
	// end inline asm
	mov.b32 	%f104, %r101;
	add.f32 	%f105, %f529, %f89;
	add.f32 	%f106, %f90, %f91;
	add.f32 	%f107, %f92, %f93;
	add.f32 	%f108, %f94, %f95;
	add.f32 	%f109, %f96, %f97;
	add.f32 	%f110, %f98, %f99;
	add.f32 	%f111, %f100, %f101;
	add.f32 	%f112, %f102, %f103;
	add.f32 	%f113, %f105, %f106;
	add.f32 	%f114, %f107, %f108;
	add.f32 	%f115, %f109, %f110;
	add.f32 	%f116, %f111, %f112;
	add.f32 	%f117, %f113, %f114;
	add.f32 	%f118, %f115, %f116;
	add.f32 	%f119, %f117, %f118;
	add.f32 	%f529, %f119, %f104;
	sub.s32 	%r102, %r67, %r400;
	setp.lt.s32 	%p5, %r102, 8192;
	@%p5 bra 	$L__BB16_68;
	add.s32 	%r400, %r400, 8192;
	setp.le.s32 	%p6, %r400, %r47;
	@%p6 bra 	$L__BB16_58;
$L__BB16_60:
	setp.le.s32 	%p7, %r67, %r400;
	@%p7 bra 	$L__BB16_68;
	sub.s32 	%r51, %r67, %r400;
	setp.ge.s32 	%p8, %r46, %r51;
	@%p8 bra 	$L__BB16_68;
	not.b32 	%r103, %r46;
	add.s32 	%r104, %r67, %r103;
	sub.s32 	%r52, %r104, %r400;
	and.b32  	%r105, %r52, 1536;
	setp.eq.s32 	%p9, %r105, 1536;
	mov.u32 	%r404, %r46;
	@%p9 bra 	$L__BB16_65;
	add.s32 	%r402, %r46, %r400;
	shr.u32 	%r106, %r52, 9;
	add.s32 	%r107, %r106, 1;
	and.b32  	%r108, %r107, 3;
	neg.s32 	%r401, %r108;
	mov.u32 	%r404, %r46;
$L__BB16_64:
	.pragma "nounroll";
	mul.wide.u32 	%rd54, %r402, 4;
	add.s64 	%rd53, %rd16, %rd54;
	// begin inline asm
	ld.global.nc.u32 %r109, [%rd53];
	// end inline asm
	mov.b32 	%f121, %r109;
	add.f32 	%f529, %f529, %f121;
	add.s32 	%r404, %r404, 512;
	add.s32 	%r402, %r402, 512;
	add.s32 	%r401, %r401, 1;
	setp.ne.s32 	%p10, %r401, 0;
	@%p10 bra 	$L__BB16_64;
$L__BB16_65:
	setp.lt.u32 	%p11, %r52, 1536;
	@%p11 bra 	$L__BB16_68;
	cvt.u64.u32 	%rd55, %r404;
	cvt.u64.u32 	%rd56, %r400;
	add.s64 	%rd57, %rd55, %rd56;
	shl.b64 	%rd58, %rd57, 2;
	add.s64 	%rd59, %rd58, %rd16;
	add.s64 	%rd132, %rd59, 4096;
	add.s32 	%r405, %r404, %r400;
$L__BB16_67:
	mul.wide.u32 	%rd64, %r405, 4;
	add.s64 	%rd60, %rd16, %rd64;
	// begin inline asm
	ld.global.nc.u32 %r110, [%rd60];
	// end inline asm
	mov.b32 	%f122, %r110;
	add.f32 	%f123, %f529, %f122;
	add.s64 	%rd61, %rd132, -2048;
	// begin inline asm
	ld.global.nc.u32 %r111, [%rd61];
	// end inline asm
	mov.b32 	%f124, %r111;
	add.f32 	%f125, %f123, %f124;
	// begin inline asm
	ld.global.nc.u32 %r112, [%rd132];
	// end inline asm
	mov.b32 	%f126, %r112;
	add.f32 	%f127, %f125, %f126;
	add.s64 	%rd63, %rd132, 2048;
	// begin inline asm
	ld.global.nc.u32 %r113, [%rd63];
	// end inline asm
	mov.b32 	%f128, %r113;
	add.f32 	%f529, %f127, %f128;
	add.s32 	%r404, %r404, 2048;
	add.s64 	%rd132, %rd132, 8192;
	add.s32 	%r405, %r405, 2048;
	setp.lt.s32 	%p12, %r404, %r51;
	@%p12 bra 	$L__BB16_67;
$L__BB16_68:
	// begin inline asm
	mov.u32 %r114, %laneid;
	// end inline asm
	mov.b32 	%r116, %f529;
	mov.b32 	%r117, 1;
	mov.b32 	%r138, 31;
	mov.b32 	%r139, -1;
	// begin inline asm
	shfl.sync.down.b32 %r115, %r116, %r117, %r138, %r139;
	// end inline asm
	setp.gt.s32 	%p13, %r114, 30;
	mov.b32 	%f129, %r115;
	add.f32 	%f130, %f529, %f129;
	selp.f32 	%f131, %f529, %f130, %p13;
	mov.b32 	%r121, %f131;
	mov.b32 	%r122, 2;
	// begin inline asm
	shfl.sync.down.b32 %r120, %r121, %r122, %r138, %r139;
	// end inline asm
	setp.gt.s32 	%p14, %r114, 29;
	mov.b32 	%f132, %r120;
	add.f32 	%f133, %f131, %f132;
	selp.f32 	%f134, %f131, %f133, %p14;
	mov.b32 	%r126, %f134;
	mov.b32 	%r127, 4;
	// begin inline asm
	shfl.sync.down.b32 %r125, %r126, %r127, %r138, %r139;
	// end inline asm
	setp.gt.s32 	%p15, %r114, 27;
	mov.b32 	%f135, %r125;
	add.f32 	%f136, %f134, %f135;
	selp.f32 	%f137, %f134, %f136, %p15;
	mov.b32 	%r131, %f137;
	mov.b32 	%r132, 8;
	// begin inline asm
	shfl.sync.down.b32 %r130, %r131, %r132, %r138, %r139;
	// end inline asm
	setp.gt.s32 	%p16, %r114, 23;
	mov.b32 	%f138, %r130;
	add.f32 	%f139, %f137, %f138;
	selp.f32 	%f140, %f137, %f139, %p16;
	mov.b32 	%r136, %f140;
	mov.b32 	%r137, 16;
	// begin inline asm
	shfl.sync.down.b32 %r135, %r136, %r137, %r138, %r139;
	// end inline asm
	setp.gt.s32 	%p17, %r114, 15;
	mov.b32 	%f141, %r135;
	add.f32 	%f54, %f140, %f141;
	selp.f32 	%f530, %f140, %f54, %p17;
	setp.ne.s32 	%p18, %r114, 0;
	@%p18 bra 	$L__BB16_70;
	shr.u32 	%r140, %r46, 3;
	and.b32  	%r141, %r140, 124;
	mov.u32 	%r142, _ZZN3cub18CUB_300001_SM_10006detail6reduce28DeviceReduceSingleTileKernelINS2_10policy_hubIfjN4cuda3std3__44plusIfEEE10Policy1000EPfSC_iS9_ffNS7_10__identityEEEvT0_T1_T2_T3_T4_T6_E12temp_storage;
	add.s32 	%r143, %r142, %r141;
	st.shared.f32 	[%r143+16], %f54;
$L__BB16_70:
	bar.sync 	0;
	setp.ne.s32 	%p19, %r46, 0;
	@%p19 bra 	$L__BB16_72;
	ld.shared.f32 	%f142, [_ZZN3cub18CUB_300001_SM_10006detail6reduce28DeviceReduceSingleTileKernelINS2_10policy_hubIfjN4cuda3std3__44plusIfEEE10Policy1000EPfSC_iS9_ffNS7_10__identityEEEvT0_T1_T2_T3_T4_T6_E12temp_storage+20];
	add.f32 	%f143, %f530, %f142;
	ld.shared.f32 	%f144, [_ZZN3cub18CUB_300001_SM_10006detail6reduce28DeviceReduceSingleTileKernelINS2_10policy_hubIfjN4cuda3std3__44plusIfEEE10Policy1000EPfSC_iS9_ffNS7_10__identityEEEvT0_T1_T2_T3_T4_T6_E12temp_storage+24];
	add.f32 	%f145, %f143, %f144;
	ld.shared.f32 	%f146, [_ZZN3cub18CUB_300001_SM_10006detail6reduce28DeviceReduceSingleTileKernelINS2_10policy_hubIfjN4cuda3std3__44plusIfEEE10Policy1000EPfSC_iS9_ffNS7_10__identityEEEvT0_T1_T2_T3_T4_T6_E12temp_storage+28];
	add.f32 	%f147, %f145, %f146;
	ld.shared.f32 	%f148, [_ZZN3cub18CUB_300001_SM_10006detail6reduce28DeviceReduceSingleTileKernelINS2_10policy_hubIfjN4cuda3std3__44plusIfEEE10Policy1000EPfSC_iS9_ffNS7_10__identityEEEvT0_T1_T2_T3_T4_T6_E12temp_storage+32];
	add.f32 	%f149, %f147, %f148;
	ld.shared.f32 	%f150, [_ZZN3cub18CUB_300001_SM_10006detail6reduce28DeviceReduceSingleTileKernelINS2_10policy_hubIfjN4cuda3std3__44plusIfEEE10Policy1000EPfSC_iS9_ffNS7_10__identityEEEvT0_T1_T2_T3_T4_T6_E12temp_storage+36];
	add.f32 	%f151, %f149, %f150;
	ld.shared.f32 	%f152, [_ZZN3cub18CUB_300001_SM_10006detail6reduce28DeviceReduceSingleTileKernelINS2_10policy_hubIfjN4cuda3std3__44plusIfEEE10Policy1000EPfSC_iS9_ffNS7_10__identityEEEvT0_T1_T2_T3_T4_T6_E12temp_storage+40];
	add.f32 	%f153, %f151, %f152;
	ld.shared.f32 	%f154, [_ZZN3cub18CUB_300001_SM_10006detail6reduce28DeviceReduceSingleTileKernelINS2_10policy_hubIfjN4cuda3std3__44plusIfEEE10Policy1000EPfSC_iS9_ffNS7_10__identityEEEvT0_T1_T2_T3_T4_T6_E12temp_storage+44];
	add.f32 	%f155, %f153, %f154;
	ld.shared.f32 	%f156, [_ZZN3cub18CUB_300001_SM_10006detail6reduce28DeviceReduceSingleTileKernelINS2_10policy_hubIfjN4cuda3std3__44plusIfEEE10Policy1000EPfSC_iS9_ffNS7_10__identityEEEvT0_T1_T2_T3_T4_T6_E12temp_storage+48];
	add.f32 	%f157, %f155, %f156;
	ld.shared.f32 	%f158, [_ZZN3cub18CUB_300001_SM_10006detail6reduce28DeviceReduceSingleTileKernelINS2_10policy_hubIfjN4cuda3std3__44plusIfEEE10Policy1000EPfSC_iS9_ffNS7_10__identityEEEvT0_T1_T2_T3_T4_T6_E12temp_storage+52];
	add.f32 	%f159, %f157, %f158;
	ld.shared.f32 	%f160, [_ZZN3cub18CUB_300001_SM_10006detail6reduce28DeviceReduceSingleTileKernelINS2_10policy_hubIfjN4cuda3std3__44plusIfEEE10Policy1000EPfSC_iS9_ffNS7_10__identityEEEvT0_T1_T2_T3_T4_T6_E12temp_storage+56];
	add.f32 	%f161, %f159, %f160;
	ld.shared.f32 	%f162, [_ZZN3cub18CUB_300001_SM_10006detail6reduce28DeviceReduceSingleTileKernelINS2_10policy_hubIfjN4cuda3std3__44plusIfEEE10Policy1000EPfSC_iS9_ffNS7_10__identityEEEvT0_T1_T2_T3_T4_T6_E12temp_storage+60];
	add.f32 	%f163, %f161, %f162;
	ld.shared.f32 	%f164, [_ZZN3cub18CUB_300001_SM_10006detail6reduce28DeviceReduceSingleTileKernelINS2_10policy_hubIfjN4cuda3std3__44plusIfEEE10Policy1000EPfSC_iS9_ffNS7_10__identityEEEvT0_T1_T2_T3_T4_T6_E12temp_storage+64];
	add.f32 	%f165, %f163, %f164;
	ld.shared.f32 	%f166, [_ZZN3cub18CUB_300001_SM_10006detail6reduce28DeviceReduceSingleTileKernelINS2_10policy_hubIfjN4cuda3std3__44plusIfEEE10Policy1000EPfSC_iS9_ffNS7_10__identityEEEvT0_T1_T2_T3_T4_T6_E12temp_storage+68];
	add.f32 	%f167, %f165, %f166;
	ld.shared.f32 	%f168, [_ZZN3cub18CUB_300001_SM_10006detail6reduce28DeviceReduceSingleTileKernelINS2_10policy_hubIfjN4cuda3std3__44plusIfEEE10Policy1000EPfSC_iS9_ffNS7_10__identityEEEvT0_T1_T2_T3_T4_T6_E12temp_storage+72];
	add.f32 	%f169, %f167, %f168;
	ld.shared.f32 	%f170, [_ZZN3cub18CUB_300001_SM_10006detail6reduce28DeviceReduceSingleTileKernelINS2_10policy_hubIfjN4cuda3std3__44plusIfEEE10Policy1000EPfSC_iS9_ffNS7_10__identityEEEvT0_T1_T2_T3_T4_T6_E12temp_storage+76];
	add.f32 	%f530, %f169, %f170;
$L__BB16_72:
	mov.u32 	%r379, %tid.x;
	setp.ne.s32 	%p111, %r379, 0;
	@%p111 bra 	$L__BB16_74;
	add.f32 	%f503, %f58, %f530;
	st.global.f32 	[%rd1], %f503;
$L__BB16_74:
	ret;

}
	// .globl	_ZN3cub18CUB_300001_SM_10006detail6reduce28DeviceReduceSingleTileKernelINS2_10policy_hubIfyN4cuda3std3__44plusIfEEE10Policy1000EN6thrust24THRUST_300001_SM_1000_NS10device_ptrIfEEPfyS9_ffNS7_10__identityEEEvT0_T1_T2_T3_T4_T6_
.visible .entry _ZN3cub18CUB_300001_SM_10006detail6reduce28DeviceReduceSingleTileKernelINS2_10policy_hubIfyN4cuda3std3__44plusIfEEE10Policy1000EN6thrust24THRUST_300001_SM_1000_NS10device_ptrIfEEPfyS9_ffNS7_10__identityEEEvT0_T1_T2_T3_T4_T6_(
	.param .align 8 .b8 _ZN3cub18CUB_300001_SM_10006detail6reduce28DeviceReduceSingleTileKernelINS2_10policy_hubIfyN4cuda3std3__44plusIfEEE10Policy1000EN6thrust24THRUST_300001_SM_1000_NS10device_ptrIfEEPfyS9_ffNS7_10__identityEEEvT0_T1_T2_T3_T4_T6__param_0[8],
	.param .u64 .ptr .align 1 _ZN3cub18CUB_300001_SM_10006detail6reduce28DeviceReduceSingleTileKernelINS2_10policy_hubIfyN4cuda3std3__44plusIfEEE10Policy1000EN6thrust24THRUST_300001_SM_1000_NS10device_ptrIfEEPfyS9_ffNS7_10__identityEEEvT0_T1_T2_T3_T4_T6__param_1,
	.param .u64 _ZN3cub18CUB_300001_SM_10006detail6reduce28DeviceReduceSingleTileKernelINS2_10policy_hubIfyN4cuda3std3__44plusIfEEE10Policy1000EN6thrust24THRUST_300001_SM_1000_NS10device_ptrIfEEPfyS9_ffNS7_10__identityEEEvT0_T1_T2_T3_T4_T6__param_2,
	.param .align 1 .b8 _ZN3cub18CUB_300001_SM_10006detail6reduce28DeviceReduceSingleTileKernelINS2_10policy_hubIfyN4cuda3std3__44plusIfEEE10Policy1000EN6thrust24THRUST_300001_SM_1000_NS10device_ptrIfEEPfyS9_ffNS7_10__identityEEEvT0_T1_T2_T3_T4_T6__param_3[1],
	.param .f32 _ZN3cub18CUB_300001_SM_10006detail6reduce28DeviceReduceSingleTileKernelINS2_10policy_hubIfyN4cuda3std3__44plusIfEEE10Policy1000EN6thrust24THRUST_300001_SM_1000_NS10device_ptrIfEEPfyS9_ffNS7_10__identityEEEvT0_T1_T2_T3_T4_T6__param_4,
	.param .align 1 .b8 _ZN3cub18CUB_300001_SM_10006detail6reduce28DeviceReduceSingleTileKernelINS2_10policy_hubIfyN4cuda3std3__44plusIfEEE10Policy1000EN6thrust24THRUST_300001_SM_1000_NS10device_ptrIfEEPfyS9_ffNS7_10__identityEEEvT0_T1_T2_T3_T4_T6__param_5[1]
)
.maxntid 256
.minnctapersm 1
{
	.reg .pred 	%p<59>;
	.reg .b32 	%r<171>;
	.reg .b32 	%f<328>;
	.reg .b64 	%rd<56>;
	// demoted variable
	.shared .align 4 .b8 _ZZN3cub18CUB_300001_SM_10006detail6reduce28DeviceReduceSingleTileKernelINS2_10policy_hubIfyN4cuda3std3__44plusIfEEE10Policy1000EN6thrust24THRUST_300001_SM_1000_NS10device_ptrIfEEPfyS9_ffNS7_10__identityEEEvT0_T1_T2_T3_T4_T6_E12temp_storage[44];
	ld.param.u64 	%rd18, [_ZN3cub18CUB_300001_SM_10006detail6reduce28DeviceReduceSingleTileKernelINS2_10policy_hubIfyN4cuda3std3__44plusIfEEE10Policy1000EN6thrust24THRUST_300001_SM_1000_NS10device_ptrIfEEPfyS9_ffNS7_10__identityEEEvT0_T1_T2_T3_T4_T6__param_0];
	ld.param.u64 	%rd20, [_ZN3cub18CUB_300001_SM_10006detail6reduce28DeviceReduceSingleTileKernelINS2_10policy_hubIfyN4cuda3std3__44plusIfEEE10Policy1000EN6thrust24THRUST_300001_SM_1000_NS10device_ptrIfEEPfyS9_ffNS7_10__identityEEEvT0_T1_T2_T3_T4_T6__param_1];
	ld.param.u64 	%rd19, [_ZN3cub18CUB_300001_SM_10006detail6reduce28DeviceReduceSingleTileKernelINS2_10policy_hubIfyN4cuda3std3__44plusIfEEE10Policy1000EN6thrust24THRUST_300001_SM_1000_NS10device_ptrIfEEPfyS9_ffNS7_10__identityEEEvT0_T1_T2_T3_T4_T6__param_2];
	ld.param.f32 	%f42, [_ZN3cub18CUB_300001_SM_10006detail6reduce28DeviceReduceSingleTileKernelINS2_10policy_hubIfyN4cuda3std3__44plusIfEEE10Policy1000EN6thrust24THRUST_300001_SM_1000_NS10device_ptrIfEEPfyS9_ffNS7_10__identityEEEvT0_T1_T2_T3_T4_T6__param_4];
	cvta.to.global.u64 	%rd1, %rd20;
	setp.ne.s64 	%p1, %rd19, 0;
	@%p1 bra 	$L__BB17_3;
	mov.u32 	%r156, %tid.x;
	setp.ne.s32 	%p58, %r156, 0;
	@%p58 bra 	$L__BB17_51;
	st.global.f32 	[%rd1], %f42;
	bra.uni 	$L__BB17_51;
$L__BB17_3:
	cvta.to.global.u64 	%rd2, %rd18;
	setp.gt.u64 	%p2, %rd19, 4095;
	@%p2 bra 	$L__BB17_28;
	cvt.u32.u64 	%r1, %rd19;
	mov.u32 	%r2, %tid.x;
	setp.ge.u32 	%p24, %r2, %r1;
	mov.f32 	%f315, 0f00000000;
	mov.u32 	%r160, %r2;
	@%p24 bra 	$L__BB17_6;
	mul.wide.u32 	%rd41, %r2, 4;
	add.s64 	%rd42, %rd2, %rd41;
	ld.global.f32 	%f315, [%rd42];
	add.s32 	%r160, %r2, 256;
$L__BB17_6:
	setp.ge.u32 	%p25, %r160, %r1;
	@%p25 bra 	$L__BB17_19;
	not.b32 	%r83, %r160;
	add.s32 	%r84, %r83, %r1;
	shr.u32 	%r85, %r84, 8;
	add.s32 	%r5, %r85, 1;
	and.b32  	%r6, %r5, 15;
	setp.lt.u32 	%p26, %r84, 3840;
	@%p26 bra 	$L__BB17_10;
	and.b32  	%r86, %r5, 33554416;
	neg.s32 	%r158, %r86;
	mul.wide.u32 	%rd43, %r160, 4;
	add.s64 	%rd44, %rd43, %rd2;
	add.s64 	%rd51, %rd44, 8192;
$L__BB17_9:
	.pragma "nounroll";
	ld.global.f32 	%f189, [%rd51+-8192];
	add.f32 	%f190, %f315, %f189;
	ld.global.f32 	%f191, [%rd51+-7168];
	add.f32 	%f192, %f190, %f191;
	ld.global.f32 	%f193, [%rd51+-6144];
	add.f32 	%f194, %f192, %f193;
	ld.global.f32 	%f195, [%rd51+-5120];
	add.f32 	%f196, %f194, %f195;
	ld.global.f32 	%f197, [%rd51+-4096];
	add.f32 	%f198, %f196, %f197;
	ld.global.f32 	%f199, [%rd51+-3072];
	add.f32 	%f200, %f198, %f199;
	ld.global.f32 	%f201, [%rd51+-2048];
	add.f32 	%f202, %f200, %f201;
	ld.global.f32 	%f203, [%rd51+-1024];
	add.f32 	%f204, %f202, %f203;
	ld.global.f32 	%f205, [%rd51];
	add.f32 	%f206, %f204, %f205;
	ld.global.f32 	%f207, [%rd51+1024];
	add.f32 	%f208, %f206, %f207;
	ld.global.f32 	%f209, [%rd51+2048];
	add.f32 	%f210, %f208, %f209;
	ld.global.f32 	%f211, [%rd51+3072];
	add.f32 	%f212, %f210, %f211;
	ld.global.f32 	%f213, [%rd51+4096];
	add.f32 	%f214, %f212, %f213;
	ld.global.f32 	%f215, [%rd51+5120];
	add.f32 	%f216, %f214, %f215;
	ld.global.f32 	%f217, [%rd51+6144];
	add.f32 	%f218, %f216, %f217;
	ld.global.f32 	%f219, [%rd51+7168];
	add.f32 	%f315, %f218, %f219;
	add.s32 	%r160, %r160, 4096;
	add.s32 	%r158, %r158, 16;
	add.s64 	%rd51, %rd51, 16384;
	setp.ne.s32 	%p27, %r158, 0;
	@%p27 bra 	$L__BB17_9;
$L__BB17_10:
	setp.eq.s32 	%p28, %r6, 0;
	@%p28 bra 	$L__BB17_19;
	and.b32  	%r13, %r5, 7;
	setp.lt.u32 	%p29, %r6, 8;
	@%p29 bra 	$L__BB17_13;
	mul.wide.s32 	%rd45, %r160, 4;
	add.s64 	%rd46, %rd2, %rd45;
	ld.global.f32 	%f221, [%rd46];
	add.f32 	%f222, %f315, %f221;
	ld.global.f32 	%f223, [%rd46+1024];
	add.f32 	%f224, %f222, %f223;
	ld.global.f32 	%f225, [%rd46+2048];
	add.f32 	%f226, %f224, %f225;
	ld.global.f32 	%f227, [%rd46+3072];
	add.f32 	%f228, %f226, %f227;
	ld.global.f32 	%f229, [%rd46+4096];
	add.f32 	%f230, %f228, %f229;
	ld.global.f32 	%f231, [%rd46+5120];
	add.f32 	%f232, %f230, %f231;
	ld.global.f32 	%f233, [%rd46+6144];
	add.f32 	%f234, %f232, %f233;
	ld.global.f32 	%f235, [%rd46+7168];
	add.f32 	%f315, %f234, %f235;
	add.s32 	%r160, %r160, 2048;
$L__BB17_13:
	setp.eq.s32 	%p30, %r13, 0;
	@%p30 bra 	$L__BB17_19;
	and.b32  	%r16, %r5, 3;
	setp.lt.u32 	%p31, %r13, 4;
	@%p31 bra 	$L__BB17_16;
	mul.wide.s32 	%rd47, %r160, 4;
	add.s64 	%rd48, %rd2, %rd47;
	ld.global.f32 	%f237, [%rd48];
	add.f32 	%f238, %f315, %f237;
	ld.global.f32 	%f239, [%rd48+1024];
	add.f32 	%f240, %f238, %f239;
	ld.global.f32 	%f241, [%rd48+2048];
	add.f32 	%f242, %f240, %f241;
	ld.global.f32 	%f243, [%rd48+3072];
	add.f32 	%f315, %f242, %f243;
	add.s32 	%r160, %r160, 1024;
$L__BB17_16:
	setp.eq.s32 	%p32, %r16, 0;
	@%p32 bra 	$L__BB17_19;
	neg.s32 	%r163, %r16;
$L__BB17_18:
	.pragma "nounroll";
	mul.wide.s32 	%rd49, %r160, 4;
	add.s64 	%rd50, %rd2, %rd49;
	ld.global.f32 	%f244, [%rd50];
	add.f32 	%f315, %f315, %f244;
	add.s32 	%r160, %r160, 256;
	add.s32 	%r163, %r163, 1;
	setp.ne.s32 	%p33, %r163, 0;
	@%p33 bra 	$L__BB17_18;
$L__BB17_19:
	setp.lt.u64 	%p34, %rd19, 256;
	@%p34 bra 	$L__BB17_24;
	// begin inline asm
	mov.u32 %r125, %laneid;
	// end inline asm
	mov.b32 	%r127, %f315;
	mov.b32 	%r128, 1;
	mov.b32 	%r149, 31;
	mov.b32 	%r150, -1;
	// begin inline asm
	shfl.sync.down.b32 %r126, %r127, %r128, %r149, %r150;
	// end inline asm
	setp.gt.s32 	%p50, %r125, 30;
	mov.b32 	%f279, %r126;
	add.f32 	%f280, %f315, %f279;
	selp.f32 	%f281, %f315, %f280, %p50;
	mov.b32 	%r132, %f281;
	mov.b32 	%r133, 2;
	// begin inline asm
	shfl.sync.down.b32 %r131, %r132, %r133, %r149, %r150;
	// end inline asm
	setp.gt.s32 	%p51, %r125, 29;
	mov.b32 	%f282, %r131;
	add.f32 	%f283, %f281, %f282;
	selp.f32 	%f284, %f281, %f283, %p51;
	mov.b32 	%r137, %f284;
	mov.b32 	%r138, 4;
	// begin inline asm
	shfl.sync.down.b32 %r136, %r137, %r138, %r149, %r150;
	// end inline asm
	setp.gt.s32 	%p52, %r125, 27;
	mov.b32 	%f285, %r136;
	add.f32 	%f286, %f284, %f285;
	selp.f32 	%f287, %f284, %f286, %p52;
	mov.b32 	%r142, %f287;
	mov.b32 	%r143, 8;
	// begin inline asm
	shfl.sync.down.b32 %r141, %r142, %r143, %r149, %r150;
	// end inline asm
	setp.gt.s32 	%p53, %r125, 23;
	mov.b32 	%f288, %r141;
	add.f32 	%f289, %f287, %f288;
	selp.f32 	%f290, %f287, %f289, %p53;
	mov.b32 	%r147, %f290;
	mov.b32 	%r148, 16;
	// begin inline asm
	shfl.sync.down.b32 %r146, %r147, %r148, %r149, %r150;
	// end inline asm
	setp.gt.s32 	%p54, %r125, 15;
	mov.b32 	%f291, %r146;
	add.f32 	%f16, %f290, %f291;
	selp.f32 	%f327, %f290, %f16, %p54;
	setp.ne.s32 	%p55, %r125, 0;
	@%p55 bra 	$L__BB17_22;
	shr.u32 	%r151, %r2, 3;
	and.b32  	%r152, %r151, 124;
	mov.u32 	%r153, _ZZN3cub18CUB_300001_SM_10006detail6reduce28DeviceReduceSingleTileKernelINS2_10policy_hubIfyN4cuda3std3__44plusIfEEE10Policy1000EN6thrust24THRUST_300001_SM_1000_NS10device_ptrIfEEPfyS9_ffNS7_10__identityEEEvT0_T1_T2_T3_T4_T6_E12temp_storage;
	add.s32 	%r154, %r153, %r152;
	st.shared.f32 	[%r154+8], %f16;
$L__BB17_22:
	bar.sync 	0;
	setp.ne.s32 	%p56, %r2, 0;
	@%p56 bra 	$L__BB17_49;
	ld.shared.f32 	%f292, [_ZZN3cub18CUB_300001_SM_10006detail6reduce28DeviceReduceSingleTileKernelINS2_10policy_hubIfyN4cuda3std3__44plusIfEEE10Policy1000EN6thrust24THRUST_300001_SM_1000_NS10device_ptrIfEEPfyS9_ffNS7_10__identityEEEvT0_T1_T2_T3_T4_T6_E12temp_storage+12];
	add.f32 	%f293, %f327, %f292;
	ld.shared.f32 	%f294, [_ZZN3cub18CUB_300001_SM_10006detail6reduce28DeviceReduceSingleTileKernelINS2_10policy_hubIfyN4cuda3std3__44plusIfEEE10Policy1000EN6thrust24THRUST_300001_SM_1000_NS10device_ptrIfEEPfyS9_ffNS7_10__identityEEEvT0_T1_T2_T3_T4_T6_E12temp_storage+16];
	add.f32 	%f295, %f293, %f294;
	ld.shared.f32 	%f296, [_ZZN3cub18CUB_300001_SM_10006detail6reduce28DeviceReduceSingleTileKernelINS2_10policy_hubIfyN4cuda3std3__44plusIfEEE10Policy1000EN6thrust24THRUST_300001_SM_1000_NS10device_ptrIfEEPfyS9_ffNS7_10__identityEEEvT0_T1_T2_T3_T4_T6_E12temp_storage+20];
	add.f32 	%f297, %f295, %f296;
	ld.shared.f32 	%f298, [_ZZN3cub18CUB_300001_SM_10006detail6reduce28DeviceReduceSingleTileKernelINS2_10policy_hubIfyN4cuda3std3__44plusIfEEE10Policy1000EN6thrust24THRUST_300001_SM_1000_NS10device_ptrIfEEPfyS9_ffNS7_10__identityEEEvT0_T1_T2_T3_T4_T6_E12temp_storage+24];
	add.f32 	%f299, %f297, %f298;
	ld.shared.f32 	%f300, [_ZZN3cub18CUB_300001_SM_10006detail6reduce28DeviceReduceSingleTileKernelINS2_10policy_hubIfyN4cuda3std3__44plusIfEEE10Policy1000EN6thrust24THRUST_300001_SM_1000_NS10device_ptrIfEEPfyS9_ffNS7_10__identityEEEvT0_T1_T2_T3_T4_T6_E12temp_storage+28];
	add.f32 	%f301, %f299, %f300;
	ld.shared.f32 	%f302, [_ZZN3cub18CUB_300001_SM_10006detail6reduce28DeviceReduceSingleTileKernelINS2_10policy_hubIfyN4cuda3std3__44plusIfEEE10Policy1000EN6thrust24THRUST_300001_SM_1000_NS10device_ptrIfEEPfyS9_ffNS7_10__identityEEEvT0_T1_T2_T3_T4_T6_E12temp_storage+32];
	add.f32 	%f303, %f301, %f302;
	ld.shared.f32 	%f304, [_ZZN3cub18CUB_300001_SM_10006detail6reduce28DeviceReduceSingleTileKernelINS2_10policy_hubIfyN4cuda3std3__44plusIfEEE10Policy1000EN6thrust24THRUST_300001_SM_1000_NS10device_ptrIfEEPfyS9_ffNS7_10__identityEEEvT0_T1_T2_T3_T4_T6_E12temp_storage+36];
	add.f32 	%f327, %f303, %f304;
	bra.uni 	$L__BB17_49;
$L__BB17_24:
	// begin inline asm
	mov.u32 %r87, %laneid;
	// end inline asm
	and.b32  	%r113, %r2, 992;
	add.s32 	%r114, %r113, 32;
	setp.gt.u32 	%p35, %r114, %r1;
	not.b32 	%r115, %r113;
	add.s32 	%r116, %r1, %r115;
	selp.b32 	%r111, %r116, 31, %p35;
	mov.b32 	%r89, %f315;
	mov.b32 	%r90, 1;
	mov.b32 	%r112, -1;
	// begin inline asm
	shfl.sync.down.b32 %r88, %r89, %r90, %r111, %r112;
	// end inline asm
	setp.lt.s32 	%p36, %r87, %r111;
	mov.b32 	%f245, %r88;
	add.f32 	%f246, %f315, %f245;
	selp.f32 	%f247, %f246, %f315, %p36;
	mov.b32 	%r94, %f247;
	mov.b32 	%r95, 2;
	// begin inline asm
	shfl.sync.down.b32 %r93, %r94, %r95, %r111, %r112;
	// end inline asm
	add.s32 	%r117, %r87, 2;
	setp.gt.s32 	%p37, %r117, %r111;
	mov.b32 	%f248, %r93;
	add.f32 	%f249, %f247, %f248;
	selp.f32 	%f250, %f247, %f249, %p37;
	mov.b32 	%r99, %f250;
	mov.b32 	%r100, 4;
	// begin inline asm
	shfl.sync.down.b32 %r98, %r99, %r100, %r111, %r112;
	// end inline asm
	add.s32 	%r118, %r87, 4;
	setp.gt.s32 	%p38, %r118, %r111;
	mov.b32 	%f251, %r98;
	add.f32 	%f252, %f250, %f251;
	selp.f32 	%f253, %f250, %f252, %p38;
	mov.b32 	%r104, %f253;
	mov.b32 	%r105, 8;
	// begin inline asm
	shfl.sync.down.b32 %r103, %r104, %r105, %r111, %r112;
	// end inline asm
	add.s32 	%r119, %r87, 8;
	setp.gt.s32 	%p39, %r119, %r111;
	mov.b32 	%f254, %r103;
	add.f32 	%f255, %f253, %f254;
	selp.f32 	%f256, %f253, %f255, %p39;
	mov.b32 	%r109, %f256;
	mov.b32 	%r110, 16;
	// begin inline asm
	shfl.sync.down.b32 %r108, %r109, %r110, %r111, %r112;
	// end inline asm
	add.s32 	%r120, %r87, 16;
	setp.gt.s32 	%p40, %r120, %r111;
	mov.b32 	%f257, %r108;
	add.f32 	%f258, %f256, %f257;
	selp.f32 	%f327, %f256, %f258, %p40;
	setp.ne.s32 	%p41, %r87, 0;
	@%p41 bra 	$L__BB17_26;
	shr.u32 	%r121, %r2, 3;
	and.b32  	%r122, %r121, 124;
	mov.u32 	%r123, _ZZN3cub18CUB_300001_SM_10006detail6reduce28DeviceReduceSingleTileKernelINS2_10policy_hubIfyN4cuda3std3__44plusIfEEE10Policy1000EN6thrust24THRUST_300001_SM_1000_NS10device_ptrIfEEPfyS9_ffNS7_10__identityEEEvT0_T1_T2_T3_T4_T6_E12temp_storage;
	add.s32 	%r124, %r123, %r122;
	st.shared.f32 	[%r124+8], %f327;
$L__BB17_26:
	bar.sync 	0;
	setp.ne.s32 	%p42, %r2, 0;
	@%p42 bra 	$L__BB17_49;
	setp.gt.u64 	%p43, %rd19, 32;
	ld.shared.f32 	%f259, [_ZZN3cub18CUB_300001_SM_10006detail6reduce28DeviceReduceSingleTileKernelINS2_10policy_hubIfyN4cuda3std3__44plusIfEEE10Policy1000EN6thrust24THRUST_300001_SM_1000_NS10device_ptrIfEEPfyS9_ffNS7_10__identityEEEvT0_T1_T2_T3_T4_T6_E12temp_storage+12];
	add.f32 	%f260, %f327, %f259;
	selp.f32 	%f261, %f260, %f327, %p43;
	setp.gt.u64 	%p44, %rd19, 64;
	ld.shared.f32 	%f262, [_ZZN3cub18CUB_300001_SM_10006detail6reduce28DeviceReduceSingleTileKernelINS2_10policy_hubIfyN4cuda3std3__44plusIfEEE10Policy1000EN6thrust24THRUST_300001_SM_1000_NS10device_ptrIfEEPfyS9_ffNS7_10__identityEEEvT0_T1_T2_T3_T4_T6_E12temp_storage+16];
	add.f32 	%f263, %f262, %f261;
	selp.f32 	%f264, %f263, %f261, %p44;
	setp.gt.u64 	%p45, %rd19, 96;
	ld.shared.f32 	%f265, [_ZZN3cub18CUB_300001_SM_10006detail6reduce28DeviceReduceSingleTileKernelINS2_10policy_hubIfyN4cuda3std3__44plusIfEEE10Policy1000EN6thrust24THRUST_300001_SM_1000_NS10device_ptrIfEEPfyS9_ffNS7_10__identityEEEvT0_T1_T2_T3_T4_T6_E12temp_storage+20];
	add.f32 	%f266, %f265, %f264;
	selp.f32 	%f267, %f266, %f264, %p45;
	setp.gt.u64 	%p46, %rd19, 128;
	ld.shared.f32 	%f268, [_ZZN3cub18CUB_300001_SM_10006detail6reduce28DeviceReduceSingleTileKernelINS2_10policy_hubIfyN4cuda3std3__44plusIfEEE10Policy1000EN6thrust24THRUST_300001_SM_1000_NS10device_ptrIfEEPfyS9_ffNS7_10__identityEEEvT0_T1_T2_T3_T4_T6_E12temp_storage+24];
	add.f32 	%f269, %f268, %f267;
	selp.f32 	%f270, %f269, %f267, %p46;
	setp.gt.u64 	%p47, %rd19, 160;
	ld.shared.f32 	%f271, [_ZZN3cub18CUB_300001_SM_10006detail6reduce28DeviceReduceSingleTileKernelINS2_10policy_hubIfyN4cuda3std3__44plusIfEEE10Policy1000EN6thrust24THRUST_300001_SM_1000_NS10device_ptrIfEEPfyS9_ffNS7_10__identityEEEvT0_T1_T2_T3_T4_T6_E12temp_storage+28];
	add.f32 	%f272, %f271, %f270;
	selp.f32 	%f273, %f272, %f270, %p47;
	setp.gt.u64 	%p48, %rd19, 192;
	ld.shared.f32 	%f274, [_ZZN3cub18CUB_300001_SM_10006detail6reduce28DeviceReduceSingleTileKernelINS2_10policy_hubIfyN4cuda3std3__44plusIfEEE10Policy1000EN6thrust24THRUST_300001_SM_1000_NS10device_ptrIfEEPfyS9_ffNS7_10__identityEEEvT0_T1_T2_T3_T4_T6_E12temp_storage+32];
	add.f32 	%f275, %f274, %f273;
	selp.f32 	%f276, %f275, %f273, %p48;
	setp.gt.u64 	%p49, %rd19, 224;
	ld.shared.f32 	%f277, [_ZZN3cub18CUB_300001_SM_10006detail6reduce28DeviceReduceSingleTileKernelINS2_10policy_hubIfyN4cuda3std3__44plusIfEEE10Policy1000EN6thrust24THRUST_300001_SM_1000_NS10device_ptrIfEEPfyS9_ffNS7_10__identityEEEvT0_T1_T2_T3_T4_T6_E12temp_storage+36];
	add.f32 	%f278, %f277, %f276;
	selp.f32 	%f327, %f278, %f276, %p49;
	bra.uni 	$L__BB17_49;
$L__BB17_28:
	mov.u32 	%r24, %tid.x;
	cvt.u64.u32 	%rd6, %r24;
	mul.wide.u32 	%rd22, %r24, 4;
	add.s64 	%rd7, %rd2, %rd22;
	ld.global.f32 	%f43, [%rd7];
	ld.global.f32 	%f44, [%rd7+1024];
	ld.global.f32 	%f45, [%rd7+2048];
	ld.global.f32 	%f46, [%rd7+3072];
	ld.global.f32 	%f47, [%rd7+4096];
	ld.global.f32 	%f48, [%rd7+5120];
	ld.global.f32 	%f49, [%rd7+6144];
	ld.global.f32 	%f50, [%rd7+7168];
	ld.global.f32 	%f51, [%rd7+8192];
	ld.global.f32 	%f52, [%rd7+9216];
	ld.global.f32 	%f53, [%rd7+10240];
	ld.global.f32 	%f54, [%rd7+11264];
	ld.global.f32 	%f55, [%rd7+12288];
	ld.global.f32 	%f56, [%rd7+13312];
	ld.global.f32 	%f57, [%rd7+14336];
	ld.global.f32 	%f58, [%rd7+15360];
	add.f32 	%f59, %f43, %f44;
	add.f32 	%f60, %f45, %f46;
	add.f32 	%f61, %f47, %f48;
	add.f32 	%f62, %f49, %f50;
	add.f32 	%f63, %f51, %f52;
	add.f32 	%f64, %f53, %f54;
	add.f32 	%f65, %f55, %f56;
	add.f32 	%f66, %f57, %f58;
	add.f32 	%f67, %f59, %f60;
	add.f32 	%f68, %f61, %f62;
	add.f32 	%f69, %f63, %f64;
	add.f32 	%f70, %f65, %f66;
	add.f32 	%f71, %f67, %f68;
	add.f32 	%f72, %f69, %f70;
	add.f32 	%f326, %f71, %f72;
	add.s64 	%rd8, %rd19, -4096;
	setp.lt.u64 	%p3, %rd8, 4096;
	mov.b64 	%rd53, 4096;
	@%p3 bra 	$L__BB17_32;
	mov.b64 	%rd53, 4096;
$L__BB17_30:
	shl.b64 	%rd24, %rd53, 2;
	add.s64 	%rd25, %rd7, %rd24;
	ld.global.f32 	%f73, [%rd25];
	ld.global.f32 	%f74, [%rd25+1024];
	ld.global.f32 	%f75, [%rd25+2048];
	ld.global.f32 	%f76, [%rd25+3072];
	ld.global.f32 	%f77, [%rd25+4096];
	ld.global.f32 	%f78, [%rd25+5120];
	ld.global.f32 	%f79, [%rd25+6144];
	ld.global.f32 	%f80, [%rd25+7168];
	ld.global.f32 	%f81, [%rd25+8192];
	ld.global.f32 	%f82, [%rd25+9216];
	ld.global.f32 	%f83, [%rd25+10240];
	ld.global.f32 	%f84, [%rd25+11264];
	ld.global.f32 	%f85, [%rd25+12288];
	ld.global.f32 	%f86, [%rd25+13312];
	ld.global.f32 	%f87, [%rd25+14336];
	ld.global.f32 	%f88, [%rd25+15360];
	add.f32 	%f89, %f326, %f73;
	add.f32 	%f90, %f74, %f75;
	add.f32 	%f91, %f76, %f77;
	add.f32 	%f92, %f78, %f79;
	add.f32 	%f93, %f80, %f81;
	add.f32 	%f94, %f82, %f83;
	add.f32 	%f95, %f84, %f85;
	add.f32 	%f96, %f86, %f87;
	add.f32 	%f97, %f89, %f90;
	add.f32 	%f98, %f91, %f92;
	add.f32 	%f99, %f93, %f94;
	add.f32 	%f100, %f95, %f96;
	add.f32 	%f101, %f97, %f98;
	add.f32 	%f102, %f99, %f100;
	add.f32 	%f103, %f101, %f102;
	add.f32 	%f326, %f103, %f88;
	sub.s64 	%rd26, %rd19, %rd53;
	setp.lt.u64 	%p4, %rd26, 4096;
	@%p4 bra 	$L__BB17_45;
	add.s64 	%rd53, %rd53, 4096;
	setp.le.u64 	%p5, %rd53, %rd8;
	@%p5 bra 	$L__BB17_30;
$L__BB17_32:
	setp.le.u64 	%p6, %rd19, %rd53;
	cvt.u32.u64 	%r42, %rd53;
	cvt.u32.u64 	%r43, %rd19;
	sub.s32 	%r44, %r43, %r42;
	setp.ge.s32 	%p7, %r24, %r44;
	or.pred  	%p8, %p6, %p7;
	@%p8 bra 	$L__BB17_45;
	not.b32 	%r47, %r24;
	add.s32 	%r48, %r47, %r43;
	sub.s32 	%r50, %r48, %r42;
	shr.u32 	%r51, %r50, 8;
	add.s32 	%r25, %r51, 1;
	and.b32  	%r26, %r25, 15;
	setp.lt.u32 	%p9, %r50, 3840;
	mov.u32 	%r167, %r24;
	@%p9 bra 	$L__BB17_36;
	and.b32  	%r52, %r25, 33554416;
	neg.s32 	%r165, %r52;
	add.s64 	%rd27, %rd53, %rd6;
	shl.b64 	%rd28, %rd27, 2;
	add.s64 	%rd29, %rd28, %rd2;
	add.s64 	%rd54, %rd29, 8192;
	mov.u32 	%r167, %r24;
$L__BB17_35:
	.pragma "nounroll";
	ld.global.f32 	%f105, [%rd54+-8192];
	add.f32 	%f106, %f326, %f105;
	ld.global.f32 	%f107, [%rd54+-7168];
	add.f32 	%f108, %f106, %f107;
	ld.global.f32 	%f109, [%rd54+-6144];
	add.f32 	%f110, %f108, %f109;
	ld.global.f32 	%f111, [%rd54+-5120];
	add.f32 	%f112, %f110, %f111;
	ld.global.f32 	%f113, [%rd54+-4096];
	add.f32 	%f114, %f112, %f113;
	ld.global.f32 	%f115, [%rd54+-3072];
	add.f32 	%f116, %f114, %f115;
	ld.global.f32 	%f117, [%rd54+-2048];
	add.f32 	%f118, %f116, %f117;
	ld.global.f32 	%f119, [%rd54+-1024];
	add.f32 	%f120, %f118, %f119;
	ld.global.f32 	%f121, [%rd54];
	add.f32 	%f122, %f120, %f121;
	ld.global.f32 	%f123, [%rd54+1024];
	add.f32 	%f124, %f122, %f123;
	ld.global.f32 	%f125, [%rd54+2048];
	add.f32 	%f126, %f124, %f125;
	ld.global.f32 	%f127, [%rd54+3072];
	add.f32 	%f128, %f126, %f127;
	ld.global.f32 	%f129, [%rd54+4096];
	add.f32 	%f130, %f128, %f129;
	ld.global.f32 	%f131, [%rd54+5120];
	add.f32 	%f132, %f130, %f131;
	ld.global.f32 	%f133, [%rd54+6144];
	add.f32 	%f134, %f132, %f133;
	ld.global.f32 	%f135, [%rd54+7168];
	add.f32 	%f326, %f134, %f135;
	add.s32 	%r167, %r167, 4096;
	add.s32 	%r165, %r165, 16;
	add.s64 	%rd54, %rd54, 16384;
	setp.ne.s32 	%p10, %r165, 0;
	@%p10 bra 	$L__BB17_35;
$L__BB17_36:
	setp.eq.s32 	%p11, %r26, 0;
	@%p11 bra 	$L__BB17_45;
	and.b32  	%r33, %r25, 7;
	setp.lt.u32 	%p12, %r26, 8;
	@%p12 bra 	$L__BB17_39;
	cvt.u64.u32 	%rd30, %r167;
	add.s64 	%rd31, %rd53, %rd30;
	shl.b64 	%rd32, %rd31, 2;
	add.s64 	%rd33, %rd2, %rd32;
	ld.global.f32 	%f137, [%rd33];
	add.f32 	%f138, %f326, %f137;
	ld.global.f32 	%f139, [%rd33+1024];
	add.f32 	%f140, %f138, %f139;
	ld.global.f32 	%f141, [%rd33+2048];
	add.f32 	%f142, %f140, %f141;
	ld.global.f32 	%f143, [%rd33+3072];
	add.f32 	%f144, %f142, %f143;
	ld.global.f32 	%f145, [%rd33+4096];
	add.f32 	%f146, %f144, %f145;
	ld.global.f32 	%f147, [%rd33+5120];
	add.f32 	%f148, %f146, %f147;
	ld.global.f32 	%f149, [%rd33+6144];
	add.f32 	%f150, %f148, %f149;
	ld.global.f32 	%f151, [%rd33+7168];
	add.f32 	%f326, %f150, %f151;
	add.s32 	%r167, %r167, 2048;
$L__BB17_39:
	setp.eq.s32 	%p13, %r33, 0;
	@%p13 bra 	$L__BB17_45;
	and.b32  	%r36, %r25, 3;
	setp.lt.u32 	%p14, %r33, 4;
	@%p14 bra 	$L__BB17_42;
	cvt.u64.u32 	%rd34, %r167;
	add.s64 	%rd35, %rd53, %rd34;
	shl.b64 	%rd36, %rd35, 2;
	add.s64 	%rd37, %rd2, %rd36;
	ld.global.f32 	%f153, [%rd37];
	add.f32 	%f154, %f326, %f153;
	ld.global.f32 	%f155, [%rd37+1024];
	add.f32 	%f156, %f154, %f155;
	ld.global.f32 	%f157, [%rd37+2048];
	add.f32 	%f158, %f156, %f157;
	ld.global.f32 	%f159, [%rd37+3072];
	add.f32 	%f326, %f158, %f159;
	add.s32 	%r167, %r167, 1024;
$L__BB17_42:
	setp.eq.s32 	%p15, %r36, 0;
	@%p15 bra 	$L__BB17_45;
	cvt.u64.u32 	%rd38, %r167;
	add.s64 	%rd39, %rd53, %rd38;
	shl.b64 	%rd40, %rd39, 2;
	add.s64 	%rd55, %rd2, %rd40;
	neg.s32 	%r170, %r36;
$L__BB17_44:
	.pragma "nounroll";
	ld.global.f32 	%f160, [%rd55];
	add.f32 	%f326, %f326, %f160;
	add.s64 	%rd55, %rd55, 1024;
	add.s32 	%r170, %r170, 1;
	setp.ne.s32 	%p16, %r170, 0;
	@%p16 bra 	$L__BB17_44;
$L__BB17_45:
	// begin inline asm
	mov.u32 %r53, %laneid;
	// end inline asm
	mov.b32 	%r55, %f326;
	mov.b32 	%r56, 1;
	mov.b32 	%r77, 31;
	mov.b32 	%r78, -1;
	// begin inline asm
	shfl.sync.down.b32 %r54, %r55, %r56, %r77, %r78;
	// end inline asm
	setp.gt.s32 	%p17, %r53, 30;
	mov.b32 	%f161, %r54;
	add.f32 	%f162, %f326, %f161;
	selp.f32 	%f163, %f326, %f162, %p17;
	mov.b32 	%r60, %f163;
	mov.b32 	%r61, 2;
	// begin inline asm
	shfl.sync.down.b32 %r59, %r60, %r61, %r77, %r78;
	// end inline asm
	setp.gt.s32 	%p18, %r53, 29;
	mov.b32 	%f164, %r59;
	add.f32 	%f165, %f163, %f164;
	selp.f32 	%f166, %f163, %f165, %p18;
	mov.b32 	%r65, %f166;
	mov.b32 	%r66, 4;
	// begin inline asm
	shfl.sync.down.b32 %r64, %r65, %r66, %r77, %r78;
	// end inline asm
	setp.gt.s32 	%p19, %r53, 27;
	mov.b32 	%f167, %r64;
	add.f32 	%f168, %f166, %f167;
	selp.f32 	%f169, %f166, %f168, %p19;
	mov.b32 	%r70, %f169;
	mov.b32 	%r71, 8;
	// begin inline asm
	shfl.sync.down.b32 %r69, %r70, %r71, %r77, %r78;
	// end inline asm
	setp.gt.s32 	%p20, %r53, 23;
	mov.b32 	%f170, %r69;
	add.f32 	%f171, %f169, %f170;
	selp.f32 	%f172, %f169, %f171, %p20;
	mov.b32 	%r75, %f172;
	mov.b32 	%r76, 16;
	// begin inline asm
	shfl.sync.down.b32 %r74, %r75, %r76, %r77, %r78;
	// end inline asm
	setp.gt.s32 	%p21, %r53, 15;
	mov.b32 	%f173, %r74;
	add.f32 	%f38, %f172, %f173;
	selp.f32 	%f327, %f172, %f38, %p21;
	setp.ne.s32 	%p22, %r53, 0;
	@%p22 bra 	$L__BB17_47;
	shr.u32 	%r79, %r24, 3;
	and.b32  	%r80, %r79, 124;
	mov.u32 	%r81, _ZZN3cub18CUB_300001_SM_10006detail6reduce28DeviceReduceSingleTileKernelINS2_10policy_hubIfyN4cuda3std3__44plusIfEEE10Policy1000EN6thrust24THRUST_300001_SM_1000_NS10device_ptrIfEEPfyS9_ffNS7_10__identityEEEvT0_T1_T2_T3_T4_T6_E12temp_storage;
	add.s32 	%r82, %r81, %r80;
	st.shared.f32 	[%r82+8], %f38;
$L__BB17_47:
	bar.sync 	0;
	setp.ne.s32 	%p23, %r24, 0;
	@%p23 bra 	$L__BB17_49;
	ld.shared.f32 	%f174, [_ZZN3cub18CUB_300001_SM_10006detail6reduce28DeviceReduceSingleTileKernelINS2_10policy_hubIfyN4cuda3std3__44plusIfEEE10Policy1000EN6thrust24THRUST_300001_SM_1000_NS10device_ptrIfEEPfyS9_ffNS7_10__identityEEEvT0_T1_T2_T3_T4_T6_E12temp_storage+12];
	add.f32 	%f175, %f327, %f174;
	ld.shared.f32 	%f176, [_ZZN3cub18CUB_300001_SM_10006detail6reduce28DeviceReduceSingleTileKernelINS2_10policy_hubIfyN4cuda3std3__44plusIfEEE10Policy1000EN6thrust24THRUST_300001_SM_1000_NS10device_ptrIfEEPfyS9_ffNS7_10__identityEEEvT0_T1_T2_T3_T4_T6_E12temp_storage+16];
	add.f32 	%f177, %f175, %f176;
	ld.shared.f32 	%f178, [_ZZN3cub18CUB_300001_SM_10006detail6reduce28DeviceReduceSingleTileKernelINS2_10policy_hubIfyN4cuda3std3__44plusIfEEE10Policy1000EN6thrust24THRUST_300001_SM_1000_NS10device_ptrIfEEPfyS9_ffNS7_10__identityEEEvT0_T1_T2_T3_T4_T6_E12temp_storage+20];
	add.f32 	%f179, %f177, %f178;
	ld.shared.f32 	%f180, [_ZZN3cub18CUB_300001_SM_10006detail6reduce28DeviceReduceSingleTileKernelINS2_10policy_hubIfyN4cuda3std3__44plusIfEEE10Policy1000EN6thrust24THRUST_300001_SM_1000_NS10device_ptrIfEEPfyS9_ffNS7_10__identityEEEvT0_T1_T2_T3_T4_T6_E12temp_storage+24];
	add.f32 	%f181, %f179, %f180;
	ld.shared.f32 	%f182, [_ZZN3cub18CUB_300001_SM_10006detail6reduce28DeviceReduceSingleTileKernelINS2_10policy_hubIfyN4cuda3std3__44plusIfEEE10Policy1000EN6thrust24THRUST_300001_SM_1000_NS10device_ptrIfEEPfyS9_ffNS7_10__identityEEEvT0_T1_T2_T3_T4_T6_E12temp_storage+28];
	add.f32 	%f183, %f181, %f182;
	ld.shared.f32 	%f184, [_ZZN3cub18CUB_300001_SM_10006detail6reduce28DeviceReduceSingleTileKernelINS2_10policy_hubIfyN4cuda3std3__44plusIfEEE10Policy1000EN6thrust24THRUST_300001_SM_1000_NS10device_ptrIfEEPfyS9_ffNS7_10__identityEEEvT0_T1_T2_T3_T4_T6_E12temp_storage+32];
	add.f32 	%f185, %f183, %f184;
	ld.shared.f32 	%f186, [_ZZN3cub18CUB_300001_SM_10006detail6reduce28DeviceReduceSingleTileKernelINS2_10policy_hubIfyN4cuda3std3__44plusIfEEE10Policy1000EN6thrust24THRUST_300001_SM_1000_NS10device_ptrIfEEPfyS9_ffNS7_10__identityEEEvT0_T1_T2_T3_T4_T6_E12temp_storage+36];
	add.f32 	%f327, %f185, %f186;
$L__BB17_49:
	mov.u32 	%r155, %tid.x;
	setp.ne.s32 	%p57, %r155, 0;
	@%p57 bra 	$L__BB17_51;
	add.f32 	%f305, %f42, %f327;
	st.global.f32 	[%rd1], %f305;
$L__BB17_51:
	ret;

}
	// .globl	_ZN3cub18CUB_300001_SM_10006detail6reduce18DeviceReduceKernelINS2_10policy_hubIfyN4cuda3std3__44plusIfEEE10Policy1000EN6thrust24THRUST_300001_SM_1000_NS10device_ptrIfEEyS9_fNS7_10__identityEEEvT0_PT3_T1_NS0_13GridEvenShareISK_EET2_T4_
.visible .entry _ZN3cub18CUB_300001_SM_10006detail6reduce18DeviceReduceKernelINS2_10policy_hubIfyN4cuda3std3__44plusIfEEE10Policy1000EN6thrust24THRUST_300001_SM_1000_NS10device_ptrIfEEyS9_fNS7_10__identityEEEvT0_PT3_T1_NS0_13GridEvenShareISK_EET2_T4_(
	.param .align 8 .b8 _ZN3cub18CUB_300001_SM_10006detail6reduce18DeviceReduceKernelINS2_10policy_hubIfyN4cuda3std3__44plusIfEEE10Policy1000EN6thrust24THRUST_300001_SM_1000_NS10device_ptrIfEEyS9_fNS7_10__identityEEEvT0_PT3_T1_NS0_13GridEvenShareISK_EET2_T4__param_0[8],
	.param .u64 .ptr .align 1 _ZN3cub18CUB_300001_SM_10006detail6reduce18DeviceReduceKernelINS2_10policy_hubIfyN4cuda3std3__44plusIfEEE10Policy1000EN6thrust24THRUST_300001_SM_1000_NS10device_ptrIfEEyS9_fNS7_10__identityEEEvT0_PT3_T1_NS0_13GridEvenShareISK_EET2_T4__param_1,
	.param .u64 _ZN3cub18CUB_300001_SM_10006detail6reduce18DeviceReduceKernelINS2_10policy_hubIfyN4cuda3std3__44plusIfEEE10Policy1000EN6thrust24THRUST_300001_SM_1000_NS10device_ptrIfEEyS9_fNS7_10__identityEEEvT0_PT3_T1_NS0_13GridEvenShareISK_EET2_T4__param_2,
	.param .align 8 .b8 _ZN3cub18CUB_300001_SM_10006detail6reduce18DeviceReduceKernelINS2_10policy_hubIfyN4cuda3std3__44plusIfEEE10Policy1000EN6thrust24THRUST_300001_SM_1000_NS10device_ptrIfEEyS9_fNS7_10__identityEEEvT0_PT3_T1_NS0_13GridEvenShareISK_EET2_T4__param_3[72],
	.param .align 1 .b8 _ZN3cub18CUB_300001_SM_10006detail6reduce18DeviceReduceKernelINS2_10policy_hubIfyN4cuda3std3__44plusIfEEE10Policy1000EN6thrust24THRUST_300001_SM_1000_NS10device_ptrIfEEyS9_fNS7_10__identityEEEvT0_PT3_T1_NS0_13GridEvenShareISK_EET2_T4__param_4[1],
	.param .align 1 .b8 _ZN3cub18CUB_300001_SM_10006detail6reduce18DeviceReduceKernelINS2_10policy_hubIfyN4cuda3std3__44plusIfEEE10Policy1000EN6thrust24THRUST_300001_SM_1000_NS10device_ptrIfEEyS9_fNS7_10__identityEEEvT0_PT3_T1_NS0_13GridEvenShareISK_EET2_T4__param_5[1]
)
.maxntid 256
{
	.reg .pred 	%p<57>;
	.reg .b16 	%rs<4>;
	.reg .b32 	%r<206>;
	.reg .b32 	%f<324>;
	.reg .b64 	%rd<78>;
	// demoted variable
	.shared .align 4 .b8 _ZZN3cub18CUB_300001_SM_10006detail6reduce18DeviceReduceKernelINS2_10policy_hubIfyN4cuda3std3__44plusIfEEE10Policy1000EN6thrust24THRUST_300001_SM_1000_NS10device_ptrIfEEyS9_fNS7_10__identityEEEvT0_PT3_T1_NS0_13GridEvenShareISK_EET2_T4_E12temp_storage[44];
	ld.param.u64 	%rd1, [_ZN3cub18CUB_300001_SM_10006detail6reduce18DeviceReduceKernelINS2_10policy_hubIfyN4cuda3std3__44plusIfEEE10Policy1000EN6thrust24THRUST_300001_SM_1000_NS10device_ptrIfEEyS9_fNS7_10__identityEEEvT0_PT3_T1_NS0_13GridEvenShareISK_EET2_T4__param_3+32];
	ld.param.u32 	%r1, [_ZN3cub18CUB_300001_SM_10006detail6reduce18DeviceReduceKernelINS2_10policy_hubIfyN4cuda3std3__44plusIfEEE10Policy1000EN6thrust24THRUST_300001_SM_1000_NS10device_ptrIfEEyS9_fNS7_10__identityEEEvT0_PT3_T1_NS0_13GridEvenShareISK_EET2_T4__param_3+40];
	ld.param.u64 	%rd25, [_ZN3cub18CUB_300001_SM_10006detail6reduce18DeviceReduceKernelINS2_10policy_hubIfyN4cuda3std3__44plusIfEEE10Policy1000EN6thrust24THRUST_300001_SM_1000_NS10device_ptrIfEEyS9_fNS7_10__identityEEEvT0_PT3_T1_NS0_13GridEvenShareISK_EET2_T4__param_0];
	cvta.to.global.u64 	%rd2, %rd25;
	mov.u32 	%r2, %ctaid.x;
	shl.b32 	%r50, %r1, 12;
	cvt.s64.s32 	%rd3, %r50;
	shl.b32 	%r51, %r2, 12;
	cvt.u64.u32 	%rd4, %r51;
	sub.s64 	%rd5, %rd1, %rd4;
	setp.gt.u64 	%p1, %rd5, 4095;
	@%p1 bra 	$L__BB18_25;
	cvt.u32.u64 	%r112, %rd4;
	cvt.u32.u64 	%r3, %rd1;
	sub.s32 	%r4, %r3, %r112;
	mov.u32 	%r5, %tid.x;
	setp.ge.s32 	%p23, %r5, %r4;
	mov.f32 	%f312, 0f00000000;
	mov.u32 	%r193, %r5;
	@%p23 bra 	$L__BB18_3;
	add.s32 	%r114, %r112, %r5;
	mul.wide.u32 	%rd51, %r114, 4;
	add.s64 	%rd52, %rd2, %rd51;
	ld.global.f32 	%f312, [%rd52];
	add.s32 	%r193, %r5, 256;
$L__BB18_3:
	setp.ge.s32 	%p24, %r193, %r4;
	@%p24 bra 	$L__BB18_16;
	not.b32 	%r116, %r193;
	add.s32 	%r117, %r116, %r3;
	sub.s32 	%r118, %r117, %r112;
	shr.u32 	%r119, %r118, 8;
	add.s32 	%r8, %r119, 1;
	and.b32  	%r9, %r8, 15;
	setp.lt.u32 	%p25, %r118, 3840;
	@%p25 bra 	$L__BB18_7;
	and.b32  	%r120, %r8, 33554416;
	neg.s32 	%r191, %r120;
	mul.wide.u32 	%rd53, %r2, 16384;
	mul.wide.u32 	%rd54, %r193, 4;
	or.b64  	%rd55, %rd53, %rd54;
	add.s64 	%rd56, %rd55, %rd2;
	add.s64 	%rd72, %rd56, 8192;
$L__BB18_6:
	.pragma "nounroll";
	ld.global.f32 	%f187, [%rd72+-8192];
	add.f32 	%f188, %f312, %f187;
	ld.global.f32 	%f189, [%rd72+-7168];
	add.f32 	%f190, %f188, %f189;
	ld.global.f32 	%f191, [%rd72+-6144];
	add.f32 	%f192, %f190, %f191;
	ld.global.f32 	%f193, [%rd72+-5120];
	add.f32 	%f194, %f192, %f193;
	ld.global.f32 	%f195, [%rd72+-4096];
	add.f32 	%f196, %f194, %f195;
	ld.global.f32 	%f197, [%rd72+-3072];
	add.f32 	%f198, %f196, %f197;
	ld.global.f32 	%f199, [%rd72+-2048];
	add.f32 	%f200, %f198, %f199;
	ld.global.f32 	%f201, [%rd72+-1024];
	add.f32 	%f202, %f200, %f201;
	ld.global.f32 	%f203, [%rd72];
	add.f32 	%f204, %f202, %f203;
	ld.global.f32 	%f205, [%rd72+1024];
	add.f32 	%f206, %f204, %f205;
	ld.global.f32 	%f207, [%rd72+2048];
	add.f32 	%f208, %f206, %f207;
	ld.global.f32 	%f209, [%rd72+3072];
	add.f32 	%f210, %f208, %f209;
	ld.global.f32 	%f211, [%rd72+4096];
	add.f32 	%f212, %f210, %f211;
	ld.global.f32 	%f213, [%rd72+5120];
	add.f32 	%f214, %f212, %f213;
	ld.global.f32 	%f215, [%rd72+6144];
	add.f32 	%f216, %f214, %f215;
	ld.global.f32 	%f217, [%rd72+7168];
	add.f32 	%f312, %f216, %f217;
	add.s32 	%r193, %r193, 4096;
	add.s32 	%r191, %r191, 16;
	add.s64 	%rd72, %rd72, 16384;
	setp.ne.s32 	%p26, %r191, 0;
	@%p26 bra 	$L__BB18_6;
$L__BB18_7:
	setp.eq.s32 	%p27, %r9, 0;
	@%p27 bra 	$L__BB18_16;
	and.b32  	%r16, %r8, 7;
	setp.lt.u32 	%p28, %r9, 8;
	@%p28 bra 	$L__BB18_10;
	cvt.s64.s32 	%rd57, %r193;
	add.s64 	%rd58, %rd57, %rd4;
	shl.b64 	%rd59, %rd58, 2;
	add.s64 	%rd60, %rd2, %rd59;
	ld.global.f32 	%f219, [%rd60];
	add.f32 	%f220, %f312, %f219;
	ld.global.f32 	%f221, [%rd60+1024];
	add.f32 	%f222, %f220, %f221;
	ld.global.f32 	%f223, [%rd60+2048];
	add.f32 	%f224, %f222, %f223;
	ld.global.f32 	%f225, [%rd60+3072];
	add.f32 	%f226, %f224, %f225;
	ld.global.f32 	%f227, [%rd60+4096];
	add.f32 	%f228, %f226, %f227;
	ld.global.f32 	%f229, [%rd60+5120];
	add.f32 	%f230, %f228, %f229;
	ld.global.f32 	%f231, [%rd60+6144];
	add.f32 	%f232, %f230, %f231;
	ld.global.f32 	%f233, [%rd60+7168];
	add.f32 	%f312, %f232, %f233;
	add.s32 	%r193, %r193, 2048;
$L__BB18_10:
	setp.eq.s32 	%p29, %r16, 0;
	@%p29 bra 	$L__BB18_16;
	and.b32  	%r19, %r8, 3;
	setp.lt.u32 	%p30, %r16, 4;
	@%p30 bra 	$L__BB18_13;
	cvt.s64.s32 	%rd61, %r193;
	add.s64 	%rd62, %rd61, %rd4;
	shl.b64 	%rd63, %rd62, 2;
	add.s64 	%rd64, %rd2, %rd63;
	ld.global.f32 	%f235, [%rd64];
	add.f32 	%f236, %f312, %f235;
	ld.global.f32 	%f237, [%rd64+1024];
	add.f32 	%f238, %f236, %f237;
	ld.global.f32 	%f239, [%rd64+2048];
	add.f32 	%f240, %f238, %f239;
	ld.global.f32 	%f241, [%rd64+3072];
	add.f32 	%f312, %f240, %f241;
	add.s32 	%r193, %r193, 1024;
$L__BB18_13:
	setp.eq.s32 	%p31, %r19, 0;
	@%p31 bra 	$L__BB18_16;
	mul.wide.u32 	%rd65, %r2, 16384;
	add.s64 	%rd9, %rd2, %rd65;
	neg.s32 	%r196, %r19;
$L__BB18_15:
	.pragma "nounroll";
	mul.wide.s32 	%rd66, %r193, 4;
	add.s64 	%rd67, %rd9, %rd66;
	ld.global.f32 	%f242, [%rd67];
	add.f32 	%f312, %f312, %f242;
	add.s32 	%r193, %r193, 256;
	add.s32 	%r196, %r196, 1;
	setp.ne.s32 	%p32, %r196, 0;
	@%p32 bra 	$L__BB18_15;
$L__BB18_16:
	setp.lt.s32 	%p33, %r4, 256;
	@%p33 bra 	$L__BB18_21;
	// begin inline asm
	mov.u32 %r159, %laneid;
	// end inline asm
	mov.b32 	%r161, %f312;
	mov.b32 	%r162, 1;
	mov.b32 	%r183, 31;
	mov.b32 	%r184, -1;
	// begin inline asm
	shfl.sync.down.b32 %r160, %r161, %r162, %r183, %r184;
	// end inline asm
	setp.gt.s32 	%p49, %r159, 30;
	mov.b32 	%f277, %r160;
	add.f32 	%f278, %f312, %f277;
	selp.f32 	%f279, %f312, %f278, %p49;
	mov.b32 	%r166, %f279;
	mov.b32 	%r167, 2;
	// begin inline asm
	shfl.sync.down.b32 %r165, %r166, %r167, %r183, %r184;
	// end inline asm
	setp.gt.s32 	%p50, %r159, 29;
	mov.b32 	%f280, %r165;
	add.f32 	%f281, %f279, %f280;
	selp.f32 	%f282, %f279, %f281, %p50;
	mov.b32 	%r171, %f282;
	mov.b32 	%r172, 4;
	// begin inline asm
	shfl.sync.down.b32 %r170, %r171, %r172, %r183, %r184;
	// end inline asm
	setp.gt.s32 	%p51, %r159, 27;
	mov.b32 	%f283, %r170;
	add.f32 	%f284, %f282, %f283;
	selp.f32 	%f285, %f282, %f284, %p51;
	mov.b32 	%r176, %f285;
	mov.b32 	%r177, 8;
	// begin inline asm
	shfl.sync.down.b32 %r175, %r176, %r177, %r183, %r184;
	// end inline asm
	setp.gt.s32 	%p52, %r159, 23;
	mov.b32 	%f286, %r175;
	add.f32 	%f287, %f285, %f286;
	selp.f32 	%f288, %f285, %f287, %p52;
	mov.b32 	%r181, %f288;
	mov.b32 	%r182, 16;
	// begin inline asm
	shfl.sync.down.b32 %r180, %r181, %r182, %r183, %r184;
	// end inline asm
	setp.gt.s32 	%p53, %r159, 15;
	mov.b32 	%f289, %r180;
	add.f32 	%f16, %f288, %f289;
	selp.f32 	%f323, %f288, %f16, %p53;
	setp.ne.s32 	%p54, %r159, 0;
	@%p54 bra 	$L__BB18_19;
	shr.u32 	%r185, %r5, 3;
	and.b32  	%r186, %r185, 124;
	mov.u32 	%r187, _ZZN3cub18CUB_300001_SM_10006detail6reduce18DeviceReduceKernelINS2_10policy_hubIfyN4cuda3std3__44plusIfEEE10Policy1000EN6thrust24THRUST_300001_SM_1000_NS10device_ptrIfEEyS9_fNS7_10__identityEEEvT0_PT3_T1_NS0_13GridEvenShareISK_EET2_T4_E12temp_storage;
	add.s32 	%r188, %r187, %r186;
	st.shared.f32 	[%r188+8], %f16;
$L__BB18_19:
	bar.sync 	0;
	setp.ne.s32 	%p55, %r5, 0;
	@%p55 bra 	$L__BB18_46;
	ld.shared.f32 	%f290, [_ZZN3cub18CUB_300001_SM_10006detail6reduce18DeviceReduceKernelINS2_10policy_hubIfyN4cuda3std3__44plusIfEEE10Policy1000EN6thrust24THRUST_300001_SM_1000_NS10device_ptrIfEEyS9_fNS7_10__identityEEEvT0_PT3_T1_NS0_13GridEvenShareISK_EET2_T4_E12temp_storage+12];
	add.f32 	%f291, %f323, %f290;
	ld.shared.f32 	%f292, [_ZZN3cub18CUB_300001_SM_10006detail6reduce18DeviceReduceKernelINS2_10policy_hubIfyN4cuda3std3__44plusIfEEE10Policy1000EN6thrust24THRUST_300001_SM_1000_NS10device_ptrIfEEyS9_fNS7_10__identityEEEvT0_PT3_T1_NS0_13GridEvenShareISK_EET2_T4_E12temp_storage+16];
	add.f32 	%f293, %f291, %f292;
	ld.shared.f32 	%f294, [_ZZN3cub18CUB_300001_SM_10006detail6reduce18DeviceReduceKernelINS2_10policy_hubIfyN4cuda3std3__44plusIfEEE10Policy1000EN6thrust24THRUST_300001_SM_1000_NS10device_ptrIfEEyS9_fNS7_10__identityEEEvT0_PT3_T1_NS0_13GridEvenShareISK_EET2_T4_E12temp_storage+20];
	add.f32 	%f295, %f293, %f294;
	ld.shared.f32 	%f296, [_ZZN3cub18CUB_300001_SM_10006detail6reduce18DeviceReduceKernelINS2_10policy_hubIfyN4cuda3std3__44plusIfEEE10Policy1000EN6thrust24THRUST_300001_SM_1000_NS10device_ptrIfEEyS9_fNS7_10__identityEEEvT0_PT3_T1_NS0_13GridEvenShareISK_EET2_T4_E12temp_storage+24];
	add.f32 	%f297, %f295, %f296;
	ld.shared.f32 	%f298, [_ZZN3cub18CUB_300001_SM_10006detail6reduce18DeviceReduceKernelINS2_10policy_hubIfyN4cuda3std3__44plusIfEEE10Policy1000EN6thrust24THRUST_300001_SM_1000_NS10device_ptrIfEEyS9_fNS7_10__identityEEEvT0_PT3_T1_NS0_13GridEvenShareISK_EET2_T4_E12temp_storage+28];
	add.f32 	%f299, %f297, %f298;
	ld.shared.f32 	%f300, [_ZZN3cub18CUB_300001_SM_10006detail6reduce18DeviceReduceKernelINS2_10policy_hubIfyN4cuda3std3__44plusIfEEE10Policy1000EN6thrust24THRUST_300001_SM_1000_NS10device_ptrIfEEyS9_fNS7_10__identityEEEvT0_PT3_T1_NS0_13GridEvenShareISK_EET2_T4_E12temp_storage+32];
	add.f32 	%f301, %f299, %f300;
	ld.shared.f32 	%f302, [_ZZN3cub18CUB_300001_SM_10006detail6reduce18DeviceReduceKernelINS2_10policy_hubIfyN4cuda3std3__44plusIfEEE10Policy1000EN6thrust24THRUST_300001_SM_1000_NS10device_ptrIfEEyS9_fNS7_10__identityEEEvT0_PT3_T1_NS0_13GridEvenShareISK_EET2_T4_E12temp_storage+36];
	add.f32 	%f323, %f301, %f302;
	bra.uni 	$L__BB18_46;
$L__BB18_21:
	// begin inline asm
	mov.u32 %r121, %laneid;
	// end inline asm
	and.b32  	%r147, %r5, 992;
	add.s32 	%r148, %r147, 32;
	setp.gt.s32 	%p34, %r148, %r4;
	not.b32 	%r149, %r147;
	add.s32 	%r150, %r4, %r149;
	selp.b32 	%r145, %r150, 31, %p34;
	mov.b32 	%r123, %f312;
	mov.b32 	%r124, 1;
	mov.b32 	%r146, -1;
	// begin inline asm
	shfl.sync.down.b32 %r122, %r123, %r124, %r145, %r146;
	// end inline asm
	setp.lt.s32 	%p35, %r121, %r145;
	mov.b32 	%f243, %r122;
	add.f32 	%f244, %f312, %f243;
	selp.f32 	%f245, %f244, %f312, %p35;
	mov.b32 	%r128, %f245;
	mov.b32 	%r129, 2;
	// begin inline asm
	shfl.sync.down.b32 %r127, %r128, %r129, %r145, %r146;
	// end inline asm
	add.s32 	%r151, %r121, 2;
	setp.gt.s32 	%p36, %r151, %r145;
	mov.b32 	%f246, %r127;
	add.f32 	%f247, %f245, %f246;
	selp.f32 	%f248, %f245, %f247, %p36;
	mov.b32 	%r133, %f248;
	mov.b32 	%r134, 4;
	// begin inline asm
	shfl.sync.down.b32 %r132, %r133, %r134, %r145, %r146;
	// end inline asm
	add.s32 	%r152, %r121, 4;
	setp.gt.s32 	%p37, %r152, %r145;
	mov.b32 	%f249, %r132;
	add.f32 	%f250, %f248, %f249;
	selp.f32 	%f251, %f248, %f250, %p37;
	mov.b32 	%r138, %f251;
	mov.b32 	%r139, 8;
	// begin inline asm
	shfl.sync.down.b32 %r137, %r138, %r139, %r145, %r146;
	// end inline asm
	add.s32 	%r153, %r121, 8;
	setp.gt.s32 	%p38, %r153, %r145;
	mov.b32 	%f252, %r137;
	add.f32 	%f253, %f251, %f252;
	selp.f32 	%f254, %f251, %f253, %p38;
	mov.b32 	%r143, %f254;
	mov.b32 	%r144, 16;
	// begin inline asm
	shfl.sync.down.b32 %r142, %r143, %r144, %r145, %r146;
	// end inline asm
	add.s32 	%r154, %r121, 16;
	setp.gt.s32 	%p39, %r154, %r145;
	mov.b32 	%f255, %r142;
	add.f32 	%f256, %f254, %f255;
	selp.f32 	%f323, %f254, %f256, %p39;
	setp.ne.s32 	%p40, %r121, 0;
	@%p40 bra 	$L__BB18_23;
	shr.u32 	%r155, %r5, 3;
	and.b32  	%r156, %r155, 124;
	mov.u32 	%r157, _ZZN3cub18CUB_300001_SM_10006detail6reduce18DeviceReduceKernelINS2_10policy_hubIfyN4cuda3std3__44plusIfEEE10Policy1000EN6thrust24THRUST_300001_SM_1000_NS10device_ptrIfEEyS9_fNS7_10__identityEEEvT0_PT3_T1_NS0_13GridEvenShareISK_EET2_T4_E12temp_storage;
	add.s32 	%r158, %r157, %r156;
	st.shared.f32 	[%r158+8], %f323;
$L__BB18_23:
	bar.sync 	0;
	setp.ne.s32 	%p41, %r5, 0;
	@%p41 bra 	$L__BB18_46;
	setp.gt.s32 	%p42, %r4, 32;
	ld.shared.f32 	%f257, [_ZZN3cub18CUB_300001_SM_10006detail6reduce18DeviceReduceKernelINS2_10policy_hubIfyN4cuda3std3__44plusIfEEE10Policy1000EN6thrust24THRUST_300001_SM_1000_NS10device_ptrIfEEyS9_fNS7_10__identityEEEvT0_PT3_T1_NS0_13GridEvenShareISK_EET2_T4_E12temp_storage+12];
	add.f32 	%f258, %f323, %f257;
	selp.f32 	%f259, %f258, %f323, %p42;
	setp.gt.s32 	%p43, %r4, 64;
	ld.shared.f32 	%f260, [_ZZN3cub18CUB_300001_SM_10006detail6reduce18DeviceReduceKernelINS2_10policy_hubIfyN4cuda3std3__44plusIfEEE10Policy1000EN6thrust24THRUST_300001_SM_1000_NS10device_ptrIfEEyS9_fNS7_10__identityEEEvT0_PT3_T1_NS0_13GridEvenShareISK_EET2_T4_E12temp_storage+16];
	add.f32 	%f261, %f260, %f259;
	selp.f32 	%f262, %f261, %f259, %p43;
	setp.gt.s32 	%p44, %r4, 96;
	ld.shared.f32 	%f263, [_ZZN3cub18CUB_300001_SM_10006detail6reduce18DeviceReduceKernelINS2_10policy_hubIfyN4cuda3std3__44plusIfEEE10Policy1000EN6thrust24THRUST_300001_SM_1000_NS10device_ptrIfEEyS9_fNS7_10__identityEEEvT0_PT3_T1_NS0_13GridEvenShareISK_EET2_T4_E12temp_storage+20];
	add.f32 	%f264, %f263, %f262;
	selp.f32 	%f265, %f264, %f262, %p44;
	setp.gt.s32 	%p45, %r4, 128;
	ld.shared.f32 	%f266, [_ZZN3cub18CUB_300001_SM_10006detail6reduce18DeviceReduceKernelINS2_10policy_hubIfyN4cuda3std3__44plusIfEEE10Policy1000EN6thrust24THRUST_300001_SM_1000_NS10device_ptrIfEEyS9_fNS7_10__identityEEEvT0_PT3_T1_NS0_13GridEvenShareISK_EET2_T4_E12temp_storage+24];
	add.f32 	%f267, %f266, %f265;
	selp.f32 	%f268, %f267, %f265, %p45;
	setp.gt.s32 	%p46, %r4, 160;
	ld.shared.f32 	%f269, [_ZZN3cub18CUB_300001_SM_10006detail6reduce18DeviceReduceKernelINS2_10policy_hubIfyN4cuda3std3__44plusIfEEE10Policy1000EN6thrust24THRUST_300001_SM_1000_NS10device_ptrIfEEyS9_fNS7_10__identityEEEvT0_PT3_T1_NS0_13GridEvenShareISK_EET2_T4_E12temp_storage+28];
	add.f32 	%f270, %f269, %f268;
	selp.f32 	%f271, %f270, %f268, %p46;
	setp.gt.s32 	%p47, %r4, 192;
	ld.shared.f32 	%f272, [_ZZN3cub18CUB_300001_SM_10006detail6reduce18DeviceReduceKernelINS2_10policy_hubIfyN4cuda3std3__44plusIfEEE10Policy1000EN6thrust24THRUST_300001_SM_1000_NS10device_ptrIfEEyS9_fNS7_10__identityEEEvT0_PT3_T1_NS0_13GridEvenShareISK_EET2_T4_E12temp_storage+32];
	add.f32 	%f273, %f272, %f271;
	selp.f32 	%f274, %f273, %f271, %p47;
	setp.gt.s32 	%p48, %r4, 224;
	ld.shared.f32 	%f275, [_ZZN3cub18CUB_300001_SM_10006detail6reduce18DeviceReduceKernelINS2_10policy_hubIfyN4cuda3std3__44plusIfEEE10Policy1000EN6thrust24THRUST_300001_SM_1000_NS10device_ptrIfEEyS9_fNS7_10__identityEEEvT0_PT3_T1_NS0_13GridEvenShareISK_EET2_T4_E12temp_storage+36];
	add.f32 	%f276, %f275, %f274;
	selp.f32 	%f323, %f276, %f274, %p48;
	bra.uni 	$L__BB18_46;
$L__BB18_25:
	cvt.u32.u64 	%r52, %rd4;
	mov.u32 	%r27, %tid.x;
	add.s32 	%r53, %r27, %r52;
	mul.wide.u32 	%rd26, %r53, 4;
	add.s64 	%rd27, %rd2, %rd26;
	ld.global.f32 	%f41, [%rd27];
	ld.global.f32 	%f42, [%rd27+1024];
	ld.global.f32 	%f43, [%rd27+2048];
	ld.global.f32 	%f44, [%rd27+3072];
	ld.global.f32 	%f45, [%rd27+4096];
	ld.global.f32 	%f46, [%rd27+5120];
	ld.global.f32 	%f47, [%rd27+6144];
	ld.global.f32 	%f48, [%rd27+7168];
	ld.global.f32 	%f49, [%rd27+8192];
	ld.global.f32 	%f50, [%rd27+9216];
	ld.global.f32 	%f51, [%rd27+10240];
	ld.global.f32 	%f52, [%rd27+11264];
	ld.global.f32 	%f53, [%rd27+12288];
	ld.global.f32 	%f54, [%rd27+13312];
	ld.global.f32 	%f55, [%rd27+14336];
	ld.global.f32 	%f56, [%rd27+15360];
	add.f32 	%f57, %f41, %f42;
	add.f32 	%f58, %f43, %f44;
	add.f32 	%f59, %f45, %f46;
	add.f32 	%f60, %f47, %f48;
	add.f32 	%f61, %f49, %f50;
	add.f32 	%f62, %f51, %f52;
	add.f32 	%f63, %f53, %f54;
	add.f32 	%f64, %f55, %f56;
	add.f32 	%f65, %f57, %f58;
	add.f32 	%f66, %f59, %f60;
	add.f32 	%f67, %f61, %f62;
	add.f32 	%f68, %f63, %f64;
	add.f32 	%f69, %f65, %f66;
	add.f32 	%f70, %f67, %f68;
	add.f32 	%f322, %f69, %f70;
	setp.lt.u64 	%p2, %rd5, %rd3;
	@%p2 bra 	$L__BB18_42;
	cvt.u32.u64 	%r55, %rd3;
	cvt.u64.u32 	%rd28, %r27;
	add.s64 	%rd74, %rd4, %rd3;
	cvt.u32.u64 	%r28, %rd1;
	not.b32 	%r57, %r27;
	add.s32 	%r58, %r57, %r28;
	sub.s32 	%r59, %r58, %r55;
	sub.s32 	%r198, %r59, %r52;
	add.s64 	%rd29, %rd74, %rd28;
	shl.b64 	%rd30, %rd29, 2;
	add.s64 	%rd31, %rd30, %rd2;
	add.s64 	%rd73, %rd31, 8192;
	mov.b32 	%r199, 0;
	shl.b32 	%r60, %r1, 12;
	mov.u64 	%rd75, %rd4;
$L__BB18_27:
	cvt.s64.s32 	%rd15, %r60;
	add.s64 	%rd75, %rd75, %rd15;
	add.s64 	%rd32, %rd1, -4096;
	setp.gt.u64 	%p3, %rd75, %rd32;
	@%p3 bra 	$L__BB18_29;
	shl.b32 	%r61, %r1, 12;
	cvt.s64.s32 	%rd33, %r61;
	cvt.u64.u32 	%rd34, %r27;
	add.s64 	%rd35, %rd75, %rd34;
	shl.b64 	%rd36, %rd35, 2;
	add.s64 	%rd37, %rd2, %rd36;
	ld.global.f32 	%f71, [%rd37];
	ld.global.f32 	%f72, [%rd37+1024];
	ld.global.f32 	%f73, [%rd37+2048];
	ld.global.f32 	%f74, [%rd37+3072];
	ld.global.f32 	%f75, [%rd37+4096];
	ld.global.f32 	%f76, [%rd37+5120];
	ld.global.f32 	%f77, [%rd37+6144];
	ld.global.f32 	%f78, [%rd37+7168];
	ld.global.f32 	%f79, [%rd37+8192];
	ld.global.f32 	%f80, [%rd37+9216];
	ld.global.f32 	%f81, [%rd37+10240];
	ld.global.f32 	%f82, [%rd37+11264];
	ld.global.f32 	%f83, [%rd37+12288];
	ld.global.f32 	%f84, [%rd37+13312];
	ld.global.f32 	%f85, [%rd37+14336];
	ld.global.f32 	%f86, [%rd37+15360];
	add.f32 	%f87, %f322, %f71;
	add.f32 	%f88, %f72, %f73;
	add.f32 	%f89, %f74, %f75;
	add.f32 	%f90, %f76, %f77;
	add.f32 	%f91, %f78, %f79;
	add.f32 	%f92, %f80, %f81;
	add.f32 	%f93, %f82, %f83;
	add.f32 	%f94, %f84, %f85;
	add.f32 	%f95, %f87, %f88;
	add.f32 	%f96, %f89, %f90;
	add.f32 	%f97, %f91, %f92;
	add.f32 	%f98, %f93, %f94;
	add.f32 	%f99, %f95, %f96;
	add.f32 	%f100, %f97, %f98;
	add.f32 	%f101, %f99, %f100;
	add.f32 	%f322, %f101, %f86;
	sub.s64 	%rd38, %rd1, %rd75;
	setp.lt.u64 	%p4, %rd38, %rd33;
	add.s32 	%r199, %r199, 1;
	add.s64 	%rd74, %rd74, %rd33;
	sub.s32 	%r198, %r198, %r61;
	mul.wide.s32 	%rd39, %r61, 4;
	add.s64 	%rd73, %rd73, %rd39;
	@%p4 bra 	$L__BB18_42;
	bra.uni 	$L__BB18_27;
$L__BB18_29:
	setp.le.u64 	%p5, %rd1, %rd75;
	cvt.u32.u64 	%r62, %rd75;
	cvt.u32.u64 	%r63, %rd1;
	sub.s32 	%r64, %r63, %r62;
	setp.ge.s32 	%p6, %r27, %r64;
	or.pred  	%p7, %p5, %p6;
	@%p7 bra 	$L__BB18_42;
	cvt.u32.u64 	%r66, %rd15;
	cvt.u32.u64 	%r67, %rd4;
	not.b32 	%r68, %r27;
	add.s32 	%r69, %r68, %r28;
	add.s32 	%r70, %r66, %r67;
	sub.s32 	%r71, %r69, %r70;
	mul.lo.s32 	%r72, %r1, %r199;
	shl.b32 	%r73, %r72, 12;
	sub.s32 	%r74, %r71, %r73;
	shr.u32 	%r75, %r74, 8;
	add.s32 	%r34, %r75, 1;
	and.b32  	%r35, %r34, 15;
	setp.lt.u32 	%p8, %r74, 3840;
	mov.u32 	%r202, %r27;
	@%p8 bra 	$L__BB18_33;
	shr.u32 	%r76, %r198, 8;
	add.s32 	%r77, %r76, 1;
	and.b32  	%r78, %r77, 33554416;
	neg.s32 	%r200, %r78;
	mov.u32 	%r202, %r27;
$L__BB18_32:
	.pragma "nounroll";
	ld.global.f32 	%f103, [%rd73+-8192];
	add.f32 	%f104, %f322, %f103;
	ld.global.f32 	%f105, [%rd73+-7168];
	add.f32 	%f106, %f104, %f105;
	ld.global.f32 	%f107, [%rd73+-6144];
	add.f32 	%f108, %f106, %f107;
	ld.global.f32 	%f109, [%rd73+-5120];
	add.f32 	%f110, %f108, %f109;
	ld.global.f32 	%f111, [%rd73+-4096];
	add.f32 	%f112, %f110, %f111;
	ld.global.f32 	%f113, [%rd73+-3072];
	add.f32 	%f114, %f112, %f113;
	ld.global.f32 	%f115, [%rd73+-2048];
	add.f32 	%f116, %f114, %f115;
	ld.global.f32 	%f117, [%rd73+-1024];
	add.f32 	%f118, %f116, %f117;
	ld.global.f32 	%f119, [%rd73];
	add.f32 	%f120, %f118, %f119;
	ld.global.f32 	%f121, [%rd73+1024];
	add.f32 	%f122, %f120, %f121;
	ld.global.f32 	%f123, [%rd73+2048];
	add.f32 	%f124, %f122, %f123;
	ld.global.f32 	%f125, [%rd73+3072];
	add.f32 	%f126, %f124, %f125;
	ld.global.f32 	%f127, [%rd73+4096];
	add.f32 	%f128, %f126, %f127;
	ld.global.f32 	%f129, [%rd73+5120];
	add.f32 	%f130, %f128, %f129;
	ld.global.f32 	%f131, [%rd73+6144];
	add.f32 	%f132, %f130, %f131;
	ld.global.f32 	%f133, [%rd73+7168];
	add.f32 	%f322, %f132, %f133;
	add.s32 	%r202, %r202, 4096;
	add.s32 	%r200, %r200, 16;
	add.s64 	%rd73, %rd73, 16384;
	setp.ne.s32 	%p9, %r200, 0;
	@%p9 bra 	$L__BB18_32;
$L__BB18_33:
	setp.eq.s32 	%p10, %r35, 0;
	@%p10 bra 	$L__BB18_42;
	and.b32  	%r42, %r34, 7;
	setp.lt.u32 	%p11, %r35, 8;
	@%p11 bra 	$L__BB18_36;
	cvt.u64.u32 	%rd40, %r202;
	add.s64 	%rd41, %rd75, %rd40;
	shl.b64 	%rd42, %rd41, 2;
	add.s64 	%rd43, %rd2, %rd42;
	ld.global.f32 	%f135, [%rd43];
	add.f32 	%f136, %f322, %f135;
	ld.global.f32 	%f137, [%rd43+1024];
	add.f32 	%f138, %f136, %f137;
	ld.global.f32 	%f139, [%rd43+2048];
	add.f32 	%f140, %f138, %f139;
	ld.global.f32 	%f141, [%rd43+3072];
	add.f32 	%f142, %f140, %f141;
	ld.global.f32 	%f143, [%rd43+4096];
	add.f32 	%f144, %f142, %f143;
	ld.global.f32 	%f145, [%rd43+5120];
	add.f32 	%f146, %f144, %f145;
	ld.global.f32 	%f147, [%rd43+6144];
	add.f32 	%f148, %f146, %f147;
	ld.global.f32 	%f149, [%rd43+7168];
	add.f32 	%f322, %f148, %f149;
	add.s32 	%r202, %r202, 2048;
$L__BB18_36:
	setp.eq.s32 	%p12, %r42, 0;
	@%p12 bra 	$L__BB18_42;
	setp.lt.u32 	%p13, %r42, 4;
	@%p13 bra 	$L__BB18_39;
	cvt.u64.u32 	%rd44, %r202;
	add.s64 	%rd45, %rd75, %rd44;
	shl.b64 	%rd46, %rd45, 2;
	add.s64 	%rd47, %rd2, %rd46;
	ld.global.f32 	%f151, [%rd47];
	add.f32 	%f152, %f322, %f151;
	ld.global.f32 	%f153, [%rd47+1024];
	add.f32 	%f154, %f152, %f153;
	ld.global.f32 	%f155, [%rd47+2048];
	add.f32 	%f156, %f154, %f155;
	ld.global.f32 	%f157, [%rd47+3072];
	add.f32 	%f322, %f156, %f157;
	add.s32 	%r202, %r202, 1024;
$L__BB18_39:
	and.b32  	%r79, %r34, 3;
	setp.eq.s32 	%p14, %r79, 0;
	@%p14 bra 	$L__BB18_42;
	cvt.u64.u32 	%rd48, %r202;
	add.s64 	%rd49, %rd48, %rd74;
	shl.b64 	%rd50, %rd49, 2;
	add.s64 	%rd77, %rd2, %rd50;
	cvt.u16.u32 	%rs1, %r198;
	shr.u16 	%rs2, %rs1, 8;
	add.s16 	%rs3, %rs2, 1;
	cvt.u32.u16 	%r80, %rs3;
	and.b32  	%r81, %r80, 3;
	neg.s32 	%r205, %r81;
$L__BB18_41:
	.pragma "nounroll";
	ld.global.f32 	%f158, [%rd77];
	add.f32 	%f322, %f322, %f158;
	add.s64 	%rd77, %rd77, 1024;
	add.s32 	%r205, %r205, 1;
	setp.ne.s32 	%p15, %r205, 0;
	@%p15 bra 	$L__BB18_41;
$L__BB18_42:
	// begin inline asm
	mov.u32 %r82, %laneid;
	// end inline asm
	mov.b32 	%r84, %f322;
	mov.b32 	%r85, 1;
	mov.b32 	%r106, 31;
	mov.b32 	%r107, -1;
	// begin inline asm
	shfl.sync.down.b32 %r83, %r84, %r85, %r106, %r107;
	// end inline asm
	setp.gt.s32 	%p16, %r82, 30;
	mov.b32 	%f159, %r83;
	add.f32 	%f160, %f322, %f159;
	selp.f32 	%f161, %f322, %f160, %p16;
	mov.b32 	%r89, %f161;
	mov.b32 	%r90, 2;
	// begin inline asm
	shfl.sync.down.b32 %r88, %r89, %r90, %r106, %r107;
	// end inline asm
	setp.gt.s32 	%p17, %r82, 29;
	mov.b32 	%f162, %r88;
	add.f32 	%f163, %f161, %f162;
	selp.f32 	%f164, %f161, %f163, %p17;
	mov.b32 	%r94, %f164;
	mov.b32 	%r95, 4;
	// begin inline asm
	shfl.sync.down.b32 %r93, %r94, %r95, %r106, %r107;
	// end inline asm
	setp.gt.s32 	%p18, %r82, 27;
	mov.b32 	%f165, %r93;
	add.f32 	%f166, %f164, %f165;
	selp.f32 	%f167, %f164, %f166, %p18;
	mov.b32 	%r99, %f167;
	mov.b32 	%r100, 8;
	// begin inline asm
	shfl.sync.down.b32 %r98, %r99, %r100, %r106, %r107;
	// end inline asm
	setp.gt.s32 	%p19, %r82, 23;
	mov.b32 	%f168, %r98;
	add.f32 	%f169, %f167, %f168;
	selp.f32 	%f170, %f167, %f169, %p19;
	mov.b32 	%r104, %f170;
	mov.b32 	%r105, 16;
	// begin inline asm
	shfl.sync.down.b32 %r103, %r104, %r105, %r106, %r107;
	// end inline asm
	setp.gt.s32 	%p20, %r82, 15;
	mov.b32 	%f171, %r103;
	add.f32 	%f37, %f170, %f171;
	selp.f32 	%f323, %f170, %f37, %p20;
	setp.ne.s32 	%p21, %r82, 0;
	@%p21 bra 	$L__BB18_44;
	shr.u32 	%r108, %r27, 3;
	and.b32  	%r109, %r108, 124;
	mov.u32 	%r110, _ZZN3cub18CUB_300001_SM_10006detail6reduce18DeviceReduceKernelINS2_10policy_hubIfyN4cuda3std3__44plusIfEEE10Policy1000EN6thrust24THRUST_300001_SM_1000_NS10device_ptrIfEEyS9_fNS7_10__identityEEEvT0_PT3_T1_NS0_13GridEvenShareISK_EET2_T4_E12temp_storage;
	add.s32 	%r111, %r110, %r109;
	st.shared.f32 	[%r111+8], %f37;
$L__BB18_44:
	bar.sync 	0;
	setp.ne.s32 	%p22, %r27, 0;
	@%p22 bra 	$L__BB18_46;
	ld.shared.f32 	%f172, [_ZZN3cub18CUB_300001_SM_10006detail6reduce18DeviceReduceKernelINS2_10policy_hubIfyN4cuda3std3__44plusIfEEE10Policy1000EN6thrust24THRUST_300001_SM_1000_NS10device_ptrIfEEyS9_fNS7_10__identityEEEvT0_PT3_T1_NS0_13GridEvenShareISK_EET2_T4_E12temp_storage+12];
	add.f32 	%f173, %f323, %f172;
	ld.shared.f32 	%f174, [_ZZN3cub18CUB_300001_SM_10006detail6reduce18DeviceReduceKernelINS2_10policy_hubIfyN4cuda3std3__44plusIfEEE10Policy1000EN6thrust24THRUST_300001_SM_1000_NS10device_ptrIfEEyS9_fNS7_10__identityEEEvT0_PT3_T1_NS0_13GridEvenShareISK_EET2_T4_E12temp_storage+16];
	add.f32 	%f175, %f173, %f174;
	ld.shared.f32 	%f176, [_ZZN3cub18CUB_300001_SM_10006detail6reduce18DeviceReduceKernelINS2_10policy_hubIfyN4cuda3std3__44plusIfEEE10Policy1000EN6thrust24THRUST_300001_SM_1000_NS10device_ptrIfEEyS9_fNS7_10__identityEEEvT0_PT3_T1_NS0_13GridEvenShareISK_EET2_T4_E12temp_storage+20];
	add.f32 	%f177, %f175, %f176;
	ld.shared.f32 	%f178, [_ZZN3cub18CUB_300001_SM_10006detail6reduce18DeviceReduceKernelINS2_10policy_hubIfyN4cuda3std3__44plusIfEEE10Policy1000EN6thrust24THRUST_300001_SM_1000_NS10device_ptrIfEEyS9_fNS7_10__identityEEEvT0_PT3_T1_NS0_13GridEvenShareISK_EET2_T4_E12temp_storage+24];
	add.f32 	%f179, %f177, %f178;
	ld.shared.f32 	%f180, [_ZZN3cub18CUB_300001_SM_10006detail6reduce18DeviceReduceKernelINS2_10policy_hubIfyN4cuda3std3__44plusIfEEE10Policy1000EN6thrust24THRUST_300001_SM_1000_NS10device_ptrIfEEyS9_fNS7_10__identityEEEvT0_PT3_T1_NS0_13GridEvenShareISK_EET2_T4_E12temp_storage+28];
	add.f32 	%f181, %f179, %f180;
	ld.shared.f32 	%f182, [_ZZN3cub18CUB_300001_SM_10006detail6reduce18DeviceReduceKernelINS2_10policy_hubIfyN4cuda3std3__44plusIfEEE10Policy1000EN6thrust24THRUST_300001_SM_1000_NS10device_ptrIfEEyS9_fNS7_10__identityEEEvT0_PT3_T1_NS0_13GridEvenShareISK_EET2_T4_E12temp_storage+32];
	add.f32 	%f183, %f181, %f182;
	ld.shared.f32 	%f184, [_ZZN3cub18CUB_300001_SM_10006detail6reduce18DeviceReduceKernelINS2_10policy_hubIfyN4cuda3std3__44plusIfEEE10Policy1000EN6thrust24THRUST_300001_SM_1000_NS10device_ptrIfEEyS9_fNS7_10__identityEEEvT0_PT3_T1_NS0_13GridEvenShareISK_EET2_T4_E12temp_storage+36];
	add.f32 	%f323, %f183, %f184;
$L__BB18_46:
	mov.u32 	%r189, %tid.x;
	setp.ne.s32 	%p56, %r189, 0;
	@%p56 bra 	$L__BB18_48;
	ld.param.u64 	%rd71, [_ZN3cub18CUB_300001_SM_10006detail6reduce18DeviceReduceKernelINS2_10policy_hubIfyN4cuda3std3__44plusIfEEE10Policy1000EN6thrust24THRUST_300001_SM_1000_NS10device_ptrIfEEyS9_fNS7_10__identityEEEvT0_PT3_T1_NS0_13GridEvenShareISK_EET2_T4__param_1];
	cvta.to.global.u64 	%rd68, %rd71;
	mul.wide.u32 	%rd69, %r2, 4;
	add.s64 	%rd70, %rd68, %rd69;
	st.global.f32 	[%rd70], %f323;
$L__BB18_48:
	ret;

}
	// .globl	_ZN3cub18CUB_300001_SM_10006detail6reduce28DeviceReduceSingleTileKernelINS2_10policy_hubIfyN4cuda3std3__44plusIfEEE10Policy1000EPfSC_iS9_ffNS7_10__identityEEEvT0_T1_T2_T3_T4_T6_
.visible .entry _ZN3cub18CUB_300001_SM_10006detail6reduce28DeviceReduceSingleTileKernelINS2_10policy_hubIfyN4cuda3std3__44plusIfEEE10Policy1000EPfSC_iS9_ffNS7_10__identityEEEvT0_T1_T2_T3_T4_T6_(
	.param .u64 .ptr .align 1 _ZN3cub18CUB_300001_SM_10006detail6reduce28DeviceReduceSingleTileKernelINS2_10policy_hubIfyN4cuda3std3__44plusIfEEE10Policy1000EPfSC_iS9_ffNS7_10__identityEEEvT0_T1_T2_T3_T4_T6__param_0,
	.param .u64 .ptr .align 1 _ZN3cub18CUB_300001_SM_10006detail6reduce28DeviceReduceSingleTileKernelINS2_10policy_hubIfyN4cuda3std3__44plusIfEEE10Policy1000EPfSC_iS9_ffNS7_10__identityEEEvT0_T1_T2_T3_T4_T6__param_1,
	.param .u32 _ZN3cub18CUB_300001_SM_10006detail6reduce28DeviceReduceSingleTileKernelINS2_10policy_hubIfyN4cuda3std3__44plusIfEEE10Policy1000EPfSC_iS9_ffNS7_10__identityEEEvT0_T1_T2_T3_T4_T6__param_2,
	.param .align 1 .b8 _ZN3cub18CUB_300001_SM_10006detail6reduce28DeviceReduceSingleTileKernelINS2_10policy_hubIfyN4cuda3std3__44plusIfEEE10Policy1000EPfSC_iS9_ffNS7_10__identityEEEvT0_T1_T2_T3_T4_T6__param_3[1],
	.param .f32 _ZN3cub18CUB_300001_SM_10006detail6reduce28DeviceReduceSingleTileKernelINS2_10policy_hubIfyN4cuda3std3__44plusIfEEE10Policy1000EPfSC_iS9_ffNS7_10__identityEEEvT0_T1_T2_T3_T4_T6__param_4,
	.param .align 1 .b8 _ZN3cub18CUB_300001_SM_10006detail6reduce28DeviceReduceSingleTileKernelINS2_10policy_hubIfyN4cuda3std3__44plusIfEEE10Policy1000EPfSC_iS9_ffNS7_10__identityEEEvT0_T1_T2_T3_T4_T6__param_5[1]
)
.maxntid 256
.minnctapersm 1
{
	.reg .pred 	%p<97>;
	.reg .b32 	%r<407>;
	.reg .b32 	%f<419>;
	.reg .b64 	%rd<125>;
	// demoted variable
	.shared .align 4 .b8 _ZZN3cub18CUB_300001_SM_10006detail6reduce28DeviceReduceSingleTileKernelINS2_10policy_hubIfyN4cuda3std3__44plusIfEEE10Policy1000EPfSC_iS9_ffNS7_10__identityEEEvT0_T1_T2_T3_T4_T6_E12temp_storage[44];
	ld.param.u64 	%rd16, [_ZN3cub18CUB_300001_SM_10006detail6reduce28DeviceReduceSingleTileKernelINS2_10policy_hubIfyN4cuda3std3__44plusIfEEE10Policy1000EPfSC_iS9_ffNS7_10__identityEEEvT0_T1_T2_T3_T4_T6__param_0];
	ld.param.u64 	%rd17, [_ZN3cub18CUB_300001_SM_10006detail6reduce28DeviceReduceSingleTileKernelINS2_10policy_hubIfyN4cuda3std3__44plusIfEEE10Policy1000EPfSC_iS9_ffNS7_10__identityEEEvT0_T1_T2_T3_T4_T6__param_1];
	ld.param.u32 	%r67, [_ZN3cub18CUB_300001_SM_10006detail6reduce28DeviceReduceSingleTileKernelINS2_10policy_hubIfyN4cuda3std3__44plusIfEEE10Policy1000EPfSC_iS9_ffNS7_10__identityEEEvT0_T1_T2_T3_T4_T6__param_2];
	ld.param.f32 	%f58, [_ZN3cub18CUB_300001_SM_10006detail6reduce28DeviceReduceSingleTileKernelINS2_10policy_hubIfyN4cuda3std3__44plusIfEEE10Policy1000EPfSC_iS9_ffNS7_10__identityEEEvT0_T1_T2_T3_T4_T6__param_4];
	cvta.to.global.u64 	%rd1, %rd17;
	setp.ne.s32 	%p1, %r67, 0;
	@%p1 bra 	$L__BB19_3;
	mov.u32 	%r380, %tid.x;
	setp.ne.s32 	%p96, %r380, 0;
	@%p96 bra 	$L__BB19_74;
	st.global.f32 	[%rd1], %f58;
	bra.uni 	$L__BB19_74;
$L__BB19_3:
	and.b64  	%rd18, %rd16, 15;
	setp.ne.s64 	%p2, %rd18, 0;
	@%p2 bra 	$L__BB19_38;
	setp.gt.s32 	%p49, %r67, 4095;
	@%p49 bra 	$L__BB19_22;
	mov.u32 	%r1, %tid.x;
	setp.ge.s32 	%p66, %r1, %r67;
	mov.f32 	%f397, 0f00000000;
	mov.u32 	%r384, %r1;
	@%p66 bra 	$L__BB19_7;
	mul.wide.u32 	%rd113, %r1, 4;
	add.s64 	%rd112, %rd16, %rd113;
	// begin inline asm
	ld.global.nc.u32 %r300, [%rd112];
	// end inline asm
	mov.b32 	%f397, %r300;
	add.s32 	%r384, %r1, 256;
$L__BB19_7:
	setp.ge.s32 	%p67, %r384, %r67;
	@%p67 bra 	$L__BB19_13;
	not.b32 	%r301, %r384;
	add.s32 	%r4, %r67, %r301;
	and.b32  	%r302, %r4, 768;
	setp.eq.s32 	%p68, %r302, 768;
	@%p68 bra 	$L__BB19_11;
	mul.wide.u32 	%rd114, %r384, 4;
	add.s64 	%rd121, %rd16, %rd114;
	shr.u32 	%r303, %r4, 8;
	add.s32 	%r304, %r303, 1;
	and.b32  	%r305, %r304, 3;
	neg.s32 	%r382, %r305;
$L__BB19_10:
	.pragma "nounroll";
	// begin inline asm
	ld.global.nc.u32 %r306, [%rd121];
	// end inline asm
	mov.b32 	%f323, %r306;
	add.f32 	%f397, %f397, %f323;
	add.s32 	%r384, %r384, 256;
	add.s64 	%rd121, %rd121, 1024;
	add.s32 	%r382, %r382, 1;
	setp.ne.s32 	%p69, %r382, 0;
	@%p69 bra 	$L__BB19_10;
$L__BB19_11:
	setp.lt.u32 	%p70, %r4, 768;
	@%p70 bra 	$L__BB19_13;
$L__BB19_12:
	mul.wide.s32 	%rd120, %r384, 4;
	add.s64 	%rd116, %rd16, %rd120;
	// begin inline asm
	ld.global.nc.u32 %r307, [%rd116];
	// end inline asm
	mov.b32 	%f324, %r307;
	add.f32 	%f325, %f397, %f324;
	add.s64 	%rd117, %rd116, 1024;
	// begin inline asm
	ld.global.nc.u32 %r308, [%rd117];
	// end inline asm
	mov.b32 	%f326, %r308;
	add.f32 	%f327, %f325, %f326;
	add.s64 	%rd118, %rd116, 2048;
	// begin inline asm
	ld.global.nc.u32 %r309, [%rd118];
	// end inline asm
	mov.b32 	%f328, %r309;
	add.f32 	%f329, %f327, %f328;
	add.s64 	%rd119, %rd116, 3072;
	// begin inline asm
	ld.global.nc.u32 %r310, [%rd119];
	// end inline asm
	mov.b32 	%f330, %r310;
	add.f32 	%f397, %f329, %f330;
	add.s32 	%r384, %r384, 1024;
	setp.lt.s32 	%p71, %r384, %r67;
	@%p71 bra 	$L__BB19_12;
$L__BB19_13:
	setp.lt.s32 	%p72, %r67, 256;
	@%p72 bra 	$L__BB19_18;
	// begin inline asm
	mov.u32 %r349, %laneid;
	// end inline asm
	mov.b32 	%r351, %f397;
	mov.b32 	%r352, 1;
	mov.b32 	%r373, 31;
	mov.b32 	%r374, -1;
	// begin inline asm
	shfl.sync.down.b32 %r350, %r351, %r352, %r373, %r374;
	// end inline asm
	setp.gt.s32 	%p88, %r349, 30;
	mov.b32 	%f365, %r350;
	add.f32 	%f366, %f397, %f365;
	selp.f32 	%f367, %f397, %f366, %p88;
	mov.b32 	%r356, %f367;
	mov.b32 	%r357, 2;
	// begin inline asm
	shfl.sync.down.b32 %r355, %r356, %r357, %r373, %r374;
	// end inline asm
	setp.gt.s32 	%p89, %r349, 29;
	mov.b32 	%f368, %r355;
	add.f32 	%f369, %f367, %f368;
	selp.f32 	%f370, %f367, %f369, %p89;
	mov.b32 	%r361, %f370;
	mov.b32 	%r362, 4;
	// begin inline asm
	shfl.sync.down.b32 %r360, %r361, %r362, %r373, %r374;
	// end inline asm
	setp.gt.s32 	%p90, %r349, 27;
	mov.b32 	%f371, %r360;
	add.f32 	%f372, %f370, %f371;
	selp.f32 	%f373, %f370, %f372, %p90;
	mov.b32 	%r366, %f373;
	mov.b32 	%r367, 8;
	// begin inline asm
	shfl.sync.down.b32 %r365, %r366, %r367, %r373, %r374;
	// end inline asm
	setp.gt.s32 	%p91, %r349, 23;
	mov.b32 	%f374, %r365;
	add.f32 	%f375, %f373, %f374;
	selp.f32 	%f376, %f373, %f375, %p91;
	mov.b32 	%r371, %f376;
	mov.b32 	%r372, 16;
	// begin inline asm
	shfl.sync.down.b32 %r370, %r371, %r372, %r373, %r374;
	// end inline asm
	setp.gt.s32 	%p92, %r349, 15;
	mov.b32 	%f377, %r370;
	add.f32 	%f10, %f376, %f377;
	selp.f32 	%f418, %f376, %f10, %p92;
	setp.ne.s32 	%p93, %r349, 0;
	@%p93 bra 	$L__BB19_16;
	shr.u32 	%r375, %r1, 3;
	and.b32  	%r376, %r375, 124;
	mov.u32 	%r377, _ZZN3cub18CUB_300001_SM_10006detail6reduce28DeviceReduceSingleTileKernelINS2_10policy_hubIfyN4cuda3std3__44plusIfEEE10Policy1000EPfSC_iS9_ffNS7_10__identityEEEvT0_T1_T2_T3_T4_T6_E12temp_storage;
	add.s32 	%r378, %r377, %r376;
	st.shared.f32 	[%r378+8], %f10;
$L__BB19_16:
	bar.sync 	0;
	setp.ne.s32 	%p94, %r1, 0;
	@%p94 bra 	$L__BB19_72;
	ld.shared.f32 	%f378, [_ZZN3cub18CUB_300001_SM_10006detail6reduce28DeviceReduceSingleTileKernelINS2_10policy_hubIfyN4cuda3std3__44plusIfEEE10Policy1000EPfSC_iS9_ffNS7_10__identityEEEvT0_T1_T2_T3_T4_T6_E12temp_storage+12];
	add.f32 	%f379, %f418, %f378;
	ld.shared.f32 	%f380, [_ZZN3cub18CUB_300001_SM_10006detail6reduce28DeviceReduceSingleTileKernelINS2_10policy_hubIfyN4cuda3std3__44plusIfEEE10Policy1000EPfSC_iS9_ffNS7_10__identityEEEvT0_T1_T2_T3_T4_T6_E12temp_storage+16];
	add.f32 	%f381, %f379, %f380;
	ld.shared.f32 	%f382, [_ZZN3cub18CUB_300001_SM_10006detail6reduce28DeviceReduceSingleTileKernelINS2_10policy_hubIfyN4cuda3std3__44plusIfEEE10Policy1000EPfSC_iS9_ffNS7_10__identityEEEvT0_T1_T2_T3_T4_T6_E12temp_storage+20];
	add.f32 	%f383, %f381, %f382;
	ld.shared.f32 	%f384, [_ZZN3cub18CUB_300001_SM_10006detail6reduce28DeviceReduceSingleTileKernelINS2_10policy_hubIfyN4cuda3std3__44plusIfEEE10Policy1000EPfSC_iS9_ffNS7_10__identityEEEvT0_T1_T2_T3_T4_T6_E12temp_storage+24];
	add.f32 	%f385, %f383, %f384;
	ld.shared.f32 	%f386, [_ZZN3cub18CUB_300001_SM_10006detail6reduce28DeviceReduceSingleTileKernelINS2_10policy_hubIfyN4cuda3std3__44plusIfEEE10Policy1000EPfSC_iS9_ffNS7_10__identityEEEvT0_T1_T2_T3_T4_T6_E12temp_storage+28];
	add.f32 	%f387, %f385, %f386;
	ld.shared.f32 	%f388, [_ZZN3cub18CUB_300001_SM_10006detail6reduce28DeviceReduceSingleTileKernelINS2_10policy_hubIfyN4cuda3std3__44plusIfEEE10Policy1000EPfSC_iS9_ffNS7_10__identityEEEvT0_T1_T2_T3_T4_T6_E12temp_storage+32];
	add.f32 	%f389, %f387, %f388;
	ld.shared.f32 	%f390, [_ZZN3cub18CUB_300001_SM_10006detail6reduce28DeviceReduceSingleTileKernelINS2_10policy_hubIfyN4cuda3std3__44plusIfEEE10Policy1000EPfSC_iS9_ffNS7_10__identityEEEvT0_T1_T2_T3_T4_T6_E12temp_storage+36];
	add.f32 	%f418, %f389, %f390;
	bra.uni 	$L__BB19_72;
$L__BB19_18:
	// begin inline asm
	mov.u32 %r311, %laneid;
	// end inline asm
	and.b32  	%r337, %r1, 992;
	add.s32 	%r338, %r337, 32;
	setp.gt.s32 	%p73, %r338, %r67;
	not.b32 	%r339, %r337;
	add.s32 	%r340, %r67, %r339;
	selp.b32 	%r335, %r340, 31, %p73;
	mov.b32 	%r313, %f397;
	mov.b32 	%r314, 1;
	mov.b32 	%r336, -1;
	// begin inline asm
	shfl.sync.down.b32 %r312, %r313, %r314, %r335, %r336;
	// end inline asm
	setp.lt.s32 	%p74, %r311, %r335;
	mov.b32 	%f331, %r312;
	add.f32 	%f332, %f397, %f331;
	selp.f32 	%f333, %f332, %f397, %p74;
	mov.b32 	%r318, %f333;
	mov.b32 	%r319, 2;
	// begin inline asm
	shfl.sync.down.b32 %r317, %r318, %r319, %r335, %r336;
	// end inline asm
	add.s32 	%r341, %r311, 2;
	setp.gt.s32 	%p75, %r341, %r335;
	mov.b32 	%f334, %r317;
	add.f32 	%f335, %f333, %f334;
	selp.f32 	%f336, %f333, %f335, %p75;
	mov.b32 	%r323, %f336;
	mov.b32 	%r324, 4;
	// begin inline asm
	shfl.sync.down.b32 %r322, %r323, %r324, %r335, %r336;
	// end inline asm
	add.s32 	%r342, %r311, 4;
	setp.gt.s32 	%p76, %r342, %r335;
	mov.b32 	%f337, %r322;
	add.f32 	%f338, %f336, %f337;
	selp.f32 	%f339, %f336, %f338, %p76;
	mov.b32 	%r328, %f339;
	mov.b32 	%r329, 8;
	// begin inline asm
	shfl.sync.down.b32 %r327, %r328, %r329, %r335, %r336;
	// end inline asm
	add.s32 	%r343, %r311, 8;
	setp.gt.s32 	%p77, %r343, %r335;
	mov.b32 	%f340, %r327;
	add.f32 	%f341, %f339, %f340;
	selp.f32 	%f342, %f339, %f341, %p77;
	mov.b32 	%r333, %f342;
	mov.b32 	%r334, 16;
	// begin inline asm
	shfl.sync.down.b32 %r332, %r333, %r334, %r335, %r336;
	// end inline asm
	add.s32 	%r344, %r311, 16;
	setp.gt.s32 	%p78, %r344, %r335;
	mov.b32 	%f343, %r332;
	add.f32 	%f344, %f342, %f343;
	selp.f32 	%f418, %f342, %f344, %p78;
	setp.ne.s32 	%p79, %r311, 0;
	@%p79 bra 	$L__BB19_20;
	shr.u32 	%r345, %r1, 3;
	and.b32  	%r346, %r345, 124;
	mov.u32 	%r347, _ZZN3cub18CUB_300001_SM_10006detail6reduce28DeviceReduceSingleTileKernelINS2_10policy_hubIfyN4cuda3std3__44plusIfEEE10Policy1000EPfSC_iS9_ffNS7_10__identityEEEvT0_T1_T2_T3_T4_T6_E12temp_storage;
	add.s32 	%r348, %r347, %r346;
	st.shared.f32 	[%r348+8], %f418;
$L__BB19_20:
	bar.sync 	0;
	setp.ne.s32 	%p80, %r1, 0;
	@%p80 bra 	$L__BB19_72;
	setp.gt.s32 	%p81, %r67, 32;
	ld.shared.f32 	%f345, [_ZZN3cub18CUB_300001_SM_10006detail6reduce28DeviceReduceSingleTileKernelINS2_10policy_hubIfyN4cuda3std3__44plusIfEEE10Policy1000EPfSC_iS9_ffNS7_10__identityEEEvT0_T1_T2_T3_T4_T6_E12temp_storage+12];
	add.f32 	%f346, %f418, %f345;
	selp.f32 	%f347, %f346, %f418, %p81;
	setp.gt.s32 	%p82, %r67, 64;
	ld.shared.f32 	%f348, [_ZZN3cub18CUB_300001_SM_10006detail6reduce28DeviceReduceSingleTileKernelINS2_10policy_hubIfyN4cuda3std3__44plusIfEEE10Policy1000EPfSC_iS9_ffNS7_10__identityEEEvT0_T1_T2_T3_T4_T6_E12temp_storage+16];
	add.f32 	%f349, %f348, %f347;
	selp.f32 	%f350, %f349, %f347, %p82;
	setp.gt.s32 	%p83, %r67, 96;
	ld.shared.f32 	%f351, [_ZZN3cub18CUB_300001_SM_10006detail6reduce28DeviceReduceSingleTileKernelINS2_10policy_hubIfyN4cuda3std3__44plusIfEEE10Policy1000EPfSC_iS9_ffNS7_10__identityEEEvT0_T1_T2_T3_T4_T6_E12temp_storage+20];
	add.f32 	%f352, %f351, %f350;
	selp.f32 	%f353, %f352, %f350, %p83;
	setp.gt.s32 	%p84, %r67, 128;
	ld.shared.f32 	%f354, [_ZZN3cub18CUB_300001_SM_10006detail6reduce28DeviceReduceSingleTileKernelINS2_10policy_hubIfyN4cuda3std3__44plusIfEEE10Policy1000EPfSC_iS9_ffNS7_10__identityEEEvT0_T1_T2_T3_T4_T6_E12temp_storage+24];
	add.f32 	%f355, %f354, %f353;
	selp.f32 	%f356, %f355, %f353, %p84;
	setp.gt.s32 	%p85, %r67, 160;
	ld.shared.f32 	%f357, [_ZZN3cub18CUB_300001_SM_10006detail6reduce28DeviceReduceSingleTileKernelINS2_10policy_hubIfyN4cuda3std3__44plusIfEEE10Policy1000EPfSC_iS9_ffNS7_10__identityEEEvT0_T1_T2_T3_T4_T6_E12temp_storage+28];
	add.f32 	%f358, %f357, %f356;
	selp.f32 	%f359, %f358, %f356, %p85;
	setp.gt.s32 	%p86, %r67, 192;
	ld.shared.f32 	%f360, [_ZZN3cub18CUB_300001_SM_10006detail6reduce28DeviceReduceSingleTileKernelINS2_10policy_hubIfyN4cuda3std3__44plusIfEEE10Policy1000EPfSC_iS9_ffNS7_10__identityEEEvT0_T1_T2_T3_T4_T6_E12temp_storage+32];
	add.f32 	%f361, %f360, %f359;
	selp.f32 	%f362, %f361, %f359, %p86;
	setp.gt.s32 	%p87, %r67, 224;
	ld.shared.f32 	%f363, [_ZZN3cub18CUB_300001_SM_10006detail6reduce28DeviceReduceSingleTileKernelINS2_10policy_hubIfyN4cuda3std3__44plusIfEEE10Policy1000EPfSC_iS9_ffNS7_10__identityEEEvT0_T1_T2_T3_T4_T6_E12temp_storage+36];
	add.f32 	%f364, %f363, %f362;
	selp.f32 	%f418, %f364, %f362, %p87;
	bra.uni 	$L__BB19_72;
$L__BB19_22:
	mov.u32 	%r13, %tid.x;
	shl.b32 	%r224, %r13, 2;
	mul.wide.u32 	%rd86, %r224, 4;
	add.s64 	%rd76, %rd16, %rd86;
	// begin inline asm
	ld.global.nc.v2.u64 {%rd74, %rd75}, [%rd76];
	// end inline asm
	mov.b64 	{%r225, %r226}, %rd75;
	mov.b64 	{%r227, %r228}, %rd74;
	mov.b32 	%f225, %r228;
	mov.b32 	%f226, %r227;
	mov.b32 	%f227, %r226;
	mov.b32 	%f228, %r225;
	add.s64 	%rd79, %rd76, 4096;
	// begin inline asm
	ld.global.nc.v2.u64 {%rd77, %rd78}, [%rd79];
	// end inline asm
	mov.b64 	{%r229, %r230}, %rd78;
	mov.b64 	{%r231, %r232}, %rd77;
	mov.b32 	%f229, %r232;
	mov.b32 	%f230, %r231;
	mov.b32 	%f231, %r230;
	mov.b32 	%f232, %r229;
	add.s64 	%rd82, %rd76, 8192;
	// begin inline asm
	ld.global.nc.v2.u64 {%rd80, %rd81}, [%rd82];
	// end inline asm
	mov.b64 	{%r233, %r234}, %rd81;
	mov.b64 	{%r235, %r236}, %rd80;
	mov.b32 	%f233, %r236;
	mov.b32 	%f234, %r235;
	mov.b32 	%f235, %r234;
	mov.b32 	%f236, %r233;
	add.s64 	%rd85, %rd76, 12288;
	// begin inline asm
	ld.global.nc.v2.u64 {%rd83, %rd84}, [%rd85];
	// end inline asm
	mov.b64 	{%r237, %r238}, %rd84;
	mov.b64 	{%r239, %r240}, %rd83;
	mov.b32 	%f237, %r240;
	mov.b32 	%f238, %r239;
	mov.b32 	%f239, %r238;
	mov.b32 	%f240, %r237;
	add.f32 	%f241, %f226, %f225;
	add.f32 	%f242, %f228, %f227;
	add.f32 	%f243, %f230, %f229;
	add.f32 	%f244, %f232, %f231;
	add.f32 	%f245, %f234, %f233;
	add.f32 	%f246, %f236, %f235;
	add.f32 	%f247, %f238, %f237;
	add.f32 	%f248, %f240, %f239;
	add.f32 	%f249, %f241, %f242;
	add.f32 	%f250, %f243, %f244;
	add.f32 	%f251, %f245, %f246;
	add.f32 	%f252, %f247, %f248;
	add.f32 	%f253, %f249, %f250;
	add.f32 	%f254, %f251, %f252;
	add.f32 	%f404, %f253, %f254;
	setp.lt.u32 	%p50, %r67, 8192;
	mov.b32 	%r387, 4096;
	@%p50 bra 	$L__BB19_26;
	add.s32 	%r14, %r67, -4096;
	mov.b32 	%r387, 4096;
$L__BB19_24:
	mul.wide.s32 	%rd99, %r387, 4;
	add.s64 	%rd89, %rd76, %rd99;
	// begin inline asm
	ld.global.nc.v2.u64 {%rd87, %rd88}, [%rd89];
	// end inline asm
	mov.b64 	{%r242, %r243}, %rd88;
	mov.b64 	{%r244, %r245}, %rd87;
	mov.b32 	%f255, %r245;
	mov.b32 	%f256, %r244;
	mov.b32 	%f257, %r243;
	mov.b32 	%f258, %r242;
	add.s64 	%rd92, %rd89, 4096;
	// begin inline asm
	ld.global.nc.v2.u64 {%rd90, %rd91}, [%rd92];
	// end inline asm
	mov.b64 	{%r246, %r247}, %rd91;
	mov.b64 	{%r248, %r249}, %rd90;
	mov.b32 	%f259, %r249;
	mov.b32 	%f260, %r248;
	mov.b32 	%f261, %r247;
	mov.b32 	%f262, %r246;
	add.s64 	%rd95, %rd89, 8192;
	// begin inline asm
	ld.global.nc.v2.u64 {%rd93, %rd94}, [%rd95];
	// end inline asm
	mov.b64 	{%r250, %r251}, %rd94;
	mov.b64 	{%r252, %r253}, %rd93;
	mov.b32 	%f263, %r253;
	mov.b32 	%f264, %r252;
	mov.b32 	%f265, %r251;
	mov.b32 	%f266, %r250;
	add.s64 	%rd98, %rd89, 12288;
	// begin inline asm
	ld.global.nc.v2.u64 {%rd96, %rd97}, [%rd98];
	// end inline asm
	mov.b64 	{%r254, %r255}, %rd97;
	mov.b64 	{%r256, %r257}, %rd96;
	mov.b32 	%f267, %r257;
	mov.b32 	%f268, %r256;
	mov.b32 	%f269, %r255;
	mov.b32 	%f270, %r254;
	add.f32 	%f271, %f404, %f256;
	add.f32 	%f272, %f255, %f258;
	add.f32 	%f273, %f257, %f260;
	add.f32 	%f274, %f259, %f262;
	add.f32 	%f275, %f261, %f264;
	add.f32 	%f276, %f263, %f266;
	add.f32 	%f277, %f265, %f268;
	add.f32 	%f278, %f267, %f270;
	add.f32 	%f279, %f271, %f272;
	add.f32 	%f280, %f273, %f274;
	add.f32 	%f281, %f275, %f276;
	add.f32 	%f282, %f277, %f278;
	add.f32 	%f283, %f279, %f280;
	add.f32 	%f284, %f281, %f282;
	add.f32 	%f285, %f283, %f284;
	add.f32 	%f404, %f285, %f269;
	sub.s32 	%r258, %r67, %r387;
	setp.lt.s32 	%p51, %r258, 4096;
	@%p51 bra 	$L__BB19_34;
	add.s32 	%r387, %r387, 4096;
	setp.le.s32 	%p52, %r387, %r14;
	@%p52 bra 	$L__BB19_24;
$L__BB19_26:
	setp.le.s32 	%p53, %r67, %r387;
	@%p53 bra 	$L__BB19_34;
	sub.s32 	%r18, %r67, %r387;
	setp.ge.s32 	%p54, %r13, %r18;
	@%p54 bra 	$L__BB19_34;
	not.b32 	%r259, %r13;
	add.s32 	%r260, %r67, %r259;
	sub.s32 	%r19, %r260, %r387;
	and.b32  	%r261, %r19, 768;
	setp.eq.s32 	%p55, %r261, 768;
	mov.u32 	%r391, %r13;
	@%p55 bra 	$L__BB19_31;
	add.s32 	%r389, %r13, %r387;
	shr.u32 	%r262, %r19, 8;
	add.s32 	%r263, %r262, 1;
	and.b32  	%r264, %r263, 3;
	neg.s32 	%r388, %r264;
	mov.u32 	%r391, %r13;
$L__BB19_30:
	.pragma "nounroll";
	mul.wide.u32 	%rd101, %r389, 4;
	add.s64 	%rd100, %rd16, %rd101;
	// begin inline asm
	ld.global.nc.u32 %r265, [%rd100];
	// end inline asm
	mov.b32 	%f287, %r265;
	add.f32 	%f404, %f404, %f287;
	add.s32 	%r391, %r391, 256;
	add.s32 	%r389, %r389, 256;
	add.s32 	%r388, %r388, 1;
	setp.ne.s32 	%p56, %r388, 0;
	@%p56 bra 	$L__BB19_30;
$L__BB19_31:
	setp.lt.u32 	%p57, %r19, 768;
	@%p57 bra 	$L__BB19_34;
	cvt.u64.u32 	%rd102, %r391;
	cvt.u64.u32 	%rd103, %r387;
	add.s64 	%rd104, %rd102, %rd103;
	shl.b64 	%rd105, %rd104, 2;
	add.s64 	%rd106, %rd105, %rd16;
	add.s64 	%rd122, %rd106, 2048;
	add.s32 	%r392, %r391, %r387;
$L__BB19_33:
	mul.wide.u32 	%rd111, %r392, 4;
	add.s64 	%rd107, %rd16, %rd111;
	// begin inline asm
	ld.global.nc.u32 %r266, [%rd107];
	// end inline asm
	mov.b32 	%f288, %r266;
	add.f32 	%f289, %f404, %f288;
	add.s64 	%rd108, %rd122, -1024;
	// begin inline asm
	ld.global.nc.u32 %r267, [%rd108];
	// end inline asm
	mov.b32 	%f290, %r267;
	add.f32 	%f291, %f289, %f290;
	// begin inline asm
	ld.global.nc.u32 %r268, [%rd122];
	// end inline asm
	mov.b32 	%f292, %r268;
	add.f32 	%f293, %f291, %f292;
	add.s64 	%rd110, %rd122, 1024;
	// begin inline asm
	ld.global.nc.u32 %r269, [%rd110];
	// end inline asm
	mov.b32 	%f294, %r269;
	add.f32 	%f404, %f293, %f294;
	add.s32 	%r391, %r391, 1024;
	add.s64 	%rd122, %rd122, 4096;
	add.s32 	%r392, %r392, 1024;
	setp.lt.s32 	%p58, %r391, %r18;
	@%p58 bra 	$L__BB19_33;
$L__BB19_34:
	// begin inline asm
	mov.u32 %r270, %laneid;
	// end inline asm
	mov.b32 	%r272, %f404;
	mov.b32 	%r273, 1;
	mov.b32 	%r294, 31;
	mov.b32 	%r295, -1;
	// begin inline asm
	shfl.sync.down.b32 %r271, %r272, %r273, %r294, %r295;
	// end inline asm
	setp.gt.s32 	%p59, %r270, 30;
	mov.b32 	%f295, %r271;
	add.f32 	%f296, %f404, %f295;
	selp.f32 	%f297, %f404, %f296, %p59;
	mov.b32 	%r277, %f297;
	mov.b32 	%r278, 2;
	// begin inline asm
	shfl.sync.down.b32 %r276, %r277, %r278, %r294, %r295;
	// end inline asm
	setp.gt.s32 	%p60, %r270, 29;
	mov.b32 	%f298, %r276;
	add.f32 	%f299, %f297, %f298;
	selp.f32 	%f300, %f297, %f299, %p60;
	mov.b32 	%r282, %f300;
	mov.b32 	%r283, 4;
	// begin inline asm
	shfl.sync.down.b32 %r281, %r282, %r283, %r294, %r295;
	// end inline asm
	setp.gt.s32 	%p61, %r270, 27;
	mov.b32 	%f301, %r281;
	add.f32 	%f302, %f300, %f301;
	selp.f32 	%f303, %f300, %f302, %p61;
	mov.b32 	%r287, %f303;
	mov.b32 	%r288, 8;
	// begin inline asm
	shfl.sync.down.b32 %r286, %r287, %r288, %r294, %r295;
	// end inline asm
	setp.gt.s32 	%p62, %r270, 23;
	mov.b32 	%f304, %r286;
	add.f32 	%f305, %f303, %f304;
	selp.f32 	%f306, %f303, %f305, %p62;
	mov.b32 	%r292, %f306;
	mov.b32 	%r293, 16;
	// begin inline asm
	shfl.sync.down.b32 %r291, %r292, %r293, %r294, %r295;
	// end inline asm
	setp.gt.s32 	%p63, %r270, 15;
	mov.b32 	%f307, %r291;
	add.f32 	%f26, %f306, %f307;
	selp.f32 	%f418, %f306, %f26, %p63;
	setp.ne.s32 	%p64, %r270, 0;
	@%p64 bra 	$L__BB19_36;
	shr.u32 	%r296, %r13, 3;
	and.b32  	%r297, %r296, 124;
	mov.u32 	%r298, _ZZN3cub18CUB_300001_SM_10006detail6reduce28DeviceReduceSingleTileKernelINS2_10policy_hubIfyN4cuda3std3__44plusIfEEE10Policy1000EPfSC_iS9_ffNS7_10__identityEEEvT0_T1_T2_T3_T4_T6_E12temp_storage;
	add.s32 	%r299, %r298, %r297;
	st.shared.f32 	[%r299+8], %f26;
$L__BB19_36:
	bar.sync 	0;
	setp.ne.s32 	%p65, %r13, 0;
	@%p65 bra 	$L__BB19_72;
	ld.shared.f32 	%f308, [_ZZN3cub18CUB_300001_SM_10006detail6reduce28DeviceReduceSingleTileKernelINS2_10policy_hubIfyN4cuda3std3__44plusIfEEE10Policy1000EPfSC_iS9_ffNS7_10__identityEEEvT0_T1_T2_T3_T4_T6_E12temp_storage+12];
	add.f32 	%f309, %f418, %f308;
	ld.shared.f32 	%f310, [_ZZN3cub18CUB_300001_SM_10006detail6reduce28DeviceReduceSingleTileKernelINS2_10policy_hubIfyN4cuda3std3__44plusIfEEE10Policy1000EPfSC_iS9_ffNS7_10__identityEEEvT0_T1_T2_T3_T4_T6_E12temp_storage+16];
	add.f32 	%f311, %f309, %f310;
	ld.shared.f32 	%f312, [_ZZN3cub18CUB_300001_SM_10006detail6reduce28DeviceReduceSingleTileKernelINS2_10policy_hubIfyN4cuda3std3__44plusIfEEE10Policy1000EPfSC_iS9_ffNS7_10__identityEEEvT0_T1_T2_T3_T4_T6_E12temp_storage+20];
	add.f32 	%f313, %f311, %f312;
	ld.shared.f32 	%f314, [_ZZN3cub18CUB_300001_SM_10006detail6reduce28DeviceReduceSingleTileKernelINS2_10policy_hubIfyN4cuda3std3__44plusIfEEE10Policy1000EPfSC_iS9_ffNS7_10__identityEEEvT0_T1_T2_T3_T4_T6_E12temp_storage+24];
	add.f32 	%f315, %f313, %f314;
	ld.shared.f32 	%f316, [_ZZN3cub18CUB_300001_SM_10006detail6reduce28DeviceReduceSingleTileKernelINS2_10policy_hubIfyN4cuda3std3__44plusIfEEE10Policy1000EPfSC_iS9_ffNS7_10__identityEEEvT0_T1_T2_T3_T4_T6_E12temp_storage+28];
	add.f32 	%f317, %f315, %f316;
	ld.shared.f32 	%f318, [_ZZN3cub18CUB_300001_SM_10006detail6reduce28DeviceReduceSingleTileKernelINS2_10policy_hubIfyN4cuda3std3__44plusIfEEE10Policy1000EPfSC_iS9_ffNS7_10__identityEEEvT0_T1_T2_T3_T4_T6_E12temp_storage+32];
	add.f32 	%f319, %f317, %f318;
	ld.shared.f32 	%f320, [_ZZN3cub18CUB_300001_SM_10006detail6reduce28DeviceReduceSingleTileKernelINS2_10policy_hubIfyN4cuda3std3__44plusIfEEE10Policy1000EPfSC_iS9_ffNS7_10__identityEEEvT0_T1_T2_T3_T4_T6_E12temp_storage+36];
	add.f32 	%f418, %f319, %f320;
	bra.uni 	$L__BB19_72;
$L__BB19_38:
	setp.gt.s32 	%p3, %r67, 4095;
	@%p3 bra 	$L__BB19_56;
	mov.u32 	%r34, %tid.x;
	setp.ge.s32 	%p20, %r34, %r67;
	mov.f32 	%f410, 0f00000000;
	mov.u32 	%r397, %r34;
	@%p20 bra 	$L__BB19_41;
	mul.wide.u32 	%rd66, %r34, 4;
	add.s64 	%rd65, %rd16, %rd66;
	// begin inline asm
	ld.global.nc.u32 %r144, [%rd65];
	// end inline asm
	mov.b32 	%f410, %r144;
	add.s32 	%r397, %r34, 256;
$L__BB19_41:
	setp.ge.s32 	%p21, %r397, %r67;
	@%p21 bra 	$L__BB19_47;
	not.b32 	%r145, %r397;
	add.s32 	%r37, %r67, %r145;
	and.b32  	%r146, %r37, 768;
	setp.eq.s32 	%p22, %r146, 768;
	@%p22 bra 	$L__BB19_45;
	mul.wide.u32 	%rd67, %r397, 4;
	add.s64 	%rd123, %rd16, %rd67;
	shr.u32 	%r147, %r37, 8;
	add.s32 	%r148, %r147, 1;
	and.b32  	%r149, %r148, 3;
	neg.s32 	%r395, %r149;
$L__BB19_44:
	.pragma "nounroll";
	// begin inline asm
	ld.global.nc.u32 %r150, [%rd123];
	// end inline asm
	mov.b32 	%f157, %r150;
	add.f32 	%f410, %f410, %f157;
	add.s32 	%r397, %r397, 256;
	add.s64 	%rd123, %rd123, 1024;
	add.s32 	%r395, %r395, 1;
	setp.ne.s32 	%p23, %r395, 0;
	@%p23 bra 	$L__BB19_44;
$L__BB19_45:
	setp.lt.u32 	%p24, %r37, 768;
	@%p24 bra 	$L__BB19_47;
$L__BB19_46:
	mul.wide.s32 	%rd73, %r397, 4;
	add.s64 	%rd69, %rd16, %rd73;
	// begin inline asm
	ld.global.nc.u32 %r151, [%rd69];
	// end inline asm
	mov.b32 	%f158, %r151;
	add.f32 	%f159, %f410, %f158;
	add.s64 	%rd70, %rd69, 1024;
	// begin inline asm
	ld.global.nc.u32 %r152, [%rd70];
	// end inline asm
	mov.b32 	%f160, %r152;
	add.f32 	%f161, %f159, %f160;
	add.s64 	%rd71, %rd69, 2048;
	// begin inline asm
	ld.global.nc.u32 %r153, [%rd71];
	// end inline asm
	mov.b32 	%f162, %r153;
	add.f32 	%f163, %f161, %f162;
	add.s64 	%rd72, %rd69, 3072;
	// begin inline asm
	ld.global.nc.u32 %r154, [%rd72];
	// end inline asm
	mov.b32 	%f164, %r154;
	add.f32 	%f410, %f163, %f164;
	add.s32 	%r397, %r397, 1024;
	setp.lt.s32 	%p25, %r397, %r67;
	@%p25 bra 	$L__BB19_46;
$L__BB19_47:
	setp.lt.s32 	%p26, %r67, 256;
	@%p26 bra 	$L__BB19_52;
	// begin inline asm
	mov.u32 %r193, %laneid;
	// end inline asm
	mov.b32 	%r195, %f410;
	mov.b32 	%r196, 1;
	mov.b32 	%r217, 31;
	mov.b32 	%r218, -1;
	// begin inline asm
	shfl.sync.down.b32 %r194, %r195, %r196, %r217, %r218;
	// end inline asm
	setp.gt.s32 	%p42, %r193, 30;
	mov.b32 	%f199, %r194;
	add.f32 	%f200, %f410, %f199;
	selp.f32 	%f201, %f410, %f200, %p42;
	mov.b32 	%r200, %f201;
	mov.b32 	%r201, 2;
	// begin inline asm
	shfl.sync.down.b32 %r199, %r200, %r201, %r217, %r218;
	// end inline asm
	setp.gt.s32 	%p43, %r193, 29;
	mov.b32 	%f202, %r199;
	add.f32 	%f203, %f201, %f202;
	selp.f32 	%f204, %f201, %f203, %p43;
	mov.b32 	%r205, %f204;
	mov.b32 	%r206, 4;
	// begin inline asm
	shfl.sync.down.b32 %r204, %r205, %r206, %r217, %r218;
	// end inline asm
	setp.gt.s32 	%p44, %r193, 27;
	mov.b32 	%f205, %r204;
	add.f32 	%f206, %f204, %f205;
	selp.f32 	%f207, %f204, %f206, %p44;
	mov.b32 	%r210, %f207;
	mov.b32 	%r211, 8;
	// begin inline asm
	shfl.sync.down.b32 %r209, %r210, %r211, %r217, %r218;
	// end inline asm
	setp.gt.s32 	%p45, %r193, 23;
	mov.b32 	%f208, %r209;
	add.f32 	%f209, %f207, %f208;
	selp.f32 	%f210, %f207, %f209, %p45;
	mov.b32 	%r215, %f210;
	mov.b32 	%r216, 16;
	// begin inline asm
	shfl.sync.down.b32 %r214, %r215, %r216, %r217, %r218;
	// end inline asm
	setp.gt.s32 	%p46, %r193, 15;
	mov.b32 	%f211, %r214;
	add.f32 	%f38, %f210, %f211;
	selp.f32 	%f418, %f210, %f38, %p46;
	setp.ne.s32 	%p47, %r193, 0;
	@%p47 bra 	$L__BB19_50;
	shr.u32 	%r219, %r34, 3;
	and.b32  	%r220, %r219, 124;
	mov.u32 	%r221, _ZZN3cub18CUB_300001_SM_10006detail6reduce28DeviceReduceSingleTileKernelINS2_10policy_hubIfyN4cuda3std3__44plusIfEEE10Policy1000EPfSC_iS9_ffNS7_10__identityEEEvT0_T1_T2_T3_T4_T6_E12temp_storage;
	add.s32 	%r222, %r221, %r220;
	st.shared.f32 	[%r222+8], %f38;
$L__BB19_50:
	bar.sync 	0;
	setp.ne.s32 	%p48, %r34, 0;
	@%p48 bra 	$L__BB19_72;
	ld.shared.f32 	%f212, [_ZZN3cub18CUB_300001_SM_10006detail6reduce28DeviceReduceSingleTileKernelINS2_10policy_hubIfyN4cuda3std3__44plusIfEEE10Policy1000EPfSC_iS9_ffNS7_10__identityEEEvT0_T1_T2_T3_T4_T6_E12temp_storage+12];
	add.f32 	%f213, %f418, %f212;
	ld.shared.f32 	%f214, [_ZZN3cub18CUB_300001_SM_10006detail6reduce28DeviceReduceSingleTileKernelINS2_10policy_hubIfyN4cuda3std3__44plusIfEEE10Policy1000EPfSC_iS9_ffNS7_10__identityEEEvT0_T1_T2_T3_T4_T6_E12temp_storage+16];
	add.f32 	%f215, %f213, %f214;
	ld.shared.f32 	%f216, [_ZZN3cub18CUB_300001_SM_10006detail6reduce28DeviceReduceSingleTileKernelINS2_10policy_hubIfyN4cuda3std3__44plusIfEEE10Policy1000EPfSC_iS9_ffNS7_10__identityEEEvT0_T1_T2_T3_T4_T6_E12temp_storage+20];
	add.f32 	%f217, %f215, %f216;
	ld.shared.f32 	%f218, [_ZZN3cub18CUB_300001_SM_10006detail6reduce28DeviceReduceSingleTileKernelINS2_10policy_hubIfyN4cuda3std3__44plusIfEEE10Policy1000EPfSC_iS9_ffNS7_10__identityEEEvT0_T1_T2_T3_T4_T6_E12temp_storage+24];
	add.f32 	%f219, %f217, %f218;
	ld.shared.f32 	%f220, [_ZZN3cub18CUB_300001_SM_10006detail6reduce28DeviceReduceSingleTileKernelINS2_10policy_hubIfyN4cuda3std3__44plusIfEEE10Policy1000EPfSC_iS9_ffNS7_10__identityEEEvT0_T1_T2_T3_T4_T6_E12temp_storage+28];
	add.f32 	%f221, %f219, %f220;
	ld.shared.f32 	%f222, [_ZZN3cub18CUB_300001_SM_10006detail6reduce28DeviceReduceSingleTileKernelINS2_10policy_hubIfyN4cuda3std3__44plusIfEEE10Policy1000EPfSC_iS9_ffNS7_10__identityEEEvT0_T1_T2_T3_T4_T6_E12temp_storage+32];
	add.f32 	%f223, %f221, %f222;
	ld.shared.f32 	%f224, [_ZZN3cub18CUB_300001_SM_10006detail6reduce28DeviceReduceSingleTileKernelINS2_10policy_hubIfyN4cuda3std3__44plusIfEEE10Policy1000EPfSC_iS9_ffNS7_10__identityEEEvT0_T1_T2_T3_T4_T6_E12temp_storage+36];
	add.f32 	%f418, %f223, %f224;
	bra.uni 	$L__BB19_72;
$L__BB19_52:
	// begin inline asm
	mov.u32 %r155, %laneid;
	// end inline asm
	and.b32  	%r181, %r34, 992;
	add.s32 	%r182, %r181, 32;
	setp.gt.s32 	%p27, %r182, %r67;
	not.b32 	%r183, %r181;
	add.s32 	%r184, %r67, %r183;
	selp.b32 	%r179, %r184, 31, %p27;
	mov.b32 	%r157, %f410;
	mov.b32 	%r158, 1;
	mov.b32 	%r180, -1;
	// begin inline asm
	shfl.sync.down.b32 %r156, %r157, %r158, %r179, %r180;
	// end inline asm
	setp.lt.s32 	%p28, %r155, %r179;
	mov.b32 	%f165, %r156;
	add.f32 	%f166, %f410, %f165;
	selp.f32 	%f167, %f166, %f410, %p28;
	mov.b32 	%r162, %f167;
	mov.b32 	%r163, 2;
	// begin inline asm
	shfl.sync.down.b32 %r161, %r162, %r163, %r179, %r180;
	// end inline asm
	add.s32 	%r185, %r155, 2;
	setp.gt.s32 	%p29, %r185, %r179;
	mov.b32 	%f168, %r161;
	add.f32 	%f169, %f167, %f168;
	selp.f32 	%f170, %f167, %f169, %p29;
	mov.b32 	%r167, %f170;
	mov.b32 	%r168, 4;
	// begin inline asm
	shfl.sync.down.b32 %r166, %r167, %r168, %r179, %r180;
	// end inline asm
	add.s32 	%r186, %r155, 4;
	setp.gt.s32 	%p30, %r186, %r179;
	mov.b32 	%f171, %r166;
	add.f32 	%f172, %f170, %f171;
	selp.f32 	%f173, %f170, %f172, %p30;
	mov.b32 	%r172, %f173;
	mov.b32 	%r173, 8;
	// begin inline asm
	shfl.sync.down.b32 %r171, %r172, %r173, %r179, %r180;
	// end inline asm
	add.s32 	%r187, %r155, 8;
	setp.gt.s32 	%p31, %r187, %r179;
	mov.b32 	%f174, %r171;
	add.f32 	%f175, %f173, %f174;
	selp.f32 	%f176, %f173, %f175, %p31;
	mov.b32 	%r177, %f176;
	mov.b32 	%r178, 16;
	// begin inline asm
	shfl.sync.down.b32 %r176, %r177, %r178, %r179, %r180;
	// end inline asm
	add.s32 	%r188, %r155, 16;
	setp.gt.s32 	%p32, %r188, %r179;
	mov.b32 	%f177, %r176;
	add.f32 	%f178, %f176, %f177;
	selp.f32 	%f418, %f176, %f178, %p32;
	setp.ne.s32 	%p33, %r155, 0;
	@%p33 bra 	$L__BB19_54;
	shr.u32 	%r189, %r34, 3;
	and.b32  	%r190, %r189, 124;
	mov.u32 	%r191, _ZZN3cub18CUB_300001_SM_10006detail6reduce28DeviceReduceSingleTileKernelINS2_10policy_hubIfyN4cuda3std3__44plusIfEEE10Policy1000EPfSC_iS9_ffNS7_10__identityEEEvT0_T1_T2_T3_T4_T6_E12temp_storage;
	add.s32 	%r192, %r191, %r190;
	st.shared.f32 	[%r192+8], %f418;
$L__BB19_54:
	bar.sync 	0;
	setp.ne.s32 	%p34, %r34, 0;
	@%p34 bra 	$L__BB19_72;
	setp.gt.s32 	%p35, %r67, 32;
	ld.shared.f32 	%f179, [_ZZN3cub18CUB_300001_SM_10006detail6reduce28DeviceReduceSingleTileKernelINS2_10policy_hubIfyN4cuda3std3__44plusIfEEE10Policy1000EPfSC_iS9_ffNS7_10__identityEEEvT0_T1_T2_T3_T4_T6_E12temp_storage+12];
	add.f32 	%f180, %f418, %f179;
	selp.f32 	%f181, %f180, %f418, %p35;
	setp.gt.s32 	%p36, %r67, 64;
	ld.shared.f32 	%f182, [_ZZN3cub18CUB_300001_SM_10006detail6reduce28DeviceReduceSingleTileKernelINS2_10policy_hubIfyN4cuda3std3__44plusIfEEE10Policy1000EPfSC_iS9_ffNS7_10__identityEEEvT0_T1_T2_T3_T4_T6_E12temp_storage+16];
	add.f32 	%f183, %f182, %f181;
	selp.f32 	%f184, %f183, %f181, %p36;
	setp.gt.s32 	%p37, %r67, 96;
	ld.shared.f32 	%f185, [_ZZN3cub18CUB_300001_SM_10006detail6reduce28DeviceReduceSingleTileKernelINS2_10policy_hubIfyN4cuda3std3__44plusIfEEE10Policy1000EPfSC_iS9_ffNS7_10__identityEEEvT0_T1_T2_T3_T4_T6_E12temp_storage+20];
	add.f32 	%f186, %f185, %f184;
	selp.f32 	%f187, %f186, %f184, %p37;
	setp.gt.s32 	%p38, %r67, 128;
	ld.shared.f32 	%f188, [_ZZN3cub18CUB_300001_SM_10006detail6reduce28DeviceReduceSingleTileKernelINS2_10policy_hubIfyN4cuda3std3__44plusIfEEE10Policy1000EPfSC_iS9_ffNS7_10__identityEEEvT0_T1_T2_T3_T4_T6_E12temp_storage+24];
	add.f32 	%f189, %f188, %f187;
	selp.f32 	%f190, %f189, %f187, %p38;
	setp.gt.s32 	%p39, %r67, 160;
	ld.shared.f32 	%f191, [_ZZN3cub18CUB_300001_SM_10006detail6reduce28DeviceReduceSingleTileKernelINS2_10policy_hubIfyN4cuda3std3__44plusIfEEE10Policy1000EPfSC_iS9_ffNS7_10__identityEEEvT0_T1_T2_T3_T4_T6_E12temp_storage+28];
	add.f32 	%f192, %f191, %f190;
	selp.f32 	%f193, %f192, %f190, %p39;
	setp.gt.s32 	%p40, %r67, 192;
	ld.shared.f32 	%f194, [_ZZN3cub18CUB_300001_SM_10006detail6reduce28DeviceReduceSingleTileKernelINS2_10policy_hubIfyN4cuda3std3__44plusIfEEE10Policy1000EPfSC_iS9_ffNS7_10__identityEEEvT0_T1_T2_T3_T4_T6_E12temp_storage+32];
	add.f32 	%f195, %f194, %f193;
	selp.f32 	%f196, %f195, %f193, %p40;
	setp.gt.s32 	%p41, %r67, 224;
	ld.shared.f32 	%f197, [_ZZN3cub18CUB_300001_SM_10006detail6reduce28DeviceReduceSingleTileKernelINS2_10policy_hubIfyN4cuda3std3__44plusIfEEE10Policy1000EPfSC_iS9_ffNS7_10__identityEEEvT0_T1_T2_T3_T4_T6_E12temp_storage+36];
	add.f32 	%f198, %f197, %f196;
	selp.f32 	%f418, %f198, %f196, %p41;
	bra.uni 	$L__BB19_72;
$L__BB19_56:
	mov.u32 	%r46, %tid.x;
	mul.wide.u32 	%rd35, %r46, 4;
	add.s64 	%rd19, %rd16, %rd35;
	// begin inline asm
	ld.global.nc.u32 %r68, [%rd19];
	// end inline asm
	mov.b32 	%f59, %r68;
	add.s64 	%rd20, %rd19, 1024;
	// begin inline asm
	ld.global.nc.u32 %r69, [%rd20];
	// end inline asm
	mov.b32 	%f60, %r69;
	add.s64 	%rd21, %rd19, 2048;
	// begin inline asm
	ld.global.nc.u32 %r70, [%rd21];
	// end inline asm
	mov.b32 	%f61, %r70;
	add.s64 	%rd22, %rd19, 3072;
	// begin inline asm
	ld.global.nc.u32 %r71, [%rd22];
	// end inline asm
	mov.b32 	%f62, %r71;
	add.s64 	%rd23, %rd19, 4096;
	// begin inline asm
	ld.global.nc.u32 %r72, [%rd23];
	// end inline asm
	mov.b32 	%f63, %r72;
	add.s64 	%rd24, %rd19, 5120;
	// begin inline asm
	ld.global.nc.u32 %r73, [%rd24];
	// end inline asm
	mov.b32 	%f64, %r73;
	add.s64 	%rd25, %rd19, 6144;
	// begin inline asm
	ld.global.nc.u32 %r74, [%rd25];
	// end inline asm
	mov.b32 	%f65, %r74;
	add.s64 	%rd26, %rd19, 7168;
	// begin inline asm
	ld.global.nc.u32 %r75, [%rd26];
	// end inline asm
	mov.b32 	%f66, %r75;
	add.s64 	%rd27, %rd19, 8192;
	// begin inline asm
	ld.global.nc.u32 %r76, [%rd27];
	// end inline asm
	mov.b32 	%f67, %r76;
	add.s64 	%rd28, %rd19, 9216;
	// begin inline asm
	ld.global.nc.u32 %r77, [%rd28];
	// end inline asm
	mov.b32 	%f68, %r77;
	add.s64 	%rd29, %rd19, 10240;
	// begin inline asm
	ld.global.nc.u32 %r78, [%rd29];
	// end inline asm
	mov.b32 	%f69, %r78;
	add.s64 	%rd30, %rd19, 11264;
	// begin inline asm
	ld.global.nc.u32 %r79, [%rd30];
	// end inline asm
	mov.b32 	%f70, %r79;
	add.s64 	%rd31, %rd19, 12288;
	// begin inline asm
	ld.global.nc.u32 %r80, [%rd31];
	// end inline asm
	mov.b32 	%f71, %r80;
	add.s64 	%rd32, %rd19, 13312;
	// begin inline asm
	ld.global.nc.u32 %r81, [%rd32];
	// end inline asm
	mov.b32 	%f72, %r81;
	add.s64 	%rd33, %rd19, 14336;
	// begin inline asm
	ld.global.nc.u32 %r82, [%rd33];
	// end inline asm
	mov.b32 	%f73, %r82;
	add.s64 	%rd34, %rd19, 15360;
	// begin inline asm
	ld.global.nc.u32 %r83, [%rd34];
	// end inline asm
	mov.b32 	%f74, %r83;
	add.f32 	%f75, %f59, %f60;
	add.f32 	%f76, %f61, %f62;
	add.f32 	%f77, %f63, %f64;
	add.f32 	%f78, %f65, %f66;
	add.f32 	%f79, %f67, %f68;
	add.f32 	%f80, %f69, %f70;
	add.f32 	%f81, %f71, %f72;
	add.f32 	%f82, %f73, %f74;
	add.f32 	%f83, %f75, %f76;
	add.f32 	%f84, %f77, %f78;
	add.f32 	%f85, %f79, %f80;
	add.f32 	%f86, %f81, %f82;
	add.f32 	%f87, %f83, %f84;
	add.f32 	%f88, %f85, %f86;
	add.f32 	%f417, %f87, %f88;
	setp.lt.u32 	%p4, %r67, 8192;
	mov.b32 	%r400, 4096;
	@%p4 bra 	$L__BB19_60;
	add.s32 	%r47, %r67, -4096;
	mov.b32 	%r400, 4096;
$L__BB19_58:
	mul.wide.s32 	%rd52, %r400, 4;
	add.s64 	%rd36, %rd19, %rd52;
	// begin inline asm
	ld.global.nc.u32 %r86, [%rd36];
	// end inline asm
	mov.b32 	%f89, %r86;
	add.s64 	%rd37, %rd36, 1024;
	// begin inline asm
	ld.global.nc.u32 %r87, [%rd37];
	// end inline asm
	mov.b32 	%f90, %r87;
	add.s64 	%rd38, %rd36, 2048;
	// begin inline asm
	ld.global.nc.u32 %r88, [%rd38];
	// end inline asm
	mov.b32 	%f91, %r88;
	add.s64 	%rd39, %rd36, 3072;
	// begin inline asm
	ld.global.nc.u32 %r89, [%rd39];
	// end inline asm
	mov.b32 	%f92, %r89;
	add.s64 	%rd40, %rd36, 4096;
	// begin inline asm
	ld.global.nc.u32 %r90, [%rd40];
	// end inline asm
	mov.b32 	%f93, %r90;
	add.s64 	%rd41, %rd36, 5120;
	// begin inline asm
	ld.global.nc.u32 %r91, [%rd41];
	// end inline asm
	mov.b32 	%f94, %r91;
	add.s64 	%rd42, %rd36, 6144;
	// begin inline asm
	ld.global.nc.u32 %r92, [%rd42];
	// end inline asm
	mov.b32 	%f95, %r92;
	add.s64 	%rd43, %rd36, 7168;
	// begin inline asm
	ld.global.nc.u32 %r93, [%rd43];
	// end inline asm
	mov.b32 	%f96, %r93;
	add.s64 	%rd44, %rd36, 8192;
	// begin inline asm
	ld.global.nc.u32 %r94, [%rd44];
	// end inline asm
	mov.b32 	%f97, %r94;
	add.s64 	%rd45, %rd36, 9216;
	// begin inline asm
	ld.global.nc.u32 %r95, [%rd45];
	// end inline asm
	mov.b32 	%f98, %r95;
	add.s64 	%rd46, %rd36, 10240;
	// begin inline asm
	ld.global.nc.u32 %r96, [%rd46];
	// end inline asm
	mov.b32 	%f99, %r96;
	add.s64 	%rd47, %rd36, 11264;
	// begin inline asm
	ld.global.nc.u32 %r97, [%rd47];
	// end inline asm
	mov.b32 	%f100, %r97;
	add.s64 	%rd48, %rd36, 12288;
	// begin inline asm
	ld.global.nc.u32 %r98, [%rd48];
	// end inline asm
	mov.b32 	%f101, %r98;
	add.s64 	%rd49, %rd36, 13312;
	// begin inline asm
	ld.global.nc.u32 %r99, [%rd49];
	// end inline asm
	mov.b32 	%f102, %r99;
	add.s64 	%rd50, %rd36, 14336;
	// begin inline asm
	ld.global.nc.u32 %r100, [%rd50];
	// end inline asm
	mov.b32 	%f103, %r100;
	add.s64 	%rd51, %rd36, 15360;
	// begin inline asm
	ld.global.nc.u32 %r101, [%rd51];
	// end inline asm
	mov.b32 	%f104, %r101;
	add.f32 	%f105, %f417, %f89;
	add.f32 	%f106, %f90, %f91;
	add.f32 	%f107, %f92, %f93;
	add.f32 	%f108, %f94, %f95;
	add.f32 	%f109, %f96, %f97;
	add.f32 	%f110, %f98, %f99;
	add.f32 	%f111, %f100, %f101;
	add.f32 	%f112, %f102, %f103;
	add.f32 	%f113, %f105, %f106;
	add.f32 	%f114, %f107, %f108;
	add.f32 	%f115, %f109, %f110;
	add.f32 	%f116, %f111, %f112;
	add.f32 	%f117, %f113, %f114;
	add.f32 	%f118, %f115, %f116;
	add.f32 	%f119, %f117, %f118;
	add.f32 	%f417, %f119, %f104;
	sub.s32 	%r102, %r67, %r400;
	setp.lt.s32 	%p5, %r102, 4096;
	@%p5 bra 	$L__BB19_68;
	add.s32 	%r400, %r400, 4096;
	setp.le.s32 	%p6, %r400, %r47;
	@%p6 bra 	$L__BB19_58;
$L__BB19_60:
	setp.le.s32 	%p7, %r67, %r400;
	@%p7 bra 	$L__BB19_68;
	sub.s32 	%r51, %r67, %r400;
	setp.ge.s32 	%p8, %r46, %r51;
	@%p8 bra 	$L__BB19_68;
	not.b32 	%r103, %r46;
	add.s32 	%r104, %r67, %r103;
	sub.s32 	%r52, %r104, %r400;
	and.b32  	%r105, %r52, 768;
	setp.eq.s32 	%p9, %r105, 768;
	mov.u32 	%r404, %r46;
	@%p9 bra 	$L__BB19_65;
	add.s32 	%r402, %r46, %r400;
	shr.u32 	%r106, %r52, 8;
	add.s32 	%r107, %r106, 1;
	and.b32  	%r108, %r107, 3;
	neg.s32 	%r401, %r108;
	mov.u32 	%r404, %r46;
$L__BB19_64:
	.pragma "nounroll";
	mul.wide.u32 	%rd54, %r402, 4;
	add.s64 	%rd53, %rd16, %rd54;
	// begin inline asm
	ld.global.nc.u32 %r109, [%rd53];
	// end inline asm
	mov.b32 	%f121, %r109;
	add.f32 	%f417, %f417, %f121;
	add.s32 	%r404, %r404, 256;
	add.s32 	%r402, %r402, 256;
	add.s32 	%r401, %r401, 1;
	setp.ne.s32 	%p10, %r401, 0;
	@%p10 bra 	$L__BB19_64;
$L__BB19_65:
	setp.lt.u32 	%p11, %r52, 768;
	@%p11 bra 	$L__BB19_68;
	cvt.u64.u32 	%rd55, %r404;
	cvt.u64.u32 	%rd56, %r400;
	add.s64 	%rd57, %rd55, %rd56;
	shl.b64 	%rd58, %rd57, 2;
	add.s64 	%rd59, %rd58, %rd16;
	add.s64 	%rd124, %rd59, 2048;
	add.s32 	%r405, %r404, %r400;
$L__BB19_67:
	mul.wide.u32 	%rd64, %r405, 4;
	add.s64 	%rd60, %rd16, %rd64;
	// begin inline asm
	ld.global.nc.u32 %r110, [%rd60];
	// end inline asm
	mov.b32 	%f122, %r110;
	add.f32 	%f123, %f417, %f122;
	add.s64 	%rd61, %rd124, -1024;
	// begin inline asm
	ld.global.nc.u32 %r111, [%rd61];
	// end inline asm
	mov.b32 	%f124, %r111;
	add.f32 	%f125, %f123, %f124;
	// begin inline asm
	ld.global.nc.u32 %r112, [%rd124];
	// end inline asm
	mov.b32 	%f126, %r112;
	add.f32 	%f127, %f125, %f126;
	add.s64 	%rd63, %rd124, 1024;
	// begin inline asm
	ld.global.nc.u32 %r113, [%rd63];
	// end inline asm
	mov.b32 	%f128, %r113;
	add.f32 	%f417, %f127, %f128;
	add.s32 	%r404, %r404, 1024;
	add.s64 	%rd124, %rd124, 4096;
	add.s32 	%r405, %r405, 1024;
	setp.lt.s32 	%p12, %r404, %r51;
	@%p12 bra 	$L__BB19_67;
$L__BB19_68:
	// begin inline asm
	mov.u32 %r114, %laneid;
	// end inline asm
	mov.b32 	%r116, %f417;
	mov.b32 	%r117, 1;
	mov.b32 	%r138, 31;
	mov.b32 	%r139, -1;
	// begin inline asm
	shfl.sync.down.b32 %r115, %r116, %r117, %r138, %r139;
	// end inline asm
	setp.gt.s32 	%p13, %r114, 30;
	mov.b32 	%f129, %r115;
	add.f32 	%f130, %f417, %f129;
	selp.f32 	%f131, %f417, %f130, %p13;
	mov.b32 	%r121, %f131;
	mov.b32 	%r122, 2;
	// begin inline asm
	shfl.sync.down.b32 %r120, %r121, %r122, %r138, %r139;
	// end inline asm
	setp.gt.s32 	%p14, %r114, 29;
	mov.b32 	%f132, %r120;
	add.f32 	%f133, %f131, %f132;
	selp.f32 	%f134, %f131, %f133, %p14;
	mov.b32 	%r126, %f134;
	mov.b32 	%r127, 4;
	// begin inline asm
	shfl.sync.down.b32 %r125, %r126, %r127, %r138, %r139;
	// end inline asm
	setp.gt.s32 	%p15, %r114, 27;
	mov.b32 	%f135, %r125;
	add.f32 	%f136, %f134, %f135;
	selp.f32 	%f137, %f134, %f136, %p15;
	mov.b32 	%r131, %f137;
	mov.b32 	%r132, 8;
	// begin inline asm
	shfl.sync.down.b32 %r130, %r131, %r132, %r138, %r139;
	// end inline asm
	setp.gt.s32 	%p16, %r114, 23;
	mov.b32 	%f138, %r130;
	add.f32 	%f139, %f137, %f138;
	selp.f32 	%f140, %f137, %f139, %p16;
	mov.b32 	%r136, %f140;
	mov.b32 	%r137, 16;
	// begin inline asm
	shfl.sync.down.b32 %r135, %r136, %r137, %r138, %r139;
	// end inline asm
	setp.gt.s32 	%p17, %r114, 15;
	mov.b32 	%f141, %r135;
	add.f32 	%f54, %f140, %f141;
	selp.f32 	%f418, %f140, %f54, %p17;
	setp.ne.s32 	%p18, %r114, 0;
	@%p18 bra 	$L__BB19_70;
	shr.u32 	%r140, %r46, 3;
	and.b32  	%r141, %r140, 124;
	mov.u32 	%r142, _ZZN3cub18CUB_300001_SM_10006detail6reduce28DeviceReduceSingleTileKernelINS2_10policy_hubIfyN4cuda3std3__44plusIfEEE10Policy1000EPfSC_iS9_ffNS7_10__identityEEEvT0_T1_T2_T3_T4_T6_E12temp_storage;
	add.s32 	%r143, %r142, %r141;
	st.shared.f32 	[%r143+8], %f54;
$L__BB19_70:
	bar.sync 	0;
	setp.ne.s32 	%p19, %r46, 0;
	@%p19 bra 	$L__BB19_72;
	ld.shared.f32 	%f142, [_ZZN3cub18CUB_300001_SM_10006detail6reduce28DeviceReduceSingleTileKernelINS2_10policy_hubIfyN4cuda3std3__44plusIfEEE10Policy1000EPfSC_iS9_ffNS7_10__identityEEEvT0_T1_T2_T3_T4_T6_E12temp_storage+12];
	add.f32 	%f143, %f418, %f142;
	ld.shared.f32 	%f144, [_ZZN3cub18CUB_300001_SM_10006detail6reduce28DeviceReduceSingleTileKernelINS2_10policy_hubIfyN4cuda3std3__44plusIfEEE10Policy1000EPfSC_iS9_ffNS7_10__identityEEEvT0_T1_T2_T3_T4_T6_E12temp_storage+16];
	add.f32 	%f145, %f143, %f144;
	ld.shared.f32 	%f146, [_ZZN3cub18CUB_300001_SM_10006detail6reduce28DeviceReduceSingleTileKernelINS2_10policy_hubIfyN4cuda3std3__44plusIfEEE10Policy1000EPfSC_iS9_ffNS7_10__identityEEEvT0_T1_T2_T3_T4_T6_E12temp_storage+20];
	add.f32 	%f147, %f145, %f146;
	ld.shared.f32 	%f148, [_ZZN3cub18CUB_300001_SM_10006detail6reduce28DeviceReduceSingleTileKernelINS2_10policy_hubIfyN4cuda3std3__44plusIfEEE10Policy1000EPfSC_iS9_ffNS7_10__identityEEEvT0_T1_T2_T3_T4_T6_E12temp_storage+24];
	add.f32 	%f149, %f147, %f148;
	ld.shared.f32 	%f150, [_ZZN3cub18CUB_300001_SM_10006detail6reduce28DeviceReduceSingleTileKernelINS2_10policy_hubIfyN4cuda3std3__44plusIfEEE10Policy1000EPfSC_iS9_ffNS7_10__identityEEEvT0_T1_T2_T3_T4_T6_E12temp_storage+28];
	add.f32 	%f151, %f149, %f150;
	ld.shared.f32 	%f152, [_ZZN3cub18CUB_300001_SM_10006detail6reduce28DeviceReduceSingleTileKernelINS2_10policy_hubIfyN4cuda3std3__44plusIfEEE10Policy1000EPfSC_iS9_ffNS7_10__identityEEEvT0_T1_T2_T3_T4_T6_E12temp_storage+32];
	add.f32 	%f153, %f151, %f152;
	ld.shared.f32 	%f154, [_ZZN3cub18CUB_300001_SM_10006detail6reduce28DeviceReduceSingleTileKernelINS2_10policy_hubIfyN4cuda3std3__44plusIfEEE10Policy1000EPfSC_iS9_ffNS7_10__identityEEEvT0_T1_T2_T3_T4_T6_E12temp_storage+36];
	add.f32 	%f418, %f153, %f154;
$L__BB19_72:
	mov.u32 	%r379, %tid.x;
	setp.ne.s32 	%p95, %r379, 0;
	@%p95 bra 	$L__BB19_74;
	add.f32 	%f391, %f58, %f418;
	st.global.f32 	[%rd1], %f391;
$L__BB19_74:
	ret;

}


// ===== COMPILED SASS (sm_100) =====

	.target	sm_100

	.elftype	@"ET_EXEC"


//--------------------- .note.nv.tkinfo           --------------------------
	.section	.note.nv.tkinfo,"",@"SHT_NOTE"
	.sectionflags	@"SHF_NOTE_NV_TKINFO"
	.tkinfo
        /*0018*/ 	.word	0x00000002
        /*0030*/ 	.string	""
        /*0030*/ 	.string	"ptxas"
        /*0030*/ 	.string	"Cuda compilation tools, release 13.0, V13.0.88"
        /*0030*/ 	.string	"Build cuda_13.0.r13.0/compiler.36424714_0"
        /*0030*/ 	.string	"-arch sm_100 -m 64 "



//--------------------- .note.nv.cuinfo           --------------------------
	.section	.note.nv.cuinfo,"",@"SHT_NOTE"
	.sectionflags	@"SHF_NOTE_NV_CUINFO"
        /*0018*/ 	.short	0x0002
        /*001a*/ 	.short	0x0064
        /*001c*/ 	.short	0x0082
	.zero		2


//--------------------- .nv.info                  --------------------------
	.section	.nv.info,"",@"SHT_CUDA_INFO"
	.align	4


	//----- nvinfo : EIATTR_REGCOUNT
	.align		4
        /*0000*/ 	.byte	0x04, 0x2f
        /*0002*/ 	.short	(.L_55 - .L_54)
	.align		4
.L_54:
        /*0004*/ 	.word	index@(_Z8k_enrichPfS_llfflP17curandStateXORWOW)
        /*0008*/ 	.word	0x0000001e


	//----- nvinfo : EIATTR_FRAME_SIZE
	.align		4
.L_55:
        /*000c*/ 	.byte	0x04, 0x11
        /*000e*/ 	.short	(.L_57 - .L_56)
	.align		4
.L_56:
        /*0010*/ 	.word	index@($__internal_0_$__cuda_sm20_div_s64)
        /*0014*/ 	.word	0x00000000


	//----- nvinfo : EIATTR_FRAME_SIZE
	.align		4
.L_57:
        /*0018*/ 	.byte	0x04, 0x11
        /*001a*/ 	.short	(.L_59 - .L_58)
	.align		4
.L_58:
        /*001c*/ 	.word	index@(_Z8k_enrichPfS_llfflP17curandStateXORWOW)
        /*0020*/ 	.word	0x00000000


	//----- nvinfo : EIATTR_REGCOUNT
	.align		4
.L_59:
        /*0024*/ 	.byte	0x04, 0x2f
        /*0026*/ 	.short	(.L_61 - .L_60)
	.align		4
.L_60:
        /*0028*/ 	.word	index@(_Z10k_initrandP17curandStateXORWOW)
        /*002c*/ 	.word	0x0000001f


	//----- nvinfo : EIATTR_FRAME_SIZE
	.align		4
.L_61:
        /*0030*/ 	.byte	0x04, 0x11
        /*0032*/ 	.short	(.L_63 - .L_62)
	.align		4
.L_62:
        /*0034*/ 	.word	index@(_Z10k_initrandP17curandStateXORWOW)
        /*0038*/ 	.word	0x00000000


	//----- nvinfo : EIATTR_REGCOUNT
	.align		4
.L_63:
        /*003c*/ 	.byte	0x04, 0x2f
        /*003e*/ 	.short	(.L_65 - .L_64)
	.align		4
.L_64:
        /*0040*/ 	.word	index@(_ZN3cub18CUB_300001_SM_10006detail11EmptyKernelIvEEvv)
        /*0044*/ 	.word	0x00000004


	//----- nvinfo : EIATTR_FRAME_SIZE
	.align		4
.L_65:
        /*0048*/ 	.byte	0x04, 0x11
        /*004a*/ 	.short	(.L_67 - .L_66)
	.align		4
.L_66:
        /*004c*/ 	.word	index@(_ZN3cub18CUB_300001_SM_10006detail11EmptyKernelIvEEvv)
        /*0050*/ 	.word	0x00000000


	//----- nvinfo : EIATTR_REGCOUNT
	.align		4
.L_67:
        /*0054*/ 	.byte	0x04, 0x2f
        /*0056*/ 	.short	(.L_69 - .L_68)
	.align		4
.L_68:
        /*0058*/ 	.word	index@(_ZN3cub18CUB_300001_SM_10006detail9transform16transform_kernelINS2_10policy_hubILb1EN4cuda3std3__45tupleIJN6thrust24THRUST_300001_SM_1000_NS10device_ptrIfEEEEEE10policy1000Ei12PowerFunctorSC_JPfEEEvT0_iT1_T2_DpNS2_10kernel_argIT3_EE)
        /*005c*/ 	.word	0x00000016


	//----- nvinfo : EIATTR_FRAME_SIZE
	.align		4
.L_69:
        /*0060*/ 	.byte	0x04, 0x11
        /*0062*/ 	.short	(.L_71 - .L_70)
	.align		4
.L_70:
        /*0064*/ 	.word	index@(_ZN3cub18CUB_300001_SM_10006detail9transform16transform_kernelINS2_10policy_hubILb1EN4cuda3std3__45tupleIJN6thrust24THRUST_300001_SM_1000_NS10device_ptrIfEEEEEE10policy1000Ei12PowerFunctorSC_JPfEEEvT0_iT1_T2_DpNS2_10kernel_argIT3_EE)
        /*0068*/ 	.word	0x00000000


	//----- nvinfo : EIATTR_REGCOUNT
	.align		4
.L_71:
        /*006c*/ 	.byte	0x04, 0x2f
        /*006e*/ 	.short	(.L_73 - .L_72)
	.align		4
.L_72:
        /*0070*/ 	.word	index@(_ZN3cub18CUB_300001_SM_10006detail9transform16transform_kernelINS2_10policy_hubILb1EN4cuda3std3__45tupleIJN6thrust24THRUST_300001_SM_1000_NS10device_ptrIfEEEEEE10policy1000El12PowerFunctorSC_JPfEEEvT0_iT1_T2_DpNS2_10kernel_argIT3_EE)
        /*0074*/ 	.word	0x00000016


	//----- nvinfo : EIATTR_FRAME_SIZE
	.align		4
.L_73:
        /*0078*/ 	.byte	0x04, 0x11
        /*007a*/ 	.short	(.L_75 - .L_74)
	.align		4
.L_74:
        /*007c*/ 	.word	index@(_ZN3cub18CUB_300001_SM_10006detail9transform16transform_kernelINS2_10policy_hubILb1EN4cuda3std3__45tupleIJN6thrust24THRUST_300001_SM_1000_NS10device_ptrIfEEEEEE10policy1000El12PowerFunctorSC_JPfEEEvT0_iT1_T2_DpNS2_10kernel_argIT3_EE)
        /*0080*/ 	.word	0x00000000


	//----- nvinfo : EIATTR_REGCOUNT
	.align		4
.L_75:
        /*0084*/ 	.byte	0x04, 0x2f
        /*0086*/ 	.short	(.L_77 - .L_76)
	.align		4
.L_76:
        /*0088*/ 	.word	index@(_ZN3cub18CUB_300001_SM_10006detail9transform16transform_kernelINS2_10policy_hubILb1EN4cuda3std3__45tupleIJN6thrust24THRUST_300001_SM_1000_NS10device_ptrIfEEEEEE10policy1000EiNSA_6detail10functional5actorINSH_9compositeIJNSH_16operator_adaptorINS7_10multipliesIvEEEENSI_INSH_8argumentILj0EEEEENSI_INSH_5valueIfEEEEEEEEESC_JPfEEEvT0_iT1_T2_DpNS2_10kernel_argIT3_EE)
        /*008c*/ 	.word	0x0000001c


	//----- nvinfo : EIATTR_FRAME_SIZE
	.align		4
.L_77:
        /*0090*/ 	.byte	0x04, 0x11
        /*0092*/ 	.short	(.L_79 - .L_78)
	.align		4
.L_78:
        /*0094*/ 	.word	index@(_ZN3cub18CUB_300001_SM_10006detail9transform16transform_kernelINS2_10policy_hubILb1EN4cuda3std3__45tupleIJN6thrust24THRUST_300001_SM_1000_NS10device_ptrIfEEEEEE10policy1000EiNSA_6detail10functional5actorINSH_9compositeIJNSH_16operator_adaptorINS7_10multipliesIvEEEENSI_INSH_8argumentILj0EEEEENSI_INSH_5valueIfEEEEEEEEESC_JPfEEEvT0_iT1_T2_DpNS2_10kernel_argIT3_EE)
        /*0098*/ 	.word	0x00000000


	//----- nvinfo : EIATTR_REGCOUNT
	.align		4
.L_79:
        /*009c*/ 	.byte	0x04, 0x2f
        /*009e*/ 	.short	(.L_81 - .L_80)
	.align		4
.L_80:
        /*00a0*/ 	.word	index@(_ZN3cub18CUB_300001_SM_10006detail9transform16transform_kernelINS2_10policy_hubILb1EN4cuda3std3__45tupleIJN6thrust24THRUST_300001_SM_1000_NS10device_ptrIfEEEEEE10policy1000ElNSA_6detail10functional5actorINSH_9compositeIJNSH_16operator_adaptorINS7_10multipliesIvEEEENSI_INSH_8argumentILj0EEEEENSI_INSH_5valueIfEEEEEEEEESC_JPfEEEvT0_iT1_T2_DpNS2_10kernel_argIT3_EE)
        /*00a4*/ 	.word	0x0000001c


	//----- nvinfo : EIATTR_FRAME_SIZE
	.align		4
.L_81:
        /*00a8*/ 	.byte	0x04, 0x11
        /*00aa*/ 	.short	(.L_83 - .L_82)
	.align		4
.L_82:
        /*00ac*/ 	.word	index@(_ZN3cub18CUB_300001_SM_10006detail9transform16transform_kernelINS2_10policy_hubILb1EN4cuda3std3__45tupleIJN6thrust24THRUST_300001_SM_1000_NS10device_ptrIfEEEEEE10policy1000ElNSA_6detail10functional5actorINSH_9compositeIJNSH_16operator_adaptorINS7_10multipliesIvEEEENSI_INSH_8argumentILj0EEEEENSI_INSH_5valueIfEEEEEEEEESC_JPfEEEvT0_iT1_T2_DpNS2_10kernel_argIT3_EE)
        /*00b0*/ 	.word	0x00000000


	//----- nvinfo : EIATTR_REGCOUNT
	.align		4
.L_83:
        /*00b4*/ 	.byte	0x04, 0x2f
        /*00b6*/ 	.short	(.L_85 - .L_84)
	.align		4
.L_84:
        /*00b8*/ 	.word	index@(_ZN3cub18CUB_300001_SM_10006detail4scan20DeviceScanInitKernelINS0_13ScanTileStateIfLb1EEEEEvT_i)
        /*00bc*/ 	.word	0x00000008


	//----- nvinfo : EIATTR_FRAME_SIZE
	.align		4
.L_85:
        /*00c0*/ 	.byte	0x04, 0x11
        /*00c2*/ 	.short	(.L_87 - .L_86)
	.align		4
.L_86:
        /*00c4*/ 	.word	index@(_ZN3cub18CUB_300001_SM_10006detail4scan20DeviceScanInitKernelINS0_13ScanTileStateIfLb1EEEEEvT_i)
        /*00c8*/ 	.word	0x00000000


	//----- nvinfo : EIATTR_REGCOUNT
	.align		4
.L_87:
        /*00cc*/ 	.byte	0x04, 0x2f
        /*00ce*/ 	.short	(.L_89 - .L_88)
	.align		4
.L_88:
        /*00d0*/ 	.word	index@(_ZN3cub18CUB_300001_SM_10006detail4scan16DeviceScanKernelINS2_10policy_hubIfffjN4cuda3std3__44plusIvEEE10Policy1000EN6thrust24THRUST_300001_SM_1000_NS10device_ptrIfEESF_NS0_13ScanTileStateIfLb1EEES9_NS0_8NullTypeEjfLb0ESI_EEvT0_T1_T2_iT3_T4_T5_)
        /*00d4*/ 	.word	0x00000038


	//----- nvinfo : EIATTR_FRAME_SIZE
	.align		4
.L_89:
        /*00d8*/ 	.byte	0x04, 0x11
        /*00da*/ 	.short	(.L_91 - .L_90)
	.align		4
.L_90:
        /*00dc*/ 	.word	index@(_ZN3cub18CUB_300001_SM_10006detail4scan16DeviceScanKernelINS2_10policy_hubIfffjN4cuda3std3__44plusIvEEE10Policy1000EN6thrust24THRUST_300001_SM_1000_NS10device_ptrIfEESF_NS0_13ScanTileStateIfLb1EEES9_NS0_8NullTypeEjfLb0ESI_EEvT0_T1_T2_iT3_T4_T5_)
        /*00e0*/ 	.word	0x00000000


	//----- nvinfo : EIATTR_REGCOUNT
	.align		4
.L_91:
        /*00e4*/ 	.byte	0x04, 0x2f
        /*00e6*/ 	.short	(.L_93 - .L_92)
	.align		4
.L_92:
        /*00e8*/ 	.word	index@(_ZN3cub18CUB_300001_SM_10006detail4scan16DeviceScanKernelINS2_10policy_hubIfffmN4cuda3std3__44plusIvEEE10Policy1000EN6thrust24THRUST_300001_SM_1000_NS10device_ptrIfEESF_NS0_13ScanTileStateIfLb1EEES9_NS0_8NullTypeEmfLb0ESI_EEvT0_T1_T2_iT3_T4_T5_)
        /*00ec*/ 	.word	0x00000030


	//----- nvinfo : EIATTR_FRAME_SIZE
	.align		4
.L_93:
        /*00f0*/ 	.byte	0x04, 0x11
        /*00f2*/ 	.short	(.L_95 - .L_94)
	.align		4
.L_94:
        /*00f4*/ 	.word	index@(_ZN3cub18CUB_300001_SM_10006detail4scan16DeviceScanKernelINS2_10policy_hubIfffmN4cuda3std3__44plusIvEEE10Policy1000EN6thrust24THRUST_300001_SM_1000_NS10device_ptrIfEESF_NS0_13ScanTileStateIfLb1EEES9_NS0_8NullTypeEmfLb0ESI_EEvT0_T1_T2_iT3_T4_T5_)
        /*00f8*/ 	.word	0x00000000


	//----- nvinfo : EIATTR_REGCOUNT
	.align		4
.L_95:
        /*00fc*/ 	.byte	0x04, 0x2f
        /*00fe*/ 	.short	(.L_97 - .L_96)
	.align		4
.L_96:
        /*0100*/ 	.word	index@(_ZN3cub18CUB_300001_SM_10006detail10radix_sort31DeviceRadixSortSingleTileKernelINS1_5radix10policy_hubIfNS0_8NullTypeEyE10Policy1000ELNS0_9SortOrderE0EfS6_yNS1_21identity_decomposer_tEEEvPKT1_PSB_PKT2_PSF_T3_iiT4_)
        /*0104*/ 	.word	0x0000007f


	//----- nvinfo : EIATTR_FRAME_SIZE
	.align		4
.L_97:
        /*0108*/ 	.byte	0x04, 0x11
        /*010a*/ 	.short	(.L_99 - .L_98)
	.align		4
.L_98:
        /*010c*/ 	.word	index@(_ZN3cub18CUB_300001_SM_10006detail10radix_sort31DeviceRadixSortSingleTileKernelINS1_5radix10policy_hubIfNS0_8NullTypeEyE10Policy1000ELNS0_9SortOrderE0EfS6_yNS1_21identity_decomposer_tEEEvPKT1_PSB_PKT2_PSF_T3_iiT4_)
        /*0110*/ 	.word	0x00000000


	//----- nvinfo : EIATTR_REGCOUNT
	.align		4
.L_99:
        /*0114*/ 	.byte	0x04, 0x2f
        /*0116*/ 	.short	(.L_101 - .L_100)
	.align		4
.L_100:
        /*0118*/ 	.word	index@(_ZN3cub18CUB_300001_SM_10006detail10radix_sort30DeviceRadixSortHistogramKernelINS1_5radix10policy_hubIfNS0_8NullTypeEyE10Policy1000ELNS0_9SortOrderE0EfyNS1_21identity_decomposer_tEEEvPT2_PKT1_SB_iiT3_)
        /*011c*/ 	.word	0x00000020


	//----- nvinfo : EIATTR_FRAME_SIZE
	.align		4
.L_101:
        /*0120*/ 	.byte	0x04, 0x11
        /*0122*/ 	.short	(.L_103 - .L_102)
	.align		4
.L_102:
        /*0124*/ 	.word	index@(_ZN3cub18CUB_300001_SM_10006detail10radix_sort30DeviceRadixSortHistogramKernelINS1_5radix10policy_hubIfNS0_8NullTypeEyE10Policy1000ELNS0_9SortOrderE0EfyNS1_21identity_decomposer_tEEEvPT2_PKT1_SB_iiT3_)
        /*0128*/ 	.word	0x00000000


	//----- nvinfo : EIATTR_REGCOUNT
	.align		4
.L_103:
        /*012c*/ 	.byte	0x04, 0x2f
        /*012e*/ 	.short	(.L_105 - .L_104)
	.align		4
.L_104:
        /*0130*/ 	.word	index@(_ZN3cub18CUB_300001_SM_10006detail10radix_sort33DeviceRadixSortExclusiveSumKernelINS1_5radix10policy_hubIfNS0_8NullTypeEyE10Policy1000EyEEvPT0_)
        /*0134*/ 	.word	0x00000020


	//----- nvinfo : EIATTR_FRAME_SIZE
	.align		4
.L_105:
        /*0138*/ 	.byte	0x04, 0x11
        /*013a*/ 	.short	(.L_107 - .L_106)
	.align		4
.L_106:
        /*013c*/ 	.word	index@(_ZN3cub18CUB_300001_SM_10006detail10radix_sort33DeviceRadixSortExclusiveSumKernelINS1_5radix10policy_hubIfNS0_8NullTypeEyE10Policy1000EyEEvPT0_)
        /*0140*/ 	.word	0x00000000


	//----- nvinfo : EIATTR_REGCOUNT
	.align		4
.L_107:
        /*0144*/ 	.byte	0x04, 0x2f
        /*0146*/ 	.short	(.L_109 - .L_108)
	.align		4
.L_108:
        /*0148*/ 	.word	index@(_ZN3cub18CUB_300001_SM_10006detail10radix_sort29DeviceRadixSortOnesweepKernelINS1_5radix10policy_hubIfNS0_8NullTypeEyE10Policy1000ELNS0_9SortOrderE0EfS6_yiiNS1_21identity_decomposer_tEEEvPT5_SC_PT3_PKSD_PT1_PKSH_PT2_PKSL_T4_iiT6_)
        /*014c*/ 	.word	0x00000038


	//----- nvinfo : EIATTR_FRAME_SIZE
	.align		4
.L_109:
        /*0150*/ 	.byte	0x04, 0x11
        /*0152*/ 	.short	(.L_111 - .L_110)
	.align		4
.L_110:
        /*0154*/ 	.word	index@(_ZN3cub18CUB_300001_SM_10006detail10radix_sort29DeviceRadixSortOnesweepKernelINS1_5radix10policy_hubIfNS0_8NullTypeEyE10Policy1000ELNS0_9SortOrderE0EfS6_yiiNS1_21identity_decomposer_tEEEvPT5_SC_PT3_PKSD_PT1_PKSH_PT2_PKSL_T4_iiT6_)
        /*0158*/ 	.word	0x00000000


	//----- nvinfo : EIATTR_REGCOUNT
	.align		4
.L_111:
        /*015c*/ 	.byte	0x04, 0x2f
        /*015e*/ 	.short	(.L_113 - .L_112)
	.align		4
.L_112:
        /*0160*/ 	.word	index@(_ZN3cub18CUB_300001_SM_10006detail6reduce28DeviceReduceSingleTileKernelINS2_10policy_hubIfjN4cuda3std3__44plusIfEEE10Policy1000EN6thrust24THRUST_300001_SM_1000_NS10device_ptrIfEEPfjS9_ffNS7_10__identityEEEvT0_T1_T2_T3_T4_T6_)
        /*0164*/ 	.word	0x00000020


	//----- nvinfo : EIATTR_FRAME_SIZE
	.align		4
.L_113:
        /*0168*/ 	.byte	0x04, 0x11
        /*016a*/ 	.short	(.L_115 - .L_114)
	.align		4
.L_114:
        /*016c*/ 	.word	index@(_ZN3cub18CUB_300001_SM_10006detail6reduce28DeviceReduceSingleTileKernelINS2_10policy_hubIfjN4cuda3std3__44plusIfEEE10Policy1000EN6thrust24THRUST_300001_SM_1000_NS10device_ptrIfEEPfjS9_ffNS7_10__identityEEEvT0_T1_T2_T3_T4_T6_)
        /*0170*/ 	.word	0x00000000


	//----- nvinfo : EIATTR_REGCOUNT
	.align		4
.L_115:
        /*0174*/ 	.byte	0x04, 0x2f
        /*0176*/ 	.short	(.L_117 - .L_116)
	.align		4
.L_116:
        /*0178*/ 	.word	index@(_ZN3cub18CUB_300001_SM_10006detail6reduce18DeviceReduceKernelINS2_10policy_hubIfjN4cuda3std3__44plusIfEEE10Policy1000EN6thrust24THRUST_300001_SM_1000_NS10device_ptrIfEEjS9_fNS7_10__identityEEEvT0_PT3_T1_NS0_13GridEvenShareISK_EET2_T4_)
        /*017c*/ 	.word	0x00000020


	//----- nvinfo : EIATTR_FRAME_SIZE
	.align		4
.L_117:
        /*0180*/ 	.byte	0x04, 0x11
        /*0182*/ 	.short	(.L_119 - .L_118)
	.align		4
.L_118:
        /*0184*/ 	.word	index@(_ZN3cub18CUB_300001_SM_10006detail6reduce18DeviceReduceKernelINS2_10policy_hubIfjN4cuda3std3__44plusIfEEE10Policy1000EN6thrust24THRUST_300001_SM_1000_NS10device_ptrIfEEjS9_fNS7_10__identityEEEvT0_PT3_T1_NS0_13GridEvenShareISK_EET2_T4_)
        /*0188*/ 	.word	0x00000000


	//----- nvinfo : EIATTR_REGCOUNT
	.align		4
.L_119:
        /*018c*/ 	.byte	0x04, 0x2f
        /*018e*/ 	.short	(.L_121 - .L_120)
	.align		4
.L_120:
        /*0190*/ 	.word	index@(_ZN3cub18CUB_300001_SM_10006detail6reduce28DeviceReduceSingleTileKernelINS2_10policy_hubIfjN4cuda3std3__44plusIfEEE10Policy1000EPfSC_iS9_ffNS7_10__identityEEEvT0_T1_T2_T3_T4_T6_)
        /*0194*/ 	.word	0x0000001e


	//----- nvinfo : EIATTR_FRAME_SIZE
	.align		4
.L_121:
        /*0198*/ 	.byte	0x04, 0x11
        /*019a*/ 	.short	(.L_123 - .L_122)
	.align		4
.L_122:
        /*019c*/ 	.word	index@(_ZN3cub18CUB_300001_SM_10006detail6reduce28DeviceReduceSingleTileKernelINS2_10policy_hubIfjN4cuda3std3__44plusIfEEE10Policy1000EPfSC_iS9_ffNS7_10__identityEEEvT0_T1_T2_T3_T4_T6_)
        /*01a0*/ 	.word	0x00000000


	//----- nvinfo : EIATTR_REGCOUNT
	.align		4
.L_123:
        /*01a4*/ 	.byte	0x04, 0x2f
        /*01a6*/ 	.short	(.L_125 - .L_124)
	.align		4
.L_124:
        /*01a8*/ 	.word	index@(_ZN3cub18CUB_300001_SM_10006detail6reduce28DeviceReduceSingleTileKernelINS2_10policy_hubIfyN4cuda3std3__44plusIfEEE10Policy1000EN6thrust24THRUST_300001_SM_1000_NS10device_ptrIfEEPfyS9_ffNS7_10__identityEEEvT0_T1_T2_T3_T4_T6_)
        /*01ac*/ 	.word	0x00000020


	//----- nvinfo : EIATTR_FRAME_SIZE
	.align		4
.L_125:
        /*01b0*/ 	.byte	0x04, 0x11
        /*01b2*/ 	.short	(.L_127 - .L_126)
	.align		4
.L_126:
        /*01b4*/ 	.word	index@(_ZN3cub18CUB_300001_SM_10006detail6reduce28DeviceReduceSingleTileKernelINS2_10policy_hubIfyN4cuda3std3__44plusIfEEE10Policy1000EN6thrust24THRUST_300001_SM_1000_NS10device_ptrIfEEPfyS9_ffNS7_10__identityEEEvT0_T1_T2_T3_T4_T6_)
        /*01b8*/ 	.word	0x00000000


	//----- nvinfo : EIATTR_REGCOUNT
	.align		4
.L_127:
        /*01bc*/ 	.byte	0x04, 0x2f
        /*01be*/ 	.short	(.L_129 - .L_128)
	.align		4
.L_128:
        /*01c0*/ 	.word	index@(_ZN3cub18CUB_300001_SM_10006detail6reduce18DeviceReduceKernelINS2_10policy_hubIfyN4cuda3std3__44plusIfEEE10Policy1000EN6thrust24THRUST_300001_SM_1000_NS10device_ptrIfEEyS9_fNS7_10__identityEEEvT0_PT3_T1_NS0_13GridEvenShareISK_EET2_T4_)
        /*01c4*/ 	.word	0x0000001e


	//----- nvinfo : EIATTR_FRAME_SIZE
	.align		4
.L_129:
        /*01c8*/ 	.byte	0x04, 0x11
        /*01ca*/ 	.short	(.L_131 - .L_130)
	.align		4
.L_130:
        /*01cc*/ 	.word	index@(_ZN3cub18CUB_300001_SM_10006detail6reduce18DeviceReduceKernelINS2_10policy_hubIfyN4cuda3std3__44plusIfEEE10Policy1000EN6thrust24THRUST_300001_SM_1000_NS10device_ptrIfEEyS9_fNS7_10__identityEEEvT0_PT3_T1_NS0_13GridEvenShareISK_EET2_T4_)
        /*01d0*/ 	.word	0x00000000


	//----- nvinfo : EIATTR_REGCOUNT
	.align		4
.L_131:
        /*01d4*/ 	.byte	0x04, 0x2f
        /*01d6*/ 	.short	(.L_133 - .L_132)
	.align		4
.L_132:
        /*01d8*/ 	.word	index@(_ZN3cub18CUB_300001_SM_10006detail6reduce28DeviceReduceSingleTileKernelINS2_10policy_hubIfyN4cuda3std3__44plusIfEEE10Policy1000EPfSC_iS9_ffNS7_10__identityEEEvT0_T1_T2_T3_T4_T6_)
        /*01dc*/ 	.word	0x0000001e


	//----- nvinfo : EIATTR_FRAME_SIZE
	.align		4
.L_133:
        /*01e0*/ 	.byte	0x04, 0x11
        /*01e2*/ 	.short	(.L_135 - .L_134)
	.align		4
.L_134:
        /*01e4*/ 	.word	index@(_ZN3cub18CUB_300001_SM_10006detail6reduce28DeviceReduceSingleTileKernelINS2_10policy_hubIfyN4cuda3std3__44plusIfEEE10Policy1000EPfSC_iS9_ffNS7_10__identityEEEvT0_T1_T2_T3_T4_T6_)
        /*01e8*/ 	.word	0x00000000


	//----- nvinfo : EIATTR_MIN_STACK_SIZE
	.align		4
.L_135:
        /*01ec*/ 	.byte	0x04, 0x12
        /*01ee*/ 	.short	(.L_137 - .L_136)
	.align		4
.L_136:
        /*01f0*/ 	.word	index@(_ZN3cub18CUB_300001_SM_10006detail6reduce28DeviceReduceSingleTileKernelINS2_10policy_hubIfyN4cuda3std3__44plusIfEEE10Policy1000EPfSC_iS9_ffNS7_10__identityEEEvT0_T1_T2_T3_T4_T6_)
        /*01f4*/ 	.word	0x00000000


	//----- nvinfo : EIATTR_MIN_STACK_SIZE
	.align		4
.L_137:
        /*01f8*/ 	.byte	0x04, 0x12
        /*01fa*/ 	.short	(.L_139 - .L_138)
	.align		4
.L_138:
        /*01fc*/ 	.word	index@(_ZN3cub18CUB_300001_SM_10006detail6reduce18DeviceReduceKernelINS2_10policy_hubIfyN4cuda3std3__44plusIfEEE10Policy1000EN6thrust24THRUST_300001_SM_1000_NS10device_ptrIfEEyS9_fNS7_10__identityEEEvT0_PT3_T1_NS0_13GridEvenShareISK_EET2_T4_)
        /*0200*/ 	.word	0x00000000


	//----- nvinfo : EIATTR_MIN_STACK_SIZE
	.align		4
.L_139:
        /*0204*/ 	.byte	0x04, 0x12
        /*0206*/ 	.short	(.L_141 - .L_140)
	.align		4
.L_140:
        /*0208*/ 	.word	index@(_ZN3cub18CUB_300001_SM_10006detail6reduce28DeviceReduceSingleTileKernelINS2_10policy_hubIfyN4cuda3std3__44plusIfEEE10Policy1000EN6thrust24THRUST_300001_SM_1000_NS10device_ptrIfEEPfyS9_ffNS7_10__identityEEEvT0_T1_T2_T3_T4_T6_)
        /*020c*/ 	.word	0x00000000


	//----- nvinfo : EIATTR_MIN_STACK_SIZE
	.align		4
.L_141:
        /*0210*/ 	.byte	0x04, 0x12
        /*0212*/ 	.short	(.L_143 - .L_142)
	.align		4
.L_142:
        /*0214*/ 	.word	index@(_ZN3cub18CUB_300001_SM_10006detail6reduce28DeviceReduceSingleTileKernelINS2_10policy_hubIfjN4cuda3std3__44plusIfEEE10Policy1000EPfSC_iS9_ffNS7_10__identityEEEvT0_T1_T2_T3_T4_T6_)
        /*0218*/ 	.word	0x00000000


	//----- nvinfo : EIATTR_MIN_STACK_SIZE
	.align		4
.L_143:
        /*021c*/ 	.byte	0x04, 0x12
        /*021e*/ 	.short	(.L_145 - .L_144)
	.align		4
.L_144:
        /*0220*/ 	.word	index@(_ZN3cub18CUB_300001_SM_10006detail6reduce18DeviceReduceKernelINS2_10policy_hubIfjN4cuda3std3__44plusIfEEE10Policy1000EN6thrust24THRUST_300001_SM_1000_NS10device_ptrIfEEjS9_fNS7_10__identityEEEvT0_PT3_T1_NS0_13GridEvenShareISK_EET2_T4_)
        /*0224*/ 	.word	0x00000000


	//----- nvinfo : EIATTR_MIN_STACK_SIZE
	.align		4
.L_145:
        /*0228*/ 	.byte	0x04, 0x12
        /*022a*/ 	.short	(.L_147 - .L_146)
	.align		4
.L_146:
        /*022c*/ 	.word	index@(_ZN3cub18CUB_300001_SM_10006detail6reduce28DeviceReduceSingleTileKernelINS2_10policy_hubIfjN4cuda3std3__44plusIfEEE10Policy1000EN6thrust24THRUST_300001_SM_1000_NS10device_ptrIfEEPfjS9_ffNS7_10__identityEEEvT0_T1_T2_T3_T4_T6_)
        /*0230*/ 	.word	0x00000000


	//----- nvinfo : EIATTR_MIN_STACK_SIZE
	.align		4
.L_147:
        /*0234*/ 	.byte	0x04, 0x12
        /*0236*/ 	.short	(.L_149 - .L_148)
	.align		4
.L_148:
        /*0238*/ 	.word	index@(_ZN3cub18CUB_300001_SM_10006detail10radix_sort29DeviceRadixSortOnesweepKernelINS1_5radix10policy_hubIfNS0_8NullTypeEyE10Policy1000ELNS0_9SortOrderE0EfS6_yiiNS1_21identity_decomposer_tEEEvPT5_SC_PT3_PKSD_PT1_PKSH_PT2_PKSL_T4_iiT6_)
        /*023c*/ 	.word	0x00000000


	//----- nvinfo : EIATTR_MIN_STACK_SIZE
	.align		4
.L_149:
        /*0240*/ 	.byte	0x04, 0x12
        /*0242*/ 	.short	(.L_151 - .L_150)
	.align		4
.L_150:
        /*0244*/ 	.word	index@(_ZN3cub18CUB_300001_SM_10006detail10radix_sort33DeviceRadixSortExclusiveSumKernelINS1_5radix10policy_hubIfNS0_8NullTypeEyE10Policy1000EyEEvPT0_)
        /*0248*/ 	.word	0x00000000


	//----- nvinfo : EIATTR_MIN_STACK_SIZE
	.align		4
.L_151:
        /*024c*/ 	.byte	0x04, 0x12
        /*024e*/ 	.short	(.L_153 - .L_152)
	.align		4
.L_152:
        /*0250*/ 	.word	index@(_ZN3cub18CUB_300001_SM_10006detail10radix_sort30DeviceRadixSortHistogramKernelINS1_5radix10policy_hubIfNS0_8NullTypeEyE10Policy1000ELNS0_9SortOrderE0EfyNS1_21identity_decomposer_tEEEvPT2_PKT1_SB_iiT3_)
        /*0254*/ 	.word	0x00000000


	//----- nvinfo : EIATTR_MIN_STACK_SIZE
	.align		4
.L_153:
        /*0258*/ 	.byte	0x04, 0x12
        /*025a*/ 	.short	(.L_155 - .L_154)
	.align		4
.L_154:
        /*025c*/ 	.word	index@(_ZN3cub18CUB_300001_SM_10006detail10radix_sort31DeviceRadixSortSingleTileKernelINS1_5radix10policy_hubIfNS0_8NullTypeEyE10Policy1000ELNS0_9SortOrderE0EfS6_yNS1_21identity_decomposer_tEEEvPKT1_PSB_PKT2_PSF_T3_iiT4_)
        /*0260*/ 	.word	0x00000000


	//----- nvinfo : EIATTR_MIN_STACK_SIZE
	.align		4
.L_155:
        /*0264*/ 	.byte	0x04, 0x12
        /*0266*/ 	.short	(.L_157 - .L_156)
	.align		4
.L_156:
        /*0268*/ 	.word	index@(_ZN3cub18CUB_300001_SM_10006detail4scan16DeviceScanKernelINS2_10policy_hubIfffmN4cuda3std3__44plusIvEEE10Policy1000EN6thrust24THRUST_300001_SM_1000_NS10device_ptrIfEESF_NS0_13ScanTileStateIfLb1EEES9_NS0_8NullTypeEmfLb0ESI_EEvT0_T1_T2_iT3_T4_T5_)
        /*026c*/ 	.word	0x00000000


	//----- nvinfo : EIATTR_MIN_STACK_SIZE
	.align		4
.L_157:
        /*0270*/ 	.byte	0x04, 0x12
        /*0272*/ 	.short	(.L_159 - .L_158)
	.align		4
.L_158:
        /*0274*/ 	.word	index@(_ZN3cub18CUB_300001_SM_10006detail4scan16DeviceScanKernelINS2_10policy_hubIfffjN4cuda3std3__44plusIvEEE10Policy1000EN6thrust24THRUST_300001_SM_1000_NS10device_ptrIfEESF_NS0_13ScanTileStateIfLb1EEES9_NS0_8NullTypeEjfLb0ESI_EEvT0_T1_T2_iT3_T4_T5_)
        /*0278*/ 	.word	0x00000000


	//----- nvinfo : EIATTR_MIN_STACK_SIZE
	.align		4
.L_159:
        /*027c*/ 	.byte	0x04, 0x12
        /*027e*/ 	.short	(.L_161 - .L_160)
	.align		4
.L_160:
        /*0280*/ 	.word	index@(_ZN3cub18CUB_300001_SM_10006detail4scan20DeviceScanInitKernelINS0_13ScanTileStateIfLb1EEEEEvT_i)
        /*0284*/ 	.word	0x00000000


	//----- nvinfo : EIATTR_MIN_STACK_SIZE
	.align		4
.L_161:
        /*0288*/ 	.byte	0x04, 0x12
        /*028a*/ 	.short	(.L_163 - .L_162)
	.align		4
.L_162:
        /*028c*/ 	.word	index@(_ZN3cub18CUB_300001_SM_10006detail9transform16transform_kernelINS2_10policy_hubILb1EN4cuda3std3__45tupleIJN6thrust24THRUST_300001_SM_1000_NS10device_ptrIfEEEEEE10policy1000ElNSA_6detail10functional5actorINSH_9compositeIJNSH_16operator_adaptorINS7_10multipliesIvEEEENSI_INSH_8argumentILj0EEEEENSI_INSH_5valueIfEEEEEEEEESC_JPfEEEvT0_iT1_T2_DpNS2_10kernel_argIT3_EE)
        /*0290*/ 	.word	0x00000000


	//----- nvinfo : EIATTR_MIN_STACK_SIZE
	.align		4
.L_163:
        /*0294*/ 	.byte	0x04, 0x12
        /*0296*/ 	.short	(.L_165 - .L_164)
	.align		4
.L_164:
        /*0298*/ 	.word	index@(_ZN3cub18CUB_300001_SM_10006detail9transform16transform_kernelINS2_10policy_hubILb1EN4cuda3std3__45tupleIJN6thrust24THRUST_300001_SM_1000_NS10device_ptrIfEEEEEE10policy1000EiNSA_6detail10functional5actorINSH_9compositeIJNSH_16operator_adaptorINS7_10multipliesIvEEEENSI_INSH_8argumentILj0EEEEENSI_INSH_5valueIfEEEEEEEEESC_JPfEEEvT0_iT1_T2_DpNS2_10kernel_argIT3_EE)
        /*029c*/ 	.word	0x00000000


	//----- nvinfo : EIATTR_MIN_STACK_SIZE
	.align		4
.L_165:
        /*02a0*/ 	.byte	0x04, 0x12
        /*02a2*/ 	.short	(.L_167 - .L_166)
	.align		4
.L_166:
        /*02a4*/ 	.word	index@(_ZN3cub18CUB_300001_SM_10006detail9transform16transform_kernelINS2_10policy_hubILb1EN4cuda3std3__45tupleIJN6thrust24THRUST_300001_SM_1000_NS10device_ptrIfEEEEEE10policy1000El12PowerFunctorSC_JPfEEEvT0_iT1_T2_DpNS2_10kernel_argIT3_EE)
        /*02a8*/ 	.word	0x00000000


	//----- nvinfo : EIATTR_MIN_STACK_SIZE
	.align		4
.L_167:
        /*02ac*/ 	.byte	0x04, 0x12
        /*02ae*/ 	.short	(.L_169 - .L_168)
	.align		4
.L_168:
        /*02b0*/ 	.word	index@(_ZN3cub18CUB_300001_SM_10006detail9transform16transform_kernelINS2_10policy_hubILb1EN4cuda3std3__45tupleIJN6thrust24THRUST_300001_SM_1000_NS10device_ptrIfEEEEEE10policy1000Ei12PowerFunctorSC_JPfEEEvT0_iT1_T2_DpNS2_10kernel_argIT3_EE)
        /*02b4*/ 	.word	0x00000000


	//----- nvinfo : EIATTR_MIN_STACK_SIZE
	.align		4
.L_169:
        /*02b8*/ 	.byte	0x04, 0x12
        /*02ba*/ 	.short	(.L_171 - .L_170)
	.align		4
.L_170:
        /*02bc*/ 	.word	index@(_ZN3cub18CUB_300001_SM_10006detail11EmptyKernelIvEEvv)
        /*02c0*/ 	.word	0x00000000


	//----- nvinfo : EIATTR_MIN_STACK_SIZE
	.align		4
.L_171:
        /*02c4*/ 	.byte	0x04, 0x12
        /*02c6*/ 	.short	(.L_173 - .L_172)
	.align		4
.L_172:
        /*02c8*/ 	.word	index@(_Z10k_initrandP17curandStateXORWOW)
        /*02cc*/ 	.word	0x00000000


	//----- nvinfo : EIATTR_MIN_STACK_SIZE
	.align		4
.L_173:
        /*02d0*/ 	.byte	0x04, 0x12
        /*02d2*/ 	.short	(.L_175 - .L_174)
	.align		4
.L_174:
        /*02d4*/ 	.word	index@(_Z8k_enrichPfS_llfflP17curandStateXORWOW)
        /*02d8*/ 	.word	0x00000000
.L_175:


//--------------------- .nv.compat                --------------------------
	.section	.nv.compat,"",@"SHT_CUDA_COMPAT_INFO"
	.align	4
        /*0000*/ 	.byte	0x02, 0x09, 0x00, 0x00, 0x02, 0x02, 0x01, 0x00, 0x02, 0x05, 0x05, 0x00, 0x03, 0x07, 0x01, 0x01
        /*0010*/ 	.byte	0x02, 0x03, 0x00, 0x00, 0x02, 0x06, 0x01, 0x00, 0x04, 0x0b, 0x08, 0x00, 0x01, 0x00, 0x00, 0x00
        /*0020*/ 	.byte	0x00, 0x00, 0x00, 0x00


//--------------------- .nv.info._ZN3cub18CUB_300001_SM_10006detail6reduce28DeviceReduceSingleTileKernelINS2_10policy_hubIfyN4cuda3std3__44plusIfEEE10Policy1000EPfSC_iS9_ffNS7_10__identityEEEvT0_T1_T2_T3_T4_T6_ --------------------------
	.section	.nv.info._ZN3cub18CUB_300001_SM_10006detail6reduce28DeviceReduceSingleTileKernelINS2_10policy_hubIfyN4cuda3std3__44plusIfEEE10Policy1000EPfSC_iS9_ffNS7_10__identityEEEvT0_T1_T2_T3_T4_T6_,"",@"SHT_CUDA_INFO"
	.sectionflags	@""
	.align	4


	//----- nvinfo : EIATTR_CUDA_API_VERSION
	.align		4
        /*0000*/ 	.byte	0x04, 0x37
        /*0002*/ 	.short	(.L_177 - .L_176)
.L_176:
        /*0004*/ 	.word	0x00000082


	//----- nvinfo : EIATTR_KPARAM_INFO
	.align		4
.L_177:
        /*0008*/ 	.byte	0x04, 0x17
        /*000a*/ 	.short	(.L_179 - .L_178)
.L_178:
        /*000c*/ 	.word	0x00000000
        /*0010*/ 	.short	0x0005
        /*0012*/ 	.short	0x001c
        /*0014*/ 	.byte	0x00, 0xf0, 0x05, 0x00


	//----- nvinfo : EIATTR_KPARAM_INFO
	.align		4
.L_179:
        /*0018*/ 	.byte	0x04, 0x17
        /*001a*/ 	.short	(.L_181 - .L_180)
.L_180:
        /*001c*/ 	.word	0x00000000
        /*0020*/ 	.short	0x0004
        /*0022*/ 	.short	0x0018
        /*0024*/ 	.byte	0x00, 0xf0, 0x11, 0x00


	//----- nvinfo : EIATTR_KPARAM_INFO
	.align		4
.L_181:
        /*0028*/ 	.byte	0x04, 0x17
        /*002a*/ 	.short	(.L_183 - .L_182)
.L_182:
        /*002c*/ 	.word	0x00000000
        /*0030*/ 	.short	0x0003
        /*0032*/ 	.short	0x0014
        /*0034*/ 	.byte	0x00, 0xf0, 0x05, 0x00


	//----- nvinfo : EIATTR_KPARAM_INFO
	.align		4
.L_183:
        /*0038*/ 	.byte	0x04, 0x17
        /*003a*/ 	.short	(.L_185 - .L_184)
.L_184:
        /*003c*/ 	.word	0x00000000
        /*0040*/ 	.short	0x0002
        /*0042*/ 	.short	0x0010
        /*0044*/ 	.byte	0x00, 0xf0, 0x11, 0x00


	//----- nvinfo : EIATTR_KPARAM_INFO
	.align		4
.L_185:
        /*0048*/ 	.byte	0x04, 0x17
        /*004a*/ 	.short	(.L_187 - .L_186)
.L_186:
        /*004c*/ 	.word	0x00000000
        /*0050*/ 	.short	0x0001
        /*0052*/ 	.short	0x0008
        /*0054*/ 	.byte	0x00, 0xf5, 0x21, 0x00


	//----- nvinfo : EIATTR_KPARAM_INFO
	.align		4
.L_187:
        /*0058*/ 	.byte	0x04, 0x17
        /*005a*/ 	.short	(.L_189 - .L_188)
.L_188:
        /*005c*/ 	.word	0x00000000
        /*0060*/ 	.short	0x0000
        /*0062*/ 	.short	0x0000
        /*0064*/ 	.byte	0x00, 0xf5, 0x21, 0x00


	//----- nvinfo : EIATTR_SPARSE_MMA_MASK
	.align		4
.L_189:
        /*0068*/ 	.byte	0x03, 0x50
        /*006a*/ 	.short	0x0000


	//----- nvinfo : EIATTR_MAXREG_COUNT
	.align		4
        /*006c*/ 	.byte	0x03, 0x1b
        /*006e*/ 	.short	0x00ff


	//----- nvinfo : EIATTR_NUM_BARRIERS
	.align		4
        /*0070*/ 	.byte	0x02, 0x4c
        /*0072*/ 	.byte	0x01
	.zero		1


	//----- nvinfo : EIATTR_MERCURY_ISA_VERSION
	.align		4
        /*0074*/ 	.byte	0x03, 0x5f
        /*0076*/ 	.short	0x0101


	//----- nvinfo : EIATTR_COOP_GROUP_MASK_REGIDS
	.align		4
        /*0078*/ 	.byte	0x04, 0x29
        /*007a*/ 	.short	(.L_191 - .L_190)


	//   ....[0]....
.L_190:
        /*007c*/ 	.word	0xffffffff


	//   ....[1]....
        /*0080*/ 	.word	0xffffffff


	//   ....[2]....
        /*0084*/ 	.word	0xffffffff


	//   ....[3]....
        /*0088*/ 	.word	0xffffffff


	//   ....[4]....
        /*008c*/ 	.word	0xffffffff


	//   ....[5]....
        /*0090*/ 	.word	0xffffffff


	//   ....[6]....
        /*0094*/ 	.word	0xffffffff


	//   ....[7]....
        /*0098*/ 	.word	0xffffffff


	//   ....[8]....
        /*009c*/ 	.word	0xffffffff


	//   ....[9]....
        /*00a0*/ 	.word	0xffffffff


	//   ....[10]....
        /*00a4*/ 	.word	0xffffffff


	//   ....[11]....
        /*00a8*/ 	.word	0xffffffff


	//   ....[12]....
        /*00ac*/ 	.word	0xffffffff


	//   ....[13]....
        /*00b0*/ 	.word	0xffffffff


	//   ....[14]....
        /*00b4*/ 	.word	0xffffffff


	//   ....[15]....
        /*00b8*/ 	.word	0xffffffff


	//   ....[16]....
        /*00bc*/ 	.word	0xffffffff


	//   ....[17]....
        /*00c0*/ 	.word	0xffffffff


	//   ....[18]....
        /*00c4*/ 	.word	0xffffffff


	//   ....[19]....
        /*00c8*/ 	.word	0xffffffff


	//   ....[20]....
        /*00cc*/ 	.word	0xffffffff


	//   ....[21]....
        /*00d0*/ 	.word	0xffffffff


	//   ....[22]....
        /*00d4*/ 	.word	0xffffffff


	//   ....[23]....
        /*00d8*/ 	.word	0xffffffff


	//   ....[24]....
        /*00dc*/ 	.word	0xffffffff


	//   ....[25]....
        /*00e0*/ 	.word	0xffffffff


	//   ....[26]....
        /*00e4*/ 	.word	0xffffffff


	//   ....[27]....
        /*00e8*/ 	.word	0xffffffff


	//   ....[28]....
        /*00ec*/ 	.word	0xffffffff


	//   ....[29]....
        /*00f0*/ 	.word	0xffffffff


	//----- nvinfo : EIATTR_COOP_GROUP_INSTR_OFFSETS
	.align		4
.L_191:
        /*00f4*/ 	.byte	0x04, 0x28
        /*00f6*/ 	.short	(.L_193 - .L_192)


	//   ....[0]....
.L_192:
        /*00f8*/ 	.word	0x00000980


	//   ....[1]....
        /*00fc*/ 	.word	0x000009e0


	//   ....[2]....
        /*0100*/ 	.word	0x00000a50


	//   ....[3]....
        /*0104*/ 	.word	0x00000aa0


	//   ....[4]....
        /*0108*/ 	.word	0x00000ad0


	//   ....[5]....
        /*010c*/ 	.word	0x00000c90


	//   ....[6]....
        /*0110*/ 	.word	0x00000d20


	//   ....[7]....
        /*0114*/ 	.word	0x00000d60


	//   ....[8]....
        /*0118*/ 	.word	0x00000db0


	//   ....[9]....
        /*011c*/ 	.word	0x00000df0


	//   ....[10]....
        /*0120*/ 	.word	0x00001c00


	//   ....[11]....
        /*0124*/ 	.word	0x00001c80


	//   ....[12]....
        /*0128*/ 	.word	0x00001cd0


	//   ....[13]....
        /*012c*/ 	.word	0x00001d10


	//   ....[14]....
        /*0130*/ 	.word	0x00001d40


	//   ....[15]....
        /*0134*/ 	.word	0x00002700


	//   ....[16]....
        /*0138*/ 	.word	0x00002760


	//   ....[17]....
        /*013c*/ 	.word	0x000027d0


	//   ....[18]....
        /*0140*/ 	.word	0x00002820


	//   ....[19]....
        /*0144*/ 	.word	0x00002850


	//   ....[20]....
        /*0148*/ 	.word	0x00002a10


	//   ....[21]....
        /*014c*/ 	.word	0x00002a90


	//   ....[22]....
        /*0150*/ 	.word	0x00002ad0


	//   ....[23]....
        /*0154*/ 	.word	0x00002b10


	//   ....[24]....
        /*0158*/ 	.word	0x00002b70


	//   ....[25]....
        /*015c*/ 	.word	0x00003b00


	//   ....[26]....
        /*0160*/ 	.word	0x00003b80


	//   ....[27]....
        /*0164*/ 	.word	0x00003bd0


	//   ....[28]....
        /*0168*/ 	.word	0x00003c10


	//   ....[29]....
        /*016c*/ 	.word	0x00003c40


	//----- nvinfo : EIATTR_VRC_CTA_INIT_COUNT
	.align		4
.L_193:
        /*0170*/ 	.byte	0x02, 0x4a
	.zero		1
	.zero		1


	//----- nvinfo : EIATTR_EXIT_INSTR_OFFSETS
	.align		4
        /*0174*/ 	.byte	0x04, 0x1c
        /*0176*/ 	.short	(.L_195 - .L_194)


	//   ....[0]....
.L_194:
        /*0178*/ 	.word	0x00000080


	//   ....[1]....
        /*017c*/ 	.word	0x000000c0


	//   ....[2]....
        /*0180*/ 	.word	0x00003d90


	//   ....[3]....
        /*0184*/ 	.word	0x00003de0


	//----- nvinfo : EIATTR_MAX_THREADS
	.align		4
.L_195:
        /*0188*/ 	.byte	0x04, 0x05
        /*018a*/ 	.short	(.L_197 - .L_196)
.L_196:
        /*018c*/ 	.word	0x00000100
        /*0190*/ 	.word	0x00000001
        /*0194*/ 	.word	0x00000001


	//----- nvinfo : EIATTR_CRS_STACK_SIZE
	.align		4
.L_197:
        /*0198*/ 	.byte	0x04, 0x1e
        /*019a*/ 	.short	(.L_199 - .L_198)
.L_198:
        /*019c*/ 	.word	0x00000000


	//----- nvinfo : EIATTR_CBANK_PARAM_SIZE
	.align		4
.L_199:
        /*01a0*/ 	.byte	0x03, 0x19
        /*01a2*/ 	.short	0x001d


	//----- nvinfo : EIATTR_PARAM_CBANK
	.align		4
        /*01a4*/ 	.byte	0x04, 0x0a
        /*01a6*/ 	.short	(.L_201 - .L_200)
	.align		4
.L_200:
        /*01a8*/ 	.word	index@(.nv.constant0._ZN3cub18CUB_300001_SM_10006detail6reduce28DeviceReduceSingleTileKernelINS2_10policy_hubIfyN4cuda3std3__44plusIfEEE10Policy1000EPfSC_iS9_ffNS7_10__identityEEEvT0_T1_T2_T3_T4_T6_)
        /*01ac*/ 	.short	0x0380
        /*01ae*/ 	.short	0x001d


	//----- nvinfo : EIATTR_SW_WAR
	.align		4
.L_201:
        /*01b0*/ 	.byte	0x04, 0x36
        /*01b2*/ 	.short	(.L_203 - .L_202)
.L_202:
        /*01b4*/ 	.word	0x00000008
.L_203:


//--------------------- .nv.info._ZN3cub18CUB_300001_SM_10006detail6reduce18DeviceReduceKernelINS2_10policy_hubIfyN4cuda3std3__44plusIfEEE10Policy1000EN6thrust24THRUST_300001_SM_1000_NS10device_ptrIfEEyS9_fNS7_10__identityEEEvT0_PT3_T1_NS0_13GridEvenShareISK_EET2_T4_ --------------------------
	.section	.nv.info._ZN3cub18CUB_300001_SM_10006detail6reduce18DeviceReduceKernelINS2_10policy_hubIfyN4cuda3std3__44plusIfEEE10Policy1000EN6thrust24THRUST_300001_SM_1000_NS10device_ptrIfEEyS9_fNS7_10__identityEEEvT0_PT3_T1_NS0_13GridEvenShareISK_EET2_T4_,"",@"SHT_CUDA_INFO"
	.sectionflags	@""
	.align	4


	//----- nvinfo : EIATTR_CUDA_API_VERSION
	.align		4
        /*0000*/ 	.byte	0x04, 0x37
        /*0002*/ 	.short	(.L_205 - .L_204)
.L_204:
        /*0004*/ 	.word	0x00000082


	//----- nvinfo : EIATTR_KPARAM_INFO
	.align		4
.L_205:
        /*0008*/ 	.byte	0x04, 0x17
        /*000a*/ 	.short	(.L_207 - .L_206)
.L_206:
        /*000c*/ 	.word	0x00000000
        /*0010*/ 	.short	0x0005
        /*0012*/ 	.short	0x0061
        /*0014*/ 	.byte	0x00, 0xf0, 0x05, 0x00


	//----- nvinfo : EIATTR_KPARAM_INFO
	.align		4
.L_207:
        /*0018*/ 	.byte	0x04, 0x17
        /*001a*/ 	.short	(.L_209 - .L_208)
.L_208:
        /*001c*/ 	.word	0x00000000
        /*0020*/ 	.short	0x0004
        /*0022*/ 	.short	0x0060
        /*0024*/ 	.byte	0x00, 0xf0, 0x05, 0x00


	//----- nvinfo : EIATTR_KPARAM_INFO
	.align		4
.L_209:
        /*0028*/ 	.byte	0x04, 0x17
        /*002a*/ 	.short	(.L_211 - .L_210)
.L_210:
        /*002c*/ 	.word	0x00000000
        /*0030*/ 	.short	0x0003
        /*0032*/ 	.short	0x0018
        /*0034*/ 	.byte	0x00, 0xf0, 0x21, 0x01


	//----- nvinfo : EIATTR_KPARAM_INFO
	.align		4
.L_211:
        /*0038*/ 	.byte	0x04, 0x17
        /*003a*/ 	.short	(.L_213 - .L_212)
.L_212:
        /*003c*/ 	.word	0x00000000
        /*0040*/ 	.short	0x0002
        /*0042*/ 	.short	0x0010
        /*0044*/ 	.byte	0x00, 0xf0, 0x21, 0x00


	//----- nvinfo : EIATTR_KPARAM_INFO
	.align		4
.L_213:
        /*0048*/ 	.byte	0x04, 0x17
        /*004a*/ 	.short	(.L_215 - .L_214)
.L_214:
        /*004c*/ 	.word	0x00000000
        /*0050*/ 	.short	0x0001
        /*0052*/ 	.short	0x0008
        /*0054*/ 	.byte	0x00, 0xf5, 0x21, 0x00


	//----- nvinfo : EIATTR_KPARAM_INFO
	.align		4
.L_215:
        /*0058*/ 	.byte	0x04, 0x17
        /*005a*/ 	.short	(.L_217 - .L_216)
.L_216:
        /*005c*/ 	.word	0x00000000
        /*0060*/ 	.short	0x0000
        /*0062*/ 	.short	0x0000
        /*0064*/ 	.byte	0x00, 0xf0, 0x21, 0x00


	//----- nvinfo : EIATTR_SPARSE_MMA_MASK
	.align		4
.L_217:
        /*0068*/ 	.byte	0x03, 0x50
        /*006a*/ 	.short	0x0000


	//----- nvinfo : EIATTR_MAXREG_COUNT
	.align		4
        /*006c*/ 	.byte	0x03, 0x1b
        /*006e*/ 	.short	0x00ff


	//----- nvinfo : EIATTR_NUM_BARRIERS
	.align		4
        /*0070*/ 	.byte	0x02, 0x4c
        /*0072*/ 	.byte	0x01
	.zero		1


	//----- nvinfo : EIATTR_MERCURY_ISA_VERSION
	.align		4
        /*0074*/ 	.byte	0x03, 0x5f
        /*0076*/ 	.short	0x0101


	//----- nvinfo : EIATTR_COOP_GROUP_MASK_REGIDS
	.align		4
        /*0078*/ 	.byte	0x04, 0x29
        /*007a*/ 	.short	(.L_219 - .L_218)


	//   ....[0]....
.L_218:
        /*007c*/ 	.word	0xffffffff


	//   ....[1]....
        /*0080*/ 	.word	0xffffffff


	//   ....[2]....
        /*0084*/ 	.word	0xffffffff


	//   ....[3]....
        /*0088*/ 	.word	0xffffffff


	//   ....[4]....
        /*008c*/ 	.word	0xffffffff


	//   ....[5]....
        /*0090*/ 	.word	0xffffffff


	//   ....[6]....
        /*0094*/ 	.word	0xffffffff


	//   ....[7]....
        /*0098*/ 	.word	0xffffffff


	//   ....[8]....
        /*009c*/ 	.word	0xffffffff


	//   ....[9]....
        /*00a0*/ 	.word	0xffffffff


	//   ....[10]....
        /*00a4*/ 	.word	0xffffffff


	//   ....[11]....
        /*00a8*/ 	.word	0xffffffff


	//   ....[12]....
        /*00ac*/ 	.word	0xffffffff


	//   ....[13]....
        /*00b0*/ 	.word	0xffffffff


	//   ....[14]....
        /*00b4*/ 	.word	0xffffffff


	//----- nvinfo : EIATTR_COOP_GROUP_INSTR_OFFSETS
	.align		4
.L_219:
        /*00b8*/ 	.byte	0x04, 0x28
        /*00ba*/ 	.short	(.L_221 - .L_220)


	//   ....[0]....
.L_220:
        /*00bc*/ 	.word	0x000009c0


	//   ....[1]....
        /*00c0*/ 	.word	0x00000a20


	//   ....[2]....
        /*00c4*/ 	.word	0x00000a90


	//   ....[3]....
        /*00c8*/ 	.word	0x00000ae0


	//   ....[4]....
        /*00cc*/ 	.word	0x00000b10


	//   ....[5]....
        /*00d0*/ 	.word	0x00000cd0


	//   ....[6]....
        /*00d4*/ 	.word	0x00000d60


	//   ....[7]....
        /*00d8*/ 	.word	0x00000dd0


	//   ....[8]....
        /*00dc*/ 	.word	0x00000e20


	//   ....[9]....
        /*00e0*/ 	.word	0x00000e50


	//   ....[10]....
        /*00e4*/ 	.word	0x00002030


	//   ....[11]....
        /*00e8*/ 	.word	0x000020c0


	//   ....[12]....
        /*00ec*/ 	.word	0x00002110


	//   ....[13]....
        /*00f0*/ 	.word	0x00002150


	//   ....[14]....
        /*00f4*/ 	.word	0x00002180


	//----- nvinfo : EIATTR_VRC_CTA_INIT_COUNT
	.align		4
.L_221:
        /*00f8*/ 	.byte	0x02, 0x4a
	.zero		1
	.zero		1


	//----- nvinfo : EIATTR_EXIT_INSTR_OFFSETS
	.align		4
        /*00fc*/ 	.byte	0x04, 0x1c
        /*00fe*/ 	.short	(.L_223 - .L_222)


	//   ....[0]....
.L_222:
        /*0100*/ 	.word	0x000022d0


	//   ....[1]....
        /*0104*/ 	.word	0x00002330


	//----- nvinfo : EIATTR_MAX_THREADS
	.align		4
.L_223:
        /*0108*/ 	.byte	0x04, 0x05
        /*010a*/ 	.short	(.L_225 - .L_224)
.L_224:
        /*010c*/ 	.word	0x00000100
        /*0110*/ 	.word	0x00000001
        /*0114*/ 	.word	0x00000001


	//----- nvinfo : EIATTR_CRS_STACK_SIZE
	.align		4
.L_225:
        /*0118*/ 	.byte	0x04, 0x1e
        /*011a*/ 	.short	(.L_227 - .L_226)
.L_226:
        /*011c*/ 	.word	0x00000000


	//----- nvinfo : EIATTR_CBANK_PARAM_SIZE
	.align		4
.L_227:
        /*0120*/ 	.byte	0x03, 0x19
        /*0122*/ 	.short	0x0062


	//----- nvinfo : EIATTR_PARAM_CBANK
	.align		4
        /*0124*/ 	.byte	0x04, 0x0a
        /*0126*/ 	.short	(.L_229 - .L_228)
	.align		4
.L_228:
        /*0128*/ 	.word	index@(.nv.constant0._ZN3cub18CUB_300001_SM_10006detail6reduce18DeviceReduceKernelINS2_10policy_hubIfyN4cuda3std3__44plusIfEEE10Policy1000EN6thrust24THRUST_300001_SM_1000_NS10device_ptrIfEEyS9_fNS7_10__identityEEEvT0_PT3_T1_NS0_13GridEvenShareISK_EET2_T4_)
        /*012c*/ 	.short	0x0380
        /*012e*/ 	.short	0x0062


	//----- nvinfo : EIATTR_SW_WAR
	.align		4
.L_229:
        /*0130*/ 	.byte	0x04, 0x36
        /*0132*/ 	.short	(.L_231 - .L_230)
.L_230:
        /*0134*/ 	.word	0x00000008
.L_231:


//--------------------- .nv.info._ZN3cub18CUB_300001_SM_10006detail6reduce28DeviceReduceSingleTileKernelINS2_10policy_hubIfyN4cuda3std3__44plusIfEEE10Policy1000EN6thrust24THRUST_300001_SM_1000_NS10device_ptrIfEEPfyS9_ffNS7_10__identityEEEvT0_T1_T2_T3_T4_T6_ --------------------------
	.section	.nv.info._ZN3cub18CUB_300001_SM_10006detail6reduce28DeviceReduceSingleTileKernelINS2_10policy_hubIfyN4cuda3std3__44plusIfEEE10Policy1000EN6thrust24THRUST_300001_SM_1000_NS10device_ptrIfEEPfyS9_ffNS7_10__identityEEEvT0_T1_T2_T3_T4_T6_,"",@"SHT_CUDA_INFO"
	.sectionflags	@""
	.align	4


	//----- nvinfo : EIATTR_CUDA_API_VERSION
	.align		4
        /*0000*/ 	.byte	0x04, 0x37
        /*0002*/ 	.short	(.L_233 - .L_232)
.L_232:
        /*0004*/ 	.word	0x00000082


	//----- nvinfo : EIATTR_KPARAM_INFO
	.align		4
.L_233:
        /*0008*/ 	.byte	0x04, 0x17
        /*000a*/ 	.short	(.L_235 - .L_234)
.L_234:
        /*000c*/ 	.word	0x00000000
        /*0010*/ 	.short	0x0005
        /*0012*/ 	.short	0x0020
        /*0014*/ 	.byte	0x00, 0xf0, 0x05, 0x00


	//----- nvinfo : EIATTR_KPARAM_INFO
	.align		4
.L_235:
        /*0018*/ 	.byte	0x04, 0x17
        /*001a*/ 	.short	(.L_237 - .L_236)
.L_236:
        /*001c*/ 	.word	0x00000000
        /*0020*/ 	.short	0x0004
        /*0022*/ 	.short	0x001c
        /*0024*/ 	.byte	0x00, 0xf0, 0x11, 0x00


	//----- nvinfo : EIATTR_KPARAM_INFO
	.align		4
.L_237:
        /*0028*/ 	.byte	0x04, 0x17
        /*002a*/ 	.short	(.L_239 - .L_238)
.L_238:
        /*002c*/ 	.word	0x00000000
        /*0030*/ 	.short	0x0003
        /*0032*/ 	.short	0x0018
        /*0034*/ 	.byte	0x00, 0xf0, 0x05, 0x00


	//----- nvinfo : EIATTR_KPARAM_INFO
	.align		4
.L_239:
        /*0038*/ 	.byte	0x04, 0x17
        /*003a*/ 	.short	(.L_241 - .L_240)
.L_240:
        /*003c*/ 	.word	0x00000000
        /*0040*/ 	.short	0x0002
        /*0042*/ 	.short	0x0010
        /*0044*/ 	.byte	0x00, 0xf0, 0x21, 0x00


	//----- nvinfo : EIATTR_KPARAM_INFO
	.align		4
.L_241:
        /*0048*/ 	.byte	0x04, 0x17
        /*004a*/ 	.short	(.L_243 - .L_242)
.L_242:
        /*004c*/ 	.word	0x00000000
        /*0050*/ 	.short	0x0001
        /*0052*/ 	.short	0x0008
        /*0054*/ 	.byte	0x00, 0xf5, 0x21, 0x00


	//----- nvinfo : EIATTR_KPARAM_INFO
	.align		4
.L_243:
        /*0058*/ 	.byte	0x04, 0x17
        /*005a*/ 	.short	(.L_245 - .L_244)
.L_244:
        /*005c*/ 	.word	0x00000000
        /*0060*/ 	.short	0x0000
        /*0062*/ 	.short	0x0000
        /*0064*/ 	.byte	0x00, 0xf0, 0x21, 0x00


	//----- nvinfo : EIATTR_SPARSE_MMA_MASK
	.align		4
.L_245:
        /*0068*/ 	.byte	0x03, 0x50
        /*006a*/ 	.short	0x0000


	//----- nvinfo : EIATTR_MAXREG_COUNT
	.align		4
        /*006c*/ 	.byte	0x03, 0x1b
        /*006e*/ 	.short	0x00ff


	//----- nvinfo : EIATTR_NUM_BARRIERS
	.align		4
        /*0070*/ 	.byte	0x02, 0x4c
        /*0072*/ 	.byte	0x01
	.zero		1


	//----- nvinfo : EIATTR_MERCURY_ISA_VERSION
	.align		4
        /*0074*/ 	.byte	0x03, 0x5f
        /*0076*/ 	.short	0x0101


	//----- nvinfo : EIATTR_COOP_GROUP_MASK_REGIDS
	.align		4
        /*0078*/ 	.byte	0x04, 0x29
        /*007a*/ 	.short	(.L_247 - .L_246)


	//   ....[0]....
.L_246:
        /*007c*/ 	.word	0xffffffff


	//   ....[1]....
        /*0080*/ 	.word	0xffffffff


	//   ....[2]....
        /*0084*/ 	.word	0xffffffff


	//   ....[3]....
        /*0088*/ 	.word	0xffffffff


	//   ....[4]....
        /*008c*/ 	.word	0xffffffff


	//   ....[5]....
        /*0090*/ 	.word	0xffffffff


	//   ....[6]....
        /*0094*/ 	.word	0xffffffff


	//   ....[7]....
        /*0098*/ 	.word	0xffffffff


	//   ....[8]....
        /*009c*/ 	.word	0xffffffff


	//   ....[9]....
        /*00a0*/ 	.word	0xffffffff


	//   ....[10]....
        /*00a4*/ 	.word	0xffffffff


	//   ....[11]....
        /*00a8*/ 	.word	0xffffffff


	//   ....[12]....
        /*00ac*/ 	.word	0xffffffff


	//   ....[13]....
        /*00b0*/ 	.word	0xffffffff


	//   ....[14]....
        /*00b4*/ 	.word	0xffffffff


	//----- nvinfo : EIATTR_COOP_GROUP_INSTR_OFFSETS
	.align		4
.L_247:
        /*00b8*/ 	.byte	0x04, 0x28
        /*00ba*/ 	.short	(.L_249 - .L_248)


	//   ....[0]....
.L_248:
        /*00bc*/ 	.word	0x00000930


	//   ....[1]....
        /*00c0*/ 	.word	0x00000990


	//   ....[2]....
        /*00c4*/ 	.word	0x00000a00


	//   ....[3]....
        /*00c8*/ 	.word	0x00000a50


	//   ....[4]....
        /*00cc*/ 	.word	0x00000a80


	//   ....[5]....
        /*00d0*/ 	.word	0x00000c40


	//   ....[6]....
        /*00d4*/ 	.word	0x00000cd0


	//   ....[7]....
        /*00d8*/ 	.word	0x00000d20


	//   ....[8]....
        /*00dc*/ 	.word	0x00000d60


	//   ....[9]....
        /*00e0*/ 	.word	0x00000da0


	//   ....[10]....
        /*00e4*/ 	.word	0x00001dc0


	//   ....[11]....
        /*00e8*/ 	.word	0x00001e40


	//   ....[12]....
        /*00ec*/ 	.word	0x00001e90


	//   ....[13]....
        /*00f0*/ 	.word	0x00001ed0


	//   ....[14]....
        /*00f4*/ 	.word	0x00001f00


	//----- nvinfo : EIATTR_VRC_CTA_INIT_COUNT
	.align		4
.L_249:
        /*00f8*/ 	.byte	0x02, 0x4a
	.zero		1
	.zero		1


	//----- nvinfo : EIATTR_EXIT_INSTR_OFFSETS
	.align		4
        /*00fc*/ 	.byte	0x04, 0x1c
        /*00fe*/ 	.short	(.L_251 - .L_250)


	//   ....[0]....
.L_250:
        /*0100*/ 	.word	0x000000a0


	//   ....[1]....
        /*0104*/ 	.word	0x000000e0


	//   ....[2]....
        /*0108*/ 	.word	0x00002040


	//   ....[3]....
        /*010c*/ 	.word	0x00002090


	//----- nvinfo : EIATTR_MAX_THREADS
	.align		4
.L_251:
        /*0110*/ 	.byte	0x04, 0x05
        /*0112*/ 	.short	(.L_253 - .L_252)
.L_252:
        /*0114*/ 	.word	0x00000100
        /*0118*/ 	.word	0x00000001
        /*011c*/ 	.word	0x00000001


	//----- nvinfo : EIATTR_CRS_STACK_SIZE
	.align		4
.L_253:
        /*0120*/ 	.byte	0x04, 0x1e
        /*0122*/ 	.short	(.L_255 - .L_254)
.L_254:
        /*0124*/ 	.word	0x00000000


	//----- nvinfo : EIATTR_CBANK_PARAM_SIZE
	.align		4
.L_255:
        /*0128*/ 	.byte	0x03, 0x19
        /*012a*/ 	.short	0x0021


	//----- nvinfo : EIATTR_PARAM_CBANK
	.align		4
        /*012c*/ 	.byte	0x04, 0x0a
        /*012e*/ 	.short	(.L_257 - .L_256)
	.align		4
.L_256:
        /*0130*/ 	.word	index@(.nv.constant0._ZN3cub18CUB_300001_SM_10006detail6reduce28DeviceReduceSingleTileKernelINS2_10policy_hubIfyN4cuda3std3__44plusIfEEE10Policy1000EN6thrust24THRUST_300001_SM_1000_NS10device_ptrIfEEPfyS9_ffNS7_10__identityEEEvT0_T1_T2_T3_T4_T6_)
        /*0134*/ 	.short	0x0380
        /*0136*/ 	.short	0x0021


	//----- nvinfo : EIATTR_SW_WAR
	.align		4
.L_257:
        /*0138*/ 	.byte	0x04, 0x36
        /*013a*/ 	.short	(.L_259 - .L_258)
.L_258:
        /*013c*/ 	.word	0x00000008
.L_259:


//--------------------- .nv.info._ZN3cub18CUB_300001_SM_10006detail6reduce28DeviceReduceSingleTileKernelINS2_10policy_hubIfjN4cuda3std3__44plusIfEEE10Policy1000EPfSC_iS9_ffNS7_10__identityEEEvT0_T1_T2_T3_T4_T6_ --------------------------
	.section	.nv.info._ZN3cub18CUB_300001_SM_10006detail6reduce28DeviceReduceSingleTileKernelINS2_10policy_hubIfjN4cuda3std3__44plusIfEEE10Policy1000EPfSC_iS9_ffNS7_10__identityEEEvT0_T1_T2_T3_T4_T6_,"",@"SHT_CUDA_INFO"
	.sectionflags	@""
	.align	4


	//----- nvinfo : EIATTR_CUDA_API_VERSION
	.align		4
        /*0000*/ 	.byte	0x04, 0x37
        /*0002*/ 	.short	(.L_261 - .L_260)
.L_260:
        /*0004*/ 	.word	0x00000082


	//----- nvinfo : EIATTR_KPARAM_INFO
	.align		4
.L_261:
        /*0008*/ 	.byte	0x04, 0x17
        /*000a*/ 	.short	(.L_263 - .L_262)
.L_262:
        /*000c*/ 	.word	0x00000000
        /*0010*/ 	.short	0x0005
        /*0012*/ 	.short	0x001c
        /*0014*/ 	.byte	0x00, 0xf0, 0x05, 0x00


	//----- nvinfo : EIATTR_KPARAM_INFO
	.align		4
.L_263:
        /*0018*/ 	.byte	0x04, 0x17
        /*001a*/ 	.short	(.L_265 - .L_264)
.L_264:
        /*001c*/ 	.word	0x00000000
        /*0020*/ 	.short	0x0004
        /*0022*/ 	.short	0x0018
        /*0024*/ 	.byte	0x00, 0xf0, 0x11, 0x00


	//----- nvinfo : EIATTR_KPARAM_INFO
	.align		4
.L_265:
        /*0028*/ 	.byte	0x04, 0x17
        /*002a*/ 	.short	(.L_267 - .L_266)
.L_266:
        /*002c*/ 	.word	0x00000000
        /*0030*/ 	.short	0x0003
        /*0032*/ 	.short	0x0014
        /*0034*/ 	.byte	0x00, 0xf0, 0x05, 0x00


	//----- nvinfo : EIATTR_KPARAM_INFO
	.align		4
.L_267:
        /*0038*/ 	.byte	0x04, 0x17
        /*003a*/ 	.short	(.L_269 - .L_268)
.L_268:
        /*003c*/ 	.word	0x00000000
        /*0040*/ 	.short	0x0002
        /*0042*/ 	.short	0x0010
        /*0044*/ 	.byte	0x00, 0xf0, 0x11, 0x00


	//----- nvinfo : EIATTR_KPARAM_INFO
	.align		4
.L_269:
        /*0048*/ 	.byte	0x04, 0x17
        /*004a*/ 	.short	(.L_271 - .L_270)
.L_270:
        /*004c*/ 	.word	0x00000000
        /*0050*/ 	.short	0x0001
        /*0052*/ 	.short	0x0008
        /*0054*/ 	.byte	0x00, 0xf5, 0x21, 0x00


	//----- nvinfo : EIATTR_KPARAM_INFO
	.align		4
.L_271:
        /*0058*/ 	.byte	0x04, 0x17
        /*005a*/ 	.short	(.L_273 - .L_272)
.L_272:
        /*005c*/ 	.word	0x00000000
        /*0060*/ 	.short	0x0000
        /*0062*/ 	.short	0x0000
        /*0064*/ 	.byte	0x00, 0xf5, 0x21, 0x00


	//----- nvinfo : EIATTR_SPARSE_MMA_MASK
	.align		4
.L_273:
        /*0068*/ 	.byte	0x03, 0x50
        /*006a*/ 	.short	0x0000


	//----- nvinfo : EIATTR_MAXREG_COUNT
	.align		4
        /*006c*/ 	.byte	0x03, 0x1b
        /*006e*/ 	.short	0x0080


	//----- nvinfo : EIATTR_NUM_BARRIERS
	.align		4
        /*0070*/ 	.byte	0x02, 0x4c
        /*0072*/ 	.byte	0x01
	.zero		1


	//----- nvinfo : EIATTR_MERCURY_ISA_VERSION
	.align		4
        /*0074*/ 	.byte	0x03, 0x5f
        /*0076*/ 	.short	0x0101


	//----- nvinfo : EIATTR_UNUSED_LOAD_BYTE_OFFSET
	.align		4
        /*0078*/ 	.byte	0x04, 0x44
        /*007a*/ 	.short	(.L_275 - .L_274)


	//   ....[0]....
.L_274:
        /*007c*/ 	.word	0x00000b70
        /*0080*/ 	.word	0x0000fff0


	//   ....[1]....
        /*0084*/ 	.word	0x00000f80
        /*0088*/ 	.word	0x0000fff0


	//   ....[2]....
        /*008c*/ 	.word	0x00002010
        /*0090*/ 	.word	0x0000fff0


	//   ....[3]....
        /*0094*/ 	.word	0x00002bb0
        /*0098*/ 	.word	0x0000fff0


	//   ....[4]....
        /*009c*/ 	.word	0x00002fc0
        /*00a0*/ 	.word	0x0000fff0


	//   ....[5]....
        /*00a4*/ 	.word	0x00004140
        /*00a8*/ 	.word	0x0000fff0


	//----- nvinfo : EIATTR_COOP_GROUP_MASK_REGIDS
	.align		4
.L_275:
        /*00ac*/ 	.byte	0x04, 0x29
        /*00ae*/ 	.short	(.L_277 - .L_276)


	//   ....[0]....
.L_276:
        /*00b0*/ 	.word	0xffffffff


	//   ....[1]....
        /*00b4*/ 	.word	0xffffffff


	//   ....[2]....
        /*00b8*/ 	.word	0xffffffff


	//   ....[3]....
        /*00bc*/ 	.word	0xffffffff


	//   ....[4]....
        /*00c0*/ 	.word	0xffffffff


	//   ....[5]....
        /*00c4*/ 	.word	0xffffffff


	//   ....[6]....
        /*00c8*/ 	.word	0xffffffff


	//   ....[7]....
        /*00cc*/ 	.word	0xffffffff


	//   ....[8]....
        /*00d0*/ 	.word	0xffffffff


	//   ....[9]....
        /*00d4*/ 	.word	0xffffffff


	//   ....[10]....
        /*00d8*/ 	.word	0xffffffff


	//   ....[11]....
        /*00dc*/ 	.word	0xffffffff


	//   ....[12]....
        /*00e0*/ 	.word	0xffffffff


	//   ....[13]....
        /*00e4*/ 	.word	0xffffffff


	//   ....[14]....
        /*00e8*/ 	.word	0xffffffff


	//   ....[15]....
        /*00ec*/ 	.word	0xffffffff


	//   ....[16]....
        /*00f0*/ 	.word	0xffffffff


	//   ....[17]....
        /*00f4*/ 	.word	0xffffffff


	//   ....[18]....
        /*00f8*/ 	.word	0xffffffff


	//   ....[19]....
        /*00fc*/ 	.word	0xffffffff


	//   ....[20]....
        /*0100*/ 	.word	0xffffffff


	//   ....[21]....
        /*0104*/ 	.word	0xffffffff


	//   ....[22]....
        /*0108*/ 	.word	0xffffffff


	//   ....[23]....
        /*010c*/ 	.word	0xffffffff


	//   ....[24]....
        /*0110*/ 	.word	0xffffffff


	//   ....[25]....
        /*0114*/ 	.word	0xffffffff


	//   ....[26]....
        /*0118*/ 	.word	0xffffffff


	//   ....[27]....
        /*011c*/ 	.word	0xffffffff


	//   ....[28]....
        /*0120*/ 	.word	0xffffffff


	//   ....[29]....
        /*0124*/ 	.word	0xffffffff


	//----- nvinfo : EIATTR_COOP_GROUP_INSTR_OFFSETS
	.align		4
.L_277:
        /*0128*/ 	.byte	0x04, 0x28
        /*012a*/ 	.short	(.L_279 - .L_278)


	//   ....[0]....
.L_278:
        /*012c*/ 	.word	0x00000980


	//   ....[1]....
        /*0130*/ 	.word	0x000009e0


	//   ....[2]....
        /*0134*/ 	.word	0x00000a50


	//   ....[3]....
        /*0138*/ 	.word	0x00000aa0


	//   ....[4]....
        /*013c*/ 	.word	0x00000ad0


	//   ....[5]....
        /*0140*/ 	.word	0x00000d20


	//   ....[6]....
        /*0144*/ 	.word	0x00000db0


	//   ....[7]....
        /*0148*/ 	.word	0x00000df0


	//   ....[8]....
        /*014c*/ 	.word	0x00000e40


	//   ....[9]....
        /*0150*/ 	.word	0x00000e80


	//   ....[10]....
        /*0154*/ 	.word	0x00001e30


	//   ....[11]....
        /*0158*/ 	.word	0x00001eb0


	//   ....[12]....
        /*015c*/ 	.word	0x00001f00


	//   ....[13]....
        /*0160*/ 	.word	0x00001f40


	//   ....[14]....
        /*0164*/ 	.word	0x00001f70


	//   ....[15]....
        /*0168*/ 	.word	0x000029c0


	//   ....[16]....
        /*016c*/ 	.word	0x00002a20


	//   ....[17]....
        /*0170*/ 	.word	0x00002a90


	//   ....[18]....
        /*0174*/ 	.word	0x00002ae0


	//   ....[19]....
        /*0178*/ 	.word	0x00002b10


	//   ....[20]....
        /*017c*/ 	.word	0x00002d60


	//   ....[21]....
        /*0180*/ 	.word	0x00002de0


	//   ....[22]....
        /*0184*/ 	.word	0x00002e20


	//   ....[23]....
        /*0188*/ 	.word	0x00002e60


	//   ....[24]....
        /*018c*/ 	.word	0x00002ec0


	//   ....[25]....
        /*0190*/ 	.word	0x00003f60


	//   ....[26]....
        /*0194*/ 	.word	0x00003fe0


	//   ....[27]....
        /*0198*/ 	.word	0x00004030


	//   ....[28]....
        /*019c*/ 	.word	0x00004070


	//   ....[29]....
        /*01a0*/ 	.word	0x000040a0


	//----- nvinfo : EIATTR_VRC_CTA_INIT_COUNT
	.align		4
.L_279:
        /*01a4*/ 	.byte	0x02, 0x4a
	.zero		1
	.zero		1


	//----- nvinfo : EIATTR_EXIT_INSTR_OFFSETS
	.align		4
        /*01a8*/ 	.byte	0x04, 0x1c
        /*01aa*/ 	.short	(.L_281 - .L_280)


	//   ....[0]....
.L_280:
        /*01ac*/ 	.word	0x00000080


	//   ....[1]....
        /*01b0*/ 	.word	0x000000c0


	//   ....[2]....
        /*01b4*/ 	.word	0x00004280


	//   ....[3]....
        /*01b8*/ 	.word	0x000042d0


	//----- nvinfo : EIATTR_MAX_THREADS
	.align		4
.L_281:
        /*01bc*/ 	.byte	0x04, 0x05
        /*01be*/ 	.short	(.L_283 - .L_282)
.L_282:
        /*01c0*/ 	.word	0x00000200
        /*01c4*/ 	.word	0x00000001
        /*01c8*/ 	.word	0x00000001


	//----- nvinfo : EIATTR_CRS_STACK_SIZE
	.align		4
.L_283:
        /*01cc*/ 	.byte	0x04, 0x1e
        /*01ce*/ 	.short	(.L_285 - .L_284)
.L_284:
        /*01d0*/ 	.word	0x00000000


	//----- nvinfo : EIATTR_CBANK_PARAM_SIZE
	.align		4
.L_285:
        /*01d4*/ 	.byte	0x03, 0x19
        /*01d6*/ 	.short	0x001d


	//----- nvinfo : EIATTR_PARAM_CBANK
	.align		4
        /*01d8*/ 	.byte	0x04, 0x0a
        /*01da*/ 	.short	(.L_287 - .L_286)
	.align		4
.L_286:
        /*01dc*/ 	.word	index@(.nv.constant0._ZN3cub18CUB_300001_SM_10006detail6reduce28DeviceReduceSingleTileKernelINS2_10policy_hubIfjN4cuda3std3__44plusIfEEE10Policy1000EPfSC_iS9_ffNS7_10__identityEEEvT0_T1_T2_T3_T4_T6_)
        /*01e0*/ 	.short	0x0380
        /*01e2*/ 	.short	0x001d


	//----- nvinfo : EIATTR_SW_WAR
	.align		4
.L_287:
        /*01e4*/ 	.byte	0x04, 0x36
        /*01e6*/ 	.short	(.L_289 - .L_288)
.L_288:
        /*01e8*/ 	.word	0x00000008
.L_289:


//--------------------- .nv.info._ZN3cub18CUB_300001_SM_10006detail6reduce18DeviceReduceKernelINS2_10policy_hubIfjN4cuda3std3__44plusIfEEE10Policy1000EN6thrust24THRUST_300001_SM_1000_NS10device_ptrIfEEjS9_fNS7_10__identityEEEvT0_PT3_T1_NS0_13GridEvenShareISK_EET2_T4_ --------------------------
	.section	.nv.info._ZN3cub18CUB_300001_SM_10006detail6reduce18DeviceReduceKernelINS2_10policy_hubIfjN4cuda3std3__44plusIfEEE10Policy1000EN6thrust24THRUST_300001_SM_1000_NS10device_ptrIfEEjS9_fNS7_10__identityEEEvT0_PT3_T1_NS0_13GridEvenShareISK_EET2_T4_,"",@"SHT_CUDA_INFO"
	.sectionflags	@""
	.align	4


	//----- nvinfo : EIATTR_CUDA_API_VERSION
	.align		4
        /*0000*/ 	.byte	0x04, 0x37
        /*0002*/ 	.short	(.L_291 - .L_290)
.L_290:
        /*0004*/ 	.word	0x00000082


	//----- nvinfo : EIATTR_KPARAM_INFO
	.align		4
.L_291:
        /*0008*/ 	.byte	0x04, 0x17
        /*000a*/ 	.short	(.L_293 - .L_292)
.L_292:
        /*000c*/ 	.word	0x00000000
        /*0010*/ 	.short	0x0005
        /*0012*/ 	.short	0x003d
        /*0014*/ 	.byte	0x00, 0xf0, 0x05, 0x00


	//----- nvinfo : EIATTR_KPARAM_INFO
	.align		4
.L_293:
        /*0018*/ 	.byte	0x04, 0x17
        /*001a*/ 	.short	(.L_295 - .L_294)
.L_294:
        /*001c*/ 	.word	0x00000000
        /*0020*/ 	.short	0x0004
        /*0022*/ 	.short	0x003c
        /*0024*/ 	.byte	0x00, 0xf0, 0x05, 0x00


	//----- nvinfo : EIATTR_KPARAM_INFO
	.align		4
.L_295:
        /*0028*/ 	.byte	0x04, 0x17
        /*002a*/ 	.short	(.L_297 - .L_296)
.L_296:
        /*002c*/ 	.word	0x00000000
        /*0030*/ 	.short	0x0003
        /*0032*/ 	.short	0x0014
        /*0034*/ 	.byte	0x00, 0xf0, 0xa1, 0x00


	//----- nvinfo : EIATTR_KPARAM_INFO
	.align		4
.L_297:
        /*0038*/ 	.byte	0x04, 0x17
        /*003a*/ 	.short	(.L_299 - .L_298)
.L_298:
        /*003c*/ 	.word	0x00000000
        /*0040*/ 	.short	0x0002
        /*0042*/ 	.short	0x0010
        /*0044*/ 	.byte	0x00, 0xf0, 0x11, 0x00


	//----- nvinfo : EIATTR_KPARAM_INFO
	.align		4
.L_299:
        /*0048*/ 	.byte	0x04, 0x17
        /*004a*/ 	.short	(.L_301 - .L_300)
.L_300:
        /*004c*/ 	.word	0x00000000
        /*0050*/ 	.short	0x0001
        /*0052*/ 	.short	0x0008
        /*0054*/ 	.byte	0x00, 0xf5, 0x21, 0x00


	//----- nvinfo : EIATTR_KPARAM_INFO
	.align		4
.L_301:
        /*0058*/ 	.byte	0x04, 0x17
        /*005a*/ 	.short	(.L_303 - .L_302)
.L_302:
        /*005c*/ 	.word	0x00000000
        /*0060*/ 	.short	0x0000
        /*0062*/ 	.short	0x0000
        /*0064*/ 	.byte	0x00, 0xf0, 0x21, 0x00


	//----- nvinfo : EIATTR_SPARSE_MMA_MASK
	.align		4
.L_303:
        /*0068*/ 	.byte	0x03, 0x50
        /*006a*/ 	.short	0x0000


	//----- nvinfo : EIATTR_MAXREG_COUNT
	.align		4
        /*006c*/ 	.byte	0x03, 0x1b
        /*006e*/ 	.short	0x0080


	//----- nvinfo : EIATTR_NUM_BARRIERS
	.align		4
        /*0070*/ 	.byte	0x02, 0x4c
        /*0072*/ 	.byte	0x01
	.zero		1


	//----- nvinfo : EIATTR_MERCURY_ISA_VERSION
	.align		4
        /*0074*/ 	.byte	0x03, 0x5f
        /*0076*/ 	.short	0x0101


	//----- nvinfo : EIATTR_UNUSED_LOAD_BYTE_OFFSET
	.align		4
        /*0078*/ 	.byte	0x04, 0x44
        /*007a*/ 	.short	(.L_305 - .L_304)


	//   ....[0]....
.L_304:
        /*007c*/ 	.word	0x00000de0
        /*0080*/ 	.word	0x0000fff0


	//   ....[1]....
        /*0084*/ 	.word	0x000011f0
        /*0088*/ 	.word	0x0000fff0


	//   ....[2]....
        /*008c*/ 	.word	0x000026b0
        /*0090*/ 	.word	0x0000fff0


	//----- nvinfo : EIATTR_COOP_GROUP_MASK_REGIDS
	.align		4
.L_305:
        /*0094*/ 	.byte	0x04, 0x29
        /*0096*/ 	.short	(.L_307 - .L_306)


	//   ....[0]....
.L_306:
        /*0098*/ 	.word	0xffffffff


	//   ....[1]....
        /*009c*/ 	.word	0xffffffff


	//   ....[2]....
        /*00a0*/ 	.word	0xffffffff


	//   ....[3]....
        /*00a4*/ 	.word	0xffffffff


	//   ....[4]....
        /*00a8*/ 	.word	0xffffffff


	//   ....[5]....
        /*00ac*/ 	.word	0xffffffff


	//   ....[6]....
        /*00b0*/ 	.word	0xffffffff


	//   ....[7]....
        /*00b4*/ 	.word	0xffffffff


	//   ....[8]....
        /*00b8*/ 	.word	0xffffffff


	//   ....[9]....
        /*00bc*/ 	.word	0xffffffff


	//   ....[10]....
        /*00c0*/ 	.word	0xffffffff


	//   ....[11]....
        /*00c4*/ 	.word	0xffffffff


	//   ....[12]....
        /*00c8*/ 	.word	0xffffffff


	//   ....[13]....
        /*00cc*/ 	.word	0xffffffff


	//   ....[14]....
        /*00d0*/ 	.word	0xffffffff


	//----- nvinfo : EIATTR_COOP_GROUP_INSTR_OFFSETS
	.align		4
.L_307:
        /*00d4*/ 	.byte	0x04, 0x28
        /*00d6*/ 	.short	(.L_309 - .L_308)


	//   ....[0]....
.L_308:
        /*00d8*/ 	.word	0x00000bf0


	//   ....[1]....
        /*00dc*/ 	.word	0x00000c50


	//   ....[2]....
        /*00e0*/ 	.word	0x00000cc0


	//   ....[3]....
        /*00e4*/ 	.word	0x00000d10


	//   ....[4]....
        /*00e8*/ 	.word	0x00000d40


	//   ....[5]....
        /*00ec*/ 	.word	0x00000f90


	//   ....[6]....
        /*00f0*/ 	.word	0x00001020


	//   ....[7]....
        /*00f4*/ 	.word	0x00001070


	//   ....[8]....
        /*00f8*/ 	.word	0x000010b0


	//   ....[9]....
        /*00fc*/ 	.word	0x000010f0


	//   ....[10]....
        /*0100*/ 	.word	0x000024c0


	//   ....[11]....
        /*0104*/ 	.word	0x00002550


	//   ....[12]....
        /*0108*/ 	.word	0x000025a0


	//   ....[13]....
        /*010c*/ 	.word	0x000025e0


	//   ....[14]....
        /*0110*/ 	.word	0x00002610


	//----- nvinfo : EIATTR_VRC_CTA_INIT_COUNT
	.align		4
.L_309:
        /*0114*/ 	.byte	0x02, 0x4a
	.zero		1
	.zero		1


	//----- nvinfo : EIATTR_EXIT_INSTR_OFFSETS
	.align		4
        /*0118*/ 	.byte	0x04, 0x1c
        /*011a*/ 	.short	(.L_311 - .L_310)


	//   ....[0]....
.L_310:
        /*011c*/ 	.word	0x000027f0


	//   ....[1]....
        /*0120*/ 	.word	0x00002830


	//----- nvinfo : EIATTR_MAX_THREADS
	.align		4
.L_311:
        /*0124*/ 	.byte	0x04, 0x05
        /*0126*/ 	.short	(.L_313 - .L_312)
.L_312:
        /*0128*/ 	.word	0x00000200
        /*012c*/ 	.word	0x00000001
        /*0130*/ 	.word	0x00000001


	//----- nvinfo : EIATTR_CRS_STACK_SIZE
	.align		4
.L_313:
        /*0134*/ 	.byte	0x04, 0x1e
        /*0136*/ 	.short	(.L_315 - .L_314)
.L_314:
        /*0138*/ 	.word	0x00000000


	//----- nvinfo : EIATTR_CBANK_PARAM_SIZE
	.align		4
.L_315:
        /*013c*/ 	.byte	0x03, 0x19
        /*013e*/ 	.short	0x003e


	//----- nvinfo : EIATTR_PARAM_CBANK
	.align		4
        /*0140*/ 	.byte	0x04, 0x0a
        /*0142*/ 	.short	(.L_317 - .L_316)
	.align		4
.L_316:
        /*0144*/ 	.word	index@(.nv.constant0._ZN3cub18CUB_300001_SM_10006detail6reduce18DeviceReduceKernelINS2_10policy_hubIfjN4cuda3std3__44plusIfEEE10Policy1000EN6thrust24THRUST_300001_SM_1000_NS10device_ptrIfEEjS9_fNS7_10__identityEEEvT0_PT3_T1_NS0_13GridEvenShareISK_EET2_T4_)
        /*0148*/ 	.short	0x0380
        /*014a*/ 	.short	0x003e


	//----- nvinfo : EIATTR_SW_WAR
	.align		4
.L_317:
        /*014c*/ 	.byte	0x04, 0x36
        /*014e*/ 	.short	(.L_319 - .L_318)
.L_318:
        /*0150*/ 	.word	0x00000008
.L_319:


//--------------------- .nv.info._ZN3cub18CUB_300001_SM_10006detail6reduce28DeviceReduceSingleTileKernelINS2_10policy_hubIfjN4cuda3std3__44plusIfEEE10Policy1000EN6thrust24THRUST_300001_SM_1000_NS10device_ptrIfEEPfjS9_ffNS7_10__identityEEEvT0_T1_T2_T3_T4_T6_ --------------------------
	.section	.nv.info._ZN3cub18CUB_300001_SM_10006detail6reduce28DeviceReduceSingleTileKernelINS2_10policy_hubIfjN4cuda3std3__44plusIfEEE10Policy1000EN6thrust24THRUST_300001_SM_1000_NS10device_ptrIfEEPfjS9_ffNS7_10__identityEEEvT0_T1_T2_T3_T4_T6_,"",@"SHT_CUDA_INFO"
	.sectionflags	@""
	.align	4


	//----- nvinfo : EIATTR_CUDA_API_VERSION
	.align		4
        /*0000*/ 	.byte	0x04, 0x37
        /*0002*/ 	.short	(.L_321 - .L_320)
.L_320:
        /*0004*/ 	.word	0x00000082


	//----- nvinfo : EIATTR_KPARAM_INFO
	.align		4
.L_321:
        /*0008*/ 	.byte	0x04, 0x17
        /*000a*/ 	.short	(.L_323 - .L_322)
.L_322:
        /*000c*/ 	.word	0x00000000
        /*0010*/ 	.short	0x0005
        /*0012*/ 	.short	0x001c
        /*0014*/ 	.byte	0x00, 0xf0, 0x05, 0x00


	//----- nvinfo : EIATTR_KPARAM_INFO
	.align		4
.L_323:
        /*0018*/ 	.byte	0x04, 0x17
        /*001a*/ 	.short	(.L_325 - .L_324)
.L_324:
        /*001c*/ 	.word	0x00000000
        /*0020*/ 	.short	0x0004
        /*0022*/ 	.short	0x0018
        /*0024*/ 	.byte	0x00, 0xf0, 0x11, 0x00


	//----- nvinfo : EIATTR_KPARAM_INFO
	.align		4
.L_325:
        /*0028*/ 	.byte	0x04, 0x17
        /*002a*/ 	.short	(.L_327 - .L_326)
.L_326:
        /*002c*/ 	.word	0x00000000
        /*0030*/ 	.short	0x0003
        /*0032*/ 	.short	0x0014
        /*0034*/ 	.byte	0x00, 0xf0, 0x05, 0x00


	//----- nvinfo : EIATTR_KPARAM_INFO
	.align		4
.L_327:
        /*0038*/ 	.byte	0x04, 0x17
        /*003a*/ 	.short	(.L_329 - .L_328)
.L_328:
        /*003c*/ 	.word	0x00000000
        /*0040*/ 	.short	0x0002
        /*0042*/ 	.short	0x0010
        /*0044*/ 	.byte	0x00, 0xf0, 0x11, 0x00


	//----- nvinfo : EIATTR_KPARAM_INFO
	.align		4
.L_329:
        /*0048*/ 	.byte	0x04, 0x17
        /*004a*/ 	.short	(.L_331 - .L_330)
.L_330:
        /*004c*/ 	.word	0x00000000
        /*0050*/ 	.short	0x0001
        /*0052*/ 	.short	0x0008
        /*0054*/ 	.byte	0x00, 0xf5, 0x21, 0x00


	//----- nvinfo : EIATTR_KPARAM_INFO
	.align		4
.L_331:
        /*0058*/ 	.byte	0x04, 0x17
        /*005a*/ 	.short	(.L_333 - .L_332)
.L_332:
        /*005c*/ 	.word	0x00000000
        /*0060*/ 	.short	0x0000
        /*0062*/ 	.short	0x0000
        /*0064*/ 	.byte	0x00, 0xf0, 0x21, 0x00


	//----- nvinfo : EIATTR_SPARSE_MMA_MASK
	.align		4
.L_333:
        /*0068*/ 	.byte	0x03, 0x50
        /*006a*/ 	.short	0x0000


	//----- nvinfo : EIATTR_MAXREG_COUNT
	.align		4
        /*006c*/ 	.byte	0x03, 0x1b
        /*006e*/ 	.short	0x0080


	//----- nvinfo : EIATTR_NUM_BARRIERS
	.align		4
        /*0070*/ 	.byte	0x02, 0x4c
        /*0072*/ 	.byte	0x01
	.zero		1


	//----- nvinfo : EIATTR_MERCURY_ISA_VERSION
	.align		4
        /*0074*/ 	.byte	0x03, 0x5f
        /*0076*/ 	.short	0x0101


	//----- nvinfo : EIATTR_UNUSED_LOAD_BYTE_OFFSET
	.align		4
        /*0078*/ 	.byte	0x04, 0x44
        /*007a*/ 	.short	(.L_335 - .L_334)


	//   ....[0]....
.L_334:
        /*007c*/ 	.word	0x00000b00
        /*0080*/ 	.word	0x0000fff0


	//   ....[1]....
        /*0084*/ 	.word	0x00000f10
        /*0088*/ 	.word	0x0000fff0


	//   ....[2]....
        /*008c*/ 	.word	0x00002270
        /*0090*/ 	.word	0x0000fff0


	//----- nvinfo : EIATTR_COOP_GROUP_MASK_REGIDS
	.align		4
.L_335:
        /*0094*/ 	.byte	0x04, 0x29
        /*0096*/ 	.short	(.L_337 - .L_336)


	//   ....[0]....
.L_336:
        /*0098*/ 	.word	0xffffffff


	//   ....[1]....
        /*009c*/ 	.word	0xffffffff


	//   ....[2]....
        /*00a0*/ 	.word	0xffffffff


	//   ....[3]....
        /*00a4*/ 	.word	0xffffffff


	//   ....[4]....
        /*00a8*/ 	.word	0xffffffff


	//   ....[5]....
        /*00ac*/ 	.word	0xffffffff


	//   ....[6]....
        /*00b0*/ 	.word	0xffffffff


	//   ....[7]....
        /*00b4*/ 	.word	0xffffffff


	//   ....[8]....
        /*00b8*/ 	.word	0xffffffff


	//   ....[9]....
        /*00bc*/ 	.word	0xffffffff


	//   ....[10]....
        /*00c0*/ 	.word	0xffffffff


	//   ....[11]....
        /*00c4*/ 	.word	0xffffffff


	//   ....[12]....
        /*00c8*/ 	.word	0xffffffff


	//   ....[13]....
        /*00cc*/ 	.word	0xffffffff


	//   ....[14]....
        /*00d0*/ 	.word	0xffffffff


	//----- nvinfo : EIATTR_COOP_GROUP_INSTR_OFFSETS
	.align		4
.L_337:
        /*00d4*/ 	.byte	0x04, 0x28
        /*00d6*/ 	.short	(.L_339 - .L_338)


	//   ....[0]....
.L_338:
        /*00d8*/ 	.word	0x00000910


	//   ....[1]....
        /*00dc*/ 	.word	0x00000970


	//   ....[2]....
        /*00e0*/ 	.word	0x000009e0


	//   ....[3]....
        /*00e4*/ 	.word	0x00000a30


	//   ....[4]....
        /*00e8*/ 	.word	0x00000a60


	//   ....[5]....
        /*00ec*/ 	.word	0x00000cb0


	//   ....[6]....
        /*00f0*/ 	.word	0x00000d40


	//   ....[7]....
        /*00f4*/ 	.word	0x00000d80


	//   ....[8]....
        /*00f8*/ 	.word	0x00000dd0


	//   ....[9]....
        /*00fc*/ 	.word	0x00000e10


	//   ....[10]....
        /*0100*/ 	.word	0x00002090


	//   ....[11]....
        /*0104*/ 	.word	0x00002110


	//   ....[12]....
        /*0108*/ 	.word	0x00002160


	//   ....[13]....
        /*010c*/ 	.word	0x000021a0


	//   ....[14]....
        /*0110*/ 	.word	0x000021d0


	//----- nvinfo : EIATTR_VRC_CTA_INIT_COUNT
	.align		4
.L_339:
        /*0114*/ 	.byte	0x02, 0x4a
	.zero		1
	.zero		1


	//----- nvinfo : EIATTR_EXIT_INSTR_OFFSETS
	.align		4
        /*0118*/ 	.byte	0x04, 0x1c
        /*011a*/ 	.short	(.L_341 - .L_340)


	//   ....[0]....
.L_340:
        /*011c*/ 	.word	0x00000080


	//   ....[1]....
        /*0120*/ 	.word	0x000000c0


	//   ....[2]....
        /*0124*/ 	.word	0x000023b0


	//   ....[3]....
        /*0128*/ 	.word	0x00002400


	//----- nvinfo : EIATTR_MAX_THREADS
	.align		4
.L_341:
        /*012c*/ 	.byte	0x04, 0x05
        /*012e*/ 	.short	(.L_343 - .L_342)
.L_342:
        /*0130*/ 	.word	0x00000200
        /*0134*/ 	.word	0x00000001
        /*0138*/ 	.word	0x00000001


	//----- nvinfo : EIATTR_CRS_STACK_SIZE
	.align		4
.L_343:
        /*013c*/ 	.byte	0x04, 0x1e
        /*013e*/ 	.short	(.L_345 - .L_344)
.L_344:
        /*0140*/ 	.word	0x00000000


	//----- nvinfo : EIATTR_CBANK_PARAM_SIZE
	.align		4
.L_345:
        /*0144*/ 	.byte	0x03, 0x19
        /*0146*/ 	.short	0x001d


	//----- nvinfo : EIATTR_PARAM_CBANK
	.align		4
        /*0148*/ 	.byte	0x04, 0x0a
        /*014a*/ 	.short	(.L_347 - .L_346)
	.align		4
.L_346:
        /*014c*/ 	.word	index@(.nv.constant0._ZN3cub18CUB_300001_SM_10006detail6reduce28DeviceReduceSingleTileKernelINS2_10policy_hubIfjN4cuda3std3__44plusIfEEE10Policy1000EN6thrust24THRUST_300001_SM_1000_NS10device_ptrIfEEPfjS9_ffNS7_10__identityEEEvT0_T1_T2_T3_T4_T6_)
        /*0150*/ 	.short	0x0380
        /*0152*/ 	.short	0x001d


	//----- nvinfo : EIATTR_SW_WAR
	.align		4
.L_347:
        /*0154*/ 	.byte	0x04, 0x36
        /*0156*/ 	.short	(.L_349 - .L_348)
.L_348:
        /*0158*/ 	.word	0x00000008
.L_349:


//--------------------- .nv.info._ZN3cub18CUB_300001_SM_10006detail10radix_sort29DeviceRadixSortOnesweepKernelINS1_5radix10policy_hubIfNS0_8NullTypeEyE10Policy1000ELNS0_9SortOrderE0EfS6_yiiNS1_21identity_decomposer_tEEEvPT5_SC_PT3_PKSD_PT1_PKSH_PT2_PKSL_T4_iiT6_ --------------------------
	.section	.nv.info._ZN3cub18CUB_300001_SM_10006detail10radix_sort29DeviceRadixSortOnesweepKernelINS1_5radix10policy_hubIfNS0_8NullTypeEyE10Policy1000ELNS0_9SortOrderE0EfS6_yiiNS1_21identity_decomposer_tEEEvPT5_SC_PT3_PKSD_PT1_PKSH_PT2_PKSL_T4_iiT6_,"",@"SHT_CUDA_INFO"
	.sectionflags	@""
	.align	4


	//----- nvinfo : EIATTR_CUDA_API_VERSION
	.align		4
        /*0000*/ 	.byte	0x04, 0x37
        /*0002*/ 	.short	(.L_351 - .L_350)
.L_350:
        /*0004*/ 	.word	0x00000082


	//----- nvinfo : EIATTR_KPARAM_INFO
	.align		4
.L_351:
        /*0008*/ 	.byte	0x04, 0x17
        /*000a*/ 	.short	(.L_353 - .L_352)
.L_352:
        /*000c*/ 	.word	0x00000000
        /*0010*/ 	.short	0x000b
        /*0012*/ 	.short	0x004c
        /*0014*/ 	.byte	0x00, 0xf0, 0x05, 0x00


	//----- nvinfo : EIATTR_KPARAM_INFO
	.align		4
.L_353:
        /*0018*/ 	.byte	0x04, 0x17
        /*001a*/ 	.short	(.L_355 - .L_354)
.L_354:
        /*001c*/ 	.word	0x00000000
        /*0020*/ 	.short	0x000a
        /*0022*/ 	.short	0x0048
        /*0024*/ 	.byte	0x00, 0xf0, 0x11, 0x00


	//----- nvinfo : EIATTR_KPARAM_INFO
	.align		4
.L_355:
        /*0028*/ 	.byte	0x04, 0x17
        /*002a*/ 	.short	(.L_357 - .L_356)
.L_356:
        /*002c*/ 	.word	0x00000000
        /*0030*/ 	.short	0x0009
        /*0032*/ 	.short	0x0044
        /*0034*/ 	.byte	0x00, 0xf0, 0x11, 0x00


	//----- nvinfo : EIATTR_KPARAM_INFO
	.align		4
.L_357:
        /*0038*/ 	.byte	0x04, 0x17
        /*003a*/ 	.short	(.L_359 - .L_358)
.L_358:
        /*003c*/ 	.word	0x00000000
        /*0040*/ 	.short	0x0008
        /*0042*/ 	.short	0x0040
        /*0044*/ 	.byte	0x00, 0xf0, 0x11, 0x00


	//----- nvinfo : EIATTR_KPARAM_INFO
	.align		4
.L_359:
        /*0048*/ 	.byte	0x04, 0x17
        /*004a*/ 	.short	(.L_361 - .L_360)
.L_360:
        /*004c*/ 	.word	0x00000000
        /*0050*/ 	.short	0x0007
        /*0052*/ 	.short	0x0038
        /*0054*/ 	.byte	0x00, 0xf5, 0x21, 0x00


	//----- nvinfo : EIATTR_KPARAM_INFO
	.align		4
.L_361:
        /*0058*/ 	.byte	0x04, 0x17
        /*005a*/ 	.short	(.L_363 - .L_362)
.L_362:
        /*005c*/ 	.word	0x00000000
        /*0060*/ 	.short	0x0006
        /*0062*/ 	.short	0x0030
        /*0064*/ 	.byte	0x00, 0xf5, 0x21, 0x00


	//----- nvinfo : EIATTR_KPARAM_INFO
	.align		4
.L_363:
        /*0068*/ 	.byte	0x04, 0x17
        /*006a*/ 	.short	(.L_365 - .L_364)
.L_364:
        /*006c*/ 	.word	0x00000000
        /*0070*/ 	.short	0x0005
        /*0072*/ 	.short	0x0028
        /*0074*/ 	.byte	0x00, 0xf5, 0x21, 0x00


	//----- nvinfo : EIATTR_KPARAM_INFO
	.align		4
.L_365:
        /*0078*/ 	.byte	0x04, 0x17
        /*007a*/ 	.short	(.L_367 - .L_366)
.L_366:
        /*007c*/ 	.word	0x00000000
        /*0080*/ 	.short	0x0004
        /*0082*/ 	.short	0x0020
        /*0084*/ 	.byte	0x00, 0xf5, 0x21, 0x00


	//----- nvinfo : EIATTR_KPARAM_INFO
	.align		4
.L_367:
        /*0088*/ 	.byte	0x04, 0x17
        /*008a*/ 	.short	(.L_369 - .L_368)
.L_368:
        /*008c*/ 	.word	0x00000000
        /*0090*/ 	.short	0x0003
        /*0092*/ 	.short	0x0018
        /*0094*/ 	.byte	0x00, 0xf5, 0x21, 0x00


	//----- nvinfo : EIATTR_KPARAM_INFO
	.align		4
.L_369:
        /*0098*/ 	.byte	0x04, 0x17
        /*009a*/ 	.short	(.L_371 - .L_370)
.L_370:
        /*009c*/ 	.word	0x00000000
        /*00a0*/ 	.short	0x0002
        /*00a2*/ 	.short	0x0010
        /*00a4*/ 	.byte	0x00, 0xf5, 0x21, 0x00


	//----- nvinfo : EIATTR_KPARAM_INFO
	.align		4
.L_371:
        /*00a8*/ 	.byte	0x04, 0x17
        /*00aa*/ 	.short	(.L_373 - .L_372)
.L_372:
        /*00ac*/ 	.word	0x00000000
        /*00b0*/ 	.short	0x0001
        /*00b2*/ 	.short	0x0008
        /*00b4*/ 	.byte	0x00, 0xf5, 0x21, 0x00


	//----- nvinfo : EIATTR_KPARAM_INFO
	.align		4
.L_373:
        /*00b8*/ 	.byte	0x04, 0x17
        /*00ba*/ 	.short	(.L_375 - .L_374)
.L_374:
        /*00bc*/ 	.word	0x00000000
        /*00c0*/ 	.short	0x0000
        /*00c2*/ 	.short	0x0000
        /*00c4*/ 	.byte	0x00, 0xf5, 0x21, 0x00


	//----- nvinfo : EIATTR_SPARSE_MMA_MASK
	.align		4
.L_375:
        /*00c8*/ 	.byte	0x03, 0x50
        /*00ca*/ 	.short	0x0000


	//----- nvinfo : EIATTR_MAXREG_COUNT
	.align		4
        /*00cc*/ 	.byte	0x03, 0x1b
        /*00ce*/ 	.short	0x00a8


	//----- nvinfo : EIATTR_NUM_BARRIERS
	.align		4
        /*00d0*/ 	.byte	0x02, 0x4c
        /*00d2*/ 	.byte	0x01
	.zero		1


	//----- nvinfo : EIATTR_MERCURY_ISA_VERSION
	.align		4
        /*00d4*/ 	.byte	0x03, 0x5f
        /*00d6*/ 	.short	0x0101


	//----- nvinfo : EIATTR_COOP_GROUP_MASK_REGIDS
	.align		4
        /*00d8*/ 	.byte	0x04, 0x29
        /*00da*/ 	.short	(.L_377 - .L_376)


	//   ....[0]....
.L_376:
        /*00dc*/ 	.word	0xffffffff


	//   ....[1]....
        /*00e0*/ 	.word	0x0500001a


	//   ....[2]....
        /*00e4*/ 	.word	0xffffffff


	//   ....[3]....
        /*00e8*/ 	.word	0xffffffff


	//   ....[4]....
        /*00ec*/ 	.word	0xffffffff


	//   ....[5]....
        /*00f0*/ 	.word	0xffffffff


	//   ....[6]....
        /*00f4*/ 	.word	0xffffffff


	//   ....[7]....
        /*00f8*/ 	.word	0xffffffff


	//   ....[8]....
        /*00fc*/ 	.word	0xffffffff


	//   ....[9]....
        /*0100*/ 	.word	0xffffffff


	//   ....[10]....
        /*0104*/ 	.word	0xffffffff


	//   ....[11]....
        /*0108*/ 	.word	0xffffffff


	//   ....[12]....
        /*010c*/ 	.word	0xffffffff


	//   ....[13]....
        /*0110*/ 	.word	0xffffffff


	//   ....[14]....
        /*0114*/ 	.word	0xffffffff


	//   ....[15]....
        /*0118*/ 	.word	0xffffffff


	//   ....[16]....
        /*011c*/ 	.word	0xffffffff


	//   ....[17]....
        /*0120*/ 	.word	0xffffffff


	//   ....[18]....
        /*0124*/ 	.word	0xffffffff


	//   ....[19]....
        /*0128*/ 	.word	0xffffffff


	//   ....[20]....
        /*012c*/ 	.word	0xffffffff


	//   ....[21]....
        /*0130*/ 	.word	0xffffffff


	//   ....[22]....
        /*0134*/ 	.word	0xffffffff


	//   ....[23]....
        /*0138*/ 	.word	0xffffffff


	//   ....[24]....
        /*013c*/ 	.word	0xffffffff


	//   ....[25]....
        /*0140*/ 	.word	0xffffffff


	//   ....[26]....
        /*0144*/ 	.word	0xffffffff


	//   ....[27]....
        /*0148*/ 	.word	0xffffffff


	//   ....[28]....
        /*014c*/ 	.word	0xffffffff


	//   ....[29]....
        /*0150*/ 	.word	0xffffffff


	//   ....[30]....
        /*0154*/ 	.word	0xffffffff


	//   ....[31]....
        /*0158*/ 	.word	0xffffffff


	//   ....[32]....
        /*015c*/ 	.word	0xffffffff


	//   ....[33]....
        /*0160*/ 	.word	0xffffffff


	//   ....[34]....
        /*0164*/ 	.word	0xffffffff


	//   ....[35]....
        /*0168*/ 	.word	0xffffffff


	//   ....[36]....
        /*016c*/ 	.word	0xffffffff


	//   ....[37]....
        /*0170*/ 	.word	0xffffffff


	//   ....[38]....
        /*0174*/ 	.word	0xffffffff


	//   ....[39]....
        /*0178*/ 	.word	0xffffffff


	//   ....[40]....
        /*017c*/ 	.word	0xffffffff


	//   ....[41]....
        /*0180*/ 	.word	0xffffffff


	//   ....[42]....
        /*0184*/ 	.word	0xffffffff


	//   ....[43]....
        /*0188*/ 	.word	0xffffffff


	//   ....[44]....
        /*018c*/ 	.word	0xffffffff


	//   ....[45]....
        /*0190*/ 	.word	0xffffffff


	//   ....[46]....
        /*0194*/ 	.word	0xffffffff


	//   ....[47]....
        /*0198*/ 	.word	0xffffffff


	//   ....[48]....
        /*019c*/ 	.word	0xffffffff


	//   ....[49]....
        /*01a0*/ 	.word	0xffffffff


	//   ....[50]....
        /*01a4*/ 	.word	0xffffffff


	//   ....[51]....
        /*01a8*/ 	.word	0xffffffff


	//   ....[52]....
        /*01ac*/ 	.word	0xffffffff


	//   ....[53]....
        /*01b0*/ 	.word	0xffffffff


	//   ....[54]....
        /*01b4*/ 	.word	0xffffffff


	//   ....[55]....
        /*01b8*/ 	.word	0xffffffff


	//   ....[56]....
        /*01bc*/ 	.word	0xffffffff


	//   ....[57]....
        /*01c0*/ 	.word	0xffffffff


	//   ....[58]....
        /*01c4*/ 	.word	0xffffffff


	//   ....[59]....
        /*01c8*/ 	.word	0xffffffff


	//   ....[60]....
        /*01cc*/ 	.word	0xffffffff


	//   ....[61]....
        /*01d0*/ 	.word	0xffffffff


	//   ....[62]....
        /*01d4*/ 	.word	0xffffffff


	//   ....[63]....
        /*01d8*/ 	.word	0xffffffff


	//   ....[64]....
        /*01dc*/ 	.word	0xffffffff


	//   ....[65]....
        /*01e0*/ 	.word	0xffffffff


	//   ....[66]....
        /*01e4*/ 	.word	0xffffffff


	//   ....[67]....
        /*01e8*/ 	.word	0xffffffff


	//   ....[68]....
        /*01ec*/ 	.word	0xffffffff


	//   ....[69]....
        /*01f0*/ 	.word	0xffffffff


	//   ....[70]....
        /*01f4*/ 	.word	0xffffffff


	//   ....[71]....
        /*01f8*/ 	.word	0xffffffff


	//   ....[72]....
        /*01fc*/ 	.word	0xffffffff


	//   ....[73]....
        /*0200*/ 	.word	0xffffffff


	//   ....[74]....
        /*0204*/ 	.word	0xffffffff


	//   ....[75]....
        /*0208*/ 	.word	0xffffffff


	//   ....[76]....
        /*020c*/ 	.word	0xffffffff


	//   ....[77]....
        /*0210*/ 	.word	0xffffffff


	//   ....[78]....
        /*0214*/ 	.word	0xffffffff


	//   ....[79]....
        /*0218*/ 	.word	0xffffffff


	//   ....[80]....
        /*021c*/ 	.word	0xffffffff


	//   ....[81]....
        /*0220*/ 	.word	0xffffffff


	//   ....[82]....
        /*0224*/ 	.word	0xffffffff


	//   ....[83]....
        /*0228*/ 	.word	0xffffffff


	//   ....[84]....
        /*022c*/ 	.word	0xffffffff


	//   ....[85]....
        /*0230*/ 	.word	0xffffffff


	//   ....[86]....
        /*0234*/ 	.word	0xffffffff


	//   ....[87]....
        /*0238*/ 	.word	0xffffffff


	//   ....[88]....
        /*023c*/ 	.word	0xffffffff


	//   ....[89]....
        /*0240*/ 	.word	0xffffffff


	//   ....[90]....
        /*0244*/ 	.word	0xffffffff


	//   ....[91]....
        /*0248*/ 	.word	0xffffffff


	//   ....[92]....
        /*024c*/ 	.word	0xffffffff


	//   ....[93]....
        /*0250*/ 	.word	0xffffffff


	//   ....[94]....
        /*0254*/ 	.word	0xffffffff


	//   ....[95]....
        /*0258*/ 	.word	0xffffffff


	//   ....[96]....
        /*025c*/ 	.word	0xffffffff


	//   ....[97]....
        /*0260*/ 	.word	0xffffffff


	//   ....[98]....
        /*0264*/ 	.word	0xffffffff


	//   ....[99]....
        /*0268*/ 	.word	0xffffffff


	//   ....[100]....
        /*026c*/ 	.word	0xffffffff


	//   ....[101]....
        /*0270*/ 	.word	0xffffffff


	//   ....[102]....
        /*0274*/ 	.word	0xffffffff


	//   ....[103]....
        /*0278*/ 	.word	0xffffffff


	//   ....[104]....
        /*027c*/ 	.word	0xffffffff


	//   ....[105]....
        /*0280*/ 	.word	0xffffffff


	//   ....[106]....
        /*0284*/ 	.word	0xffffffff


	//   ....[107]....
        /*0288*/ 	.word	0xffffffff


	//   ....[108]....
        /*028c*/ 	.word	0xffffffff


	//   ....[109]....
        /*0290*/ 	.word	0xffffffff


	//   ....[110]....
        /*0294*/ 	.word	0xffffffff


	//   ....[111]....
        /*0298*/ 	.word	0xffffffff


	//   ....[112]....
        /*029c*/ 	.word	0xffffffff


	//   ....[113]....
        /*02a0*/ 	.word	0xffffffff


	//   ....[114]....
        /*02a4*/ 	.word	0xffffffff


	//   ....[115]....
        /*02a8*/ 	.word	0xffffffff


	//   ....[116]....
        /*02ac*/ 	.word	0xffffffff


	//   ....[117]....
        /*02b0*/ 	.word	0xffffffff


	//   ....[118]....
        /*02b4*/ 	.word	0xffffffff


	//   ....[119]....
        /*02b8*/ 	.word	0xffffffff


	//   ....[120]....
        /*02bc*/ 	.word	0xffffffff


	//   ....[121]....
        /*02c0*/ 	.word	0xffffffff


	//   ....[122]....
        /*02c4*/ 	.word	0xffffffff


	//   ....[123]....
        /*02c8*/ 	.word	0xffffffff


	//   ....[124]....
        /*02cc*/ 	.word	0xffffffff


	//   ....[125]....
        /*02d0*/ 	.word	0xffffffff


	//   ....[126]....
        /*02d4*/ 	.word	0xffffffff


	//   ....[127]....
        /*02d8*/ 	.word	0xffffffff


	//   ....[128]....
        /*02dc*/ 	.word	0xffffffff


	//   ....[129]....
        /*02e0*/ 	.word	0xffffffff


	//   ....[130]....
        /*02e4*/ 	.word	0xffffffff


	//   ....[131]....
        /*02e8*/ 	.word	0xffffffff


	//   ....[132]....
        /*02ec*/ 	.word	0xffffffff


	//   ....[133]....
        /*02f0*/ 	.word	0xffffffff


	//   ....[134]....
        /*02f4*/ 	.word	0xffffffff


	//   ....[135]....
        /*02f8*/ 	.word	0xffffffff


	//   ....[136]....
        /*02fc*/ 	.word	0xffffffff


	//   ....[137]....
        /*0300*/ 	.word	0xffffffff


	//   ....[138]....
        /*0304*/ 	.word	0xffffffff


	//   ....[139]....
        /*0308*/ 	.word	0xffffffff


	//   ....[140]....
        /*030c*/ 	.word	0xffffffff


	//   ....[141]....
        /*0310*/ 	.word	0xffffffff


	//   ....[142]....
        /*0314*/ 	.word	0xffffffff


	//   ....[143]....
        /*0318*/ 	.word	0xffffffff


	//   ....[144]....
        /*031c*/ 	.word	0xffffffff


	//   ....[145]....
        /*0320*/ 	.word	0xffffffff


	//   ....[146]....
        /*0324*/ 	.word	0xffffffff


	//   ....[147]....
        /*0328*/ 	.word	0xffffffff


	//   ....[148]....
        /*032c*/ 	.word	0xffffffff


	//   ....[149]....
        /*0330*/ 	.word	0xffffffff


	//   ....[150]....
        /*0334*/ 	.word	0xffffffff


	//   ....[151]....
        /*0338*/ 	.word	0xffffffff


	//   ....[152]....
        /*033c*/ 	.word	0xffffffff


	//   ....[153]....
        /*0340*/ 	.word	0xffffffff


	//   ....[154]....
        /*0344*/ 	.word	0xffffffff


	//   ....[155]....
        /*0348*/ 	.word	0xffffffff


	//   ....[156]....
        /*034c*/ 	.word	0xffffffff


	//   ....[157]....
        /*0350*/ 	.word	0xffffffff


	//   ....[158]....
        /*0354*/ 	.word	0xffffffff


	//   ....[159]....
        /*0358*/ 	.word	0xffffffff


	//   ....[160]....
        /*035c*/ 	.word	0xffffffff


	//   ....[161]....
        /*0360*/ 	.word	0xffffffff


	//   ....[162]....
        /*0364*/ 	.word	0xffffffff


	//   ....[163]....
        /*0368*/ 	.word	0xffffffff


	//   ....[164]....
        /*036c*/ 	.word	0xffffffff


	//   ....[165]....
        /*0370*/ 	.word	0xffffffff


	//   ....[166]....
        /*0374*/ 	.word	0xffffffff


	//   ....[167]....
        /*0378*/ 	.word	0xffffffff


	//   ....[168]....
        /*037c*/ 	.word	0xffffffff


	//   ....[169]....
        /*0380*/ 	.word	0x05000004


	//   ....[170]....
        /*0384*/ 	.word	0xffffffff


	//   ....[171]....
        /*0388*/ 	.word	0xffffffff


	//   ....[172]....
        /*038c*/ 	.word	0xffffffff


	//   ....[173]....
        /*0390*/ 	.word	0xffffffff


	//   ....[174]....
        /*0394*/ 	.word	0xffffffff


	//   ....[175]....
        /*0398*/ 	.word	0xffffffff


	//   ....[176]....
        /*039c*/ 	.word	0xffffffff


	//   ....[177]....
        /*03a0*/ 	.word	0xffffffff


	//   ....[178]....
        /*03a4*/ 	.word	0xffffffff


	//   ....[179]....
        /*03a8*/ 	.word	0xffffffff


	//   ....[180]....
        /*03ac*/ 	.word	0xffffffff


	//   ....[181]....
        /*03b0*/ 	.word	0xffffffff


	//   ....[182]....
        /*03b4*/ 	.word	0xffffffff


	//   ....[183]....
        /*03b8*/ 	.word	0xffffffff


	//   ....[184]....
        /*03bc*/ 	.word	0xffffffff


	//   ....[185]....
        /*03c0*/ 	.word	0xffffffff


	//   ....[186]....
        /*03c4*/ 	.word	0xffffffff


	//   ....[187]....
        /*03c8*/ 	.word	0xffffffff


	//   ....[188]....
        /*03cc*/ 	.word	0xffffffff


	//   ....[189]....
        /*03d0*/ 	.word	0xffffffff


	//   ....[190]....
        /*03d4*/ 	.word	0xffffffff


	//   ....[191]....
        /*03d8*/ 	.word	0xffffffff


	//   ....[192]....
        /*03dc*/ 	.word	0xffffffff


	//   ....[193]....
        /*03e0*/ 	.word	0xffffffff


	//   ....[194]....
        /*03e4*/ 	.word	0xffffffff


	//   ....[195]....
        /*03e8*/ 	.word	0xffffffff


	//   ....[196]....
        /*03ec*/ 	.word	0xffffffff


	//   ....[197]....
        /*03f0*/ 	.word	0xffffffff


	//   ....[198]....
        /*03f4*/ 	.word	0xffffffff


	//   ....[199]....
        /*03f8*/ 	.word	0xffffffff


	//   ....[200]....
        /*03fc*/ 	.word	0xffffffff


	//   ....[201]....
        /*0400*/ 	.word	0xffffffff


	//   ....[202]....
        /*0404*/ 	.word	0xffffffff


	//   ....[203]....
        /*0408*/ 	.word	0xffffffff


	//   ....[204]....
        /*040c*/ 	.word	0xffffffff


	//   ....[205]....
        /*0410*/ 	.word	0xffffffff


	//   ....[206]....
        /*0414*/ 	.word	0x0500002e


	//   ....[207]....
        /*0418*/ 	.word	0x0500002e


	//   ....[208]....
        /*041c*/ 	.word	0x0500002e


	//   ....[209]....
        /*0420*/ 	.word	0x0500002e


	//   ....[210]....
        /*0424*/ 	.word	0x0500002e


	//----- nvinfo : EIATTR_COOP_GROUP_INSTR_OFFSETS
	.align		4
.L_377:
        /*0428*/ 	.byte	0x04, 0x28
        /*042a*/ 	.short	(.L_379 - .L_378)


	//   ....[0]....
.L_378:
        /*042c*/ 	.word	0x00001220


	//   ....[1]....
        /*0430*/ 	.word	0x00001d00


	//   ....[2]....
        /*0434*/ 	.word	0x00002a50


	//   ....[3]....
        /*0438*/ 	.word	0x00002a70


	//   ....[4]....
        /*043c*/ 	.word	0x00002a90


	//   ....[5]....
        /*0440*/ 	.word	0x00002ab0


	//   ....[6]....
        /*0444*/ 	.word	0x00002ad0


	//   ....[7]....
        /*0448*/ 	.word	0x00002fa0


	//   ....[8]....
        /*044c*/ 	.word	0x00002fb0


	//   ....[9]....
        /*0450*/ 	.word	0x00002fd0


	//   ....[10]....
        /*0454*/ 	.word	0x00002ff0


	//   ....[11]....
        /*0458*/ 	.word	0x00003040


	//   ....[12]....
        /*045c*/ 	.word	0x00003070


	//   ....[13]....
        /*0460*/ 	.word	0x000030b0


	//   ....[14]....
        /*0464*/ 	.word	0x000030f0


	//   ....[15]....
        /*0468*/ 	.word	0x000031e0


	//   ....[16]....
        /*046c*/ 	.word	0x00003240


	//   ....[17]....
        /*0470*/ 	.word	0x00003250


	//   ....[18]....
        /*0474*/ 	.word	0x00003270


	//   ....[19]....
        /*0478*/ 	.word	0x000032b0


	//   ....[20]....
        /*047c*/ 	.word	0x000032e0


	//   ....[21]....
        /*0480*/ 	.word	0x00003320


	//   ....[22]....
        /*0484*/ 	.word	0x00003340


	//   ....[23]....
        /*0488*/ 	.word	0x00003360


	//   ....[24]....
        /*048c*/ 	.word	0x000034a0


	//   ....[25]....
        /*0490*/ 	.word	0x000034d0


	//   ....[26]....
        /*0494*/ 	.word	0x000034e0


	//   ....[27]....
        /*0498*/ 	.word	0x00003500


	//   ....[28]....
        /*049c*/ 	.word	0x00003540


	//   ....[29]....
        /*04a0*/ 	.word	0x00003570


	//   ....[30]....
        /*04a4*/ 	.word	0x000035b0


	//   ....[31]....
        /*04a8*/ 	.word	0x000035d0


	//   ....[32]....
        /*04ac*/ 	.word	0x000035f0


	//   ....[33]....
        /*04b0*/ 	.word	0x00003720


	//   ....[34]....
        /*04b4*/ 	.word	0x00003740


	//   ....[35]....
        /*04b8*/ 	.word	0x00003750


	//   ....[36]....
        /*04bc*/ 	.word	0x00003770


	//   ....[37]....
        /*04c0*/ 	.word	0x000037b0


	//   ....[38]....
        /*04c4*/ 	.word	0x000037e0


	//   ....[39]....
        /*04c8*/ 	.word	0x00003820


	//   ....[40]....
        /*04cc*/ 	.word	0x00003840


	//   ....[41]....
        /*04d0*/ 	.word	0x00003860


	//   ....[42]....
        /*04d4*/ 	.word	0x000039a0


	//   ....[43]....
        /*04d8*/ 	.word	0x000039d0


	//   ....[44]....
        /*04dc*/ 	.word	0x000039e0


	//   ....[45]....
        /*04e0*/ 	.word	0x00003a00


	//   ....[46]....
        /*04e4*/ 	.word	0x00003a40


	//   ....[47]....
        /*04e8*/ 	.word	0x00003a70


	//   ....[48]....
        /*04ec*/ 	.word	0x00003ab0


	//   ....[49]....
        /*04f0*/ 	.word	0x00003ad0


	//   ....[50]....
        /*04f4*/ 	.word	0x00003af0


	//   ....[51]....
        /*04f8*/ 	.word	0x00003c20


	//   ....[52]....
        /*04fc*/ 	.word	0x00003c40


	//   ....[53]....
        /*0500*/ 	.word	0x00003c50


	//   ....[54]....
        /*0504*/ 	.word	0x00003c70


	//   ....[55]....
        /*0508*/ 	.word	0x00003cb0


	//   ....[56]....
        /*050c*/ 	.word	0x00003ce0


	//   ....[57]....
        /*0510*/ 	.word	0x00003d20


	//   ....[58]....
        /*0514*/ 	.word	0x00003d40


	//   ....[59]....
        /*0518*/ 	.word	0x00003d60


	//   ....[60]....
        /*051c*/ 	.word	0x00003ea0


	//   ....[61]....
        /*0520*/ 	.word	0x00003ed0


	//   ....[62]....
        /*0524*/ 	.word	0x00003ee0


	//   ....[63]....
        /*0528*/ 	.word	0x00003f00


	//   ....[64]....
        /*052c*/ 	.word	0x00003f40


	//   ....[65]....
        /*0530*/ 	.word	0x00003f70


	//   ....[66]....
        /*0534*/ 	.word	0x00003fb0


	//   ....[67]....
        /*0538*/ 	.word	0x00003fd0


	//   ....[68]....
        /*053c*/ 	.word	0x00003ff0


	//   ....[69]....
        /*0540*/ 	.word	0x00004120


	//   ....[70]....
        /*0544*/ 	.word	0x00004140


	//   ....[71]....
        /*0548*/ 	.word	0x00004150


	//   ....[72]....
        /*054c*/ 	.word	0x00004180


	//   ....[73]....
        /*0550*/ 	.word	0x000041a0


	//   ....[74]....
        /*0554*/ 	.word	0x000041f0


	//   ....[75]....
        /*0558*/ 	.word	0x00004210


	//   ....[76]....
        /*055c*/ 	.word	0x00004250


	//   ....[77]....
        /*0560*/ 	.word	0x00004270


	//   ....[78]....
        /*0564*/ 	.word	0x000043a0


	//   ....[79]....
        /*0568*/ 	.word	0x000043d0


	//   ....[80]....
        /*056c*/ 	.word	0x000043e0


	//   ....[81]....
        /*0570*/ 	.word	0x00004430


	//   ....[82]....
        /*0574*/ 	.word	0x00004460


	//   ....[83]....
        /*0578*/ 	.word	0x00004490


	//   ....[84]....
        /*057c*/ 	.word	0x000044c0


	//   ....[85]....
        /*0580*/ 	.word	0x000044f0


	//   ....[86]....
        /*0584*/ 	.word	0x00004520


	//   ....[87]....
        /*0588*/ 	.word	0x00004620


	//   ....[88]....
        /*058c*/ 	.word	0x00004640


	//   ....[89]....
        /*0590*/ 	.word	0x00004650


	//   ....[90]....
        /*0594*/ 	.word	0x000046a0


	//   ....[91]....
        /*0598*/ 	.word	0x000046d0


	//   ....[92]....
        /*059c*/ 	.word	0x000046e0


	//   ....[93]....
        /*05a0*/ 	.word	0x00004720


	//   ....[94]....
        /*05a4*/ 	.word	0x00004760


	//   ....[95]....
        /*05a8*/ 	.word	0x00004790


	//   ....[96]....
        /*05ac*/ 	.word	0x000048b0


	//   ....[97]....
        /*05b0*/ 	.word	0x000048e0


	//   ....[98]....
        /*05b4*/ 	.word	0x000048f0


	//   ....[99]....
        /*05b8*/ 	.word	0x00004940


	//   ....[100]....
        /*05bc*/ 	.word	0x00004970


	//   ....[101]....
        /*05c0*/ 	.word	0x000049a0


	//   ....[102]....
        /*05c4*/ 	.word	0x000049d0


	//   ....[103]....
        /*05c8*/ 	.word	0x00004a00


	//   ....[104]....
        /*05cc*/ 	.word	0x00004a30


	//   ....[105]....
        /*05d0*/ 	.word	0x00004b50


	//   ....[106]....
        /*05d4*/ 	.word	0x00004b80


	//   ....[107]....
        /*05d8*/ 	.word	0x00004b90


	//   ....[108]....
        /*05dc*/ 	.word	0x00004be0


	//   ....[109]....
        /*05e0*/ 	.word	0x00004c10


	//   ....[110]....
        /*05e4*/ 	.word	0x00004c40


	//   ....[111]....
        /*05e8*/ 	.word	0x00004c70


	//   ....[112]....
        /*05ec*/ 	.word	0x00004ca0


	//   ....[113]....
        /*05f0*/ 	.word	0x00004cd0


	//   ....[114]....
        /*05f4*/ 	.word	0x00004df0


	//   ....[115]....
        /*05f8*/ 	.word	0x00004e20


	//   ....[116]....
        /*05fc*/ 	.word	0x00004e30


	//   ....[117]....
        /*0600*/ 	.word	0x00004e80


	//   ....[118]....
        /*0604*/ 	.word	0x00004eb0


	//   ....[119]....
        /*0608*/ 	.word	0x00004ee0


	//   ....[120]....
        /*060c*/ 	.word	0x00004f10


	//   ....[121]....
        /*0610*/ 	.word	0x00004f40


	//   ....[122]....
        /*0614*/ 	.word	0x00004f70


	//   ....[123]....
        /*0618*/ 	.word	0x00005090


	//   ....[124]....
        /*061c*/ 	.word	0x000050c0


	//   ....[125]....
        /*0620*/ 	.word	0x000050d0


	//   ....[126]....
        /*0624*/ 	.word	0x00005120


	//   ....[127]....
        /*0628*/ 	.word	0x00005150


	//   ....[128]....
        /*062c*/ 	.word	0x00005180


	//   ....[129]....
        /*0630*/ 	.word	0x000051b0


	//   ....[130]....
        /*0634*/ 	.word	0x000051e0


	//   ....[131]....
        /*0638*/ 	.word	0x00005210


	//   ....[132]....
        /*063c*/ 	.word	0x00005330


	//   ....[133]....
        /*0640*/ 	.word	0x00005360


	//   ....[134]....
        /*0644*/ 	.word	0x00005370


	//   ....[135]....
        /*0648*/ 	.word	0x000053c0


	//   ....[136]....
        /*064c*/ 	.word	0x000053f0


	//   ....[137]....
        /*0650*/ 	.word	0x00005420


	//   ....[138]....
        /*0654*/ 	.word	0x00005450


	//   ....[139]....
        /*0658*/ 	.word	0x00005480


	//   ....[140]....
        /*065c*/ 	.word	0x000054b0


	//   ....[141]....
        /*0660*/ 	.word	0x000055d0


	//   ....[142]....
        /*0664*/ 	.word	0x00005600


	//   ....[143]....
        /*0668*/ 	.word	0x00005610


	//   ....[144]....
        /*066c*/ 	.word	0x00005660


	//   ....[145]....
        /*0670*/ 	.word	0x00005690


	//   ....[146]....
        /*0674*/ 	.word	0x000056c0


	//   ....[147]....
        /*0678*/ 	.word	0x000056f0


	//   ....[148]....
        /*067c*/ 	.word	0x00005720


	//   ....[149]....
        /*0680*/ 	.word	0x00005750


	//   ....[150]....
        /*0684*/ 	.word	0x00005870


	//   ....[151]....
        /*0688*/ 	.word	0x000058a0


	//   ....[152]....
        /*068c*/ 	.word	0x000058b0


	//   ....[153]....
        /*0690*/ 	.word	0x00005900


	//   ....[154]....
        /*0694*/ 	.word	0x00005930


	//   ....[155]....
        /*0698*/ 	.word	0x00005960


	//   ....[156]....
        /*069c*/ 	.word	0x00005990


	//   ....[157]....
        /*06a0*/ 	.word	0x000059c0


	//   ....[158]....
        /*06a4*/ 	.word	0x000059f0


	//   ....[159]....
        /*06a8*/ 	.word	0x00005b00


	//   ....[160]....
        /*06ac*/ 	.word	0x00005b20


	//   ....[161]....
        /*06b0*/ 	.word	0x00005b30


	//   ....[162]....
        /*06b4*/ 	.word	0x00005b60


	//   ....[163]....
        /*06b8*/ 	.word	0x00005b80


	//   ....[164]....
        /*06bc*/ 	.word	0x00005bd0


	//   ....[165]....
        /*06c0*/ 	.word	0x00005c00


	//   ....[166]....
        /*06c4*/ 	.word	0x00005c50


	//   ....[167]....
        /*06c8*/ 	.word	0x00005c80


	//   ....[168]....
        /*06cc*/ 	.word	0x00005da0


	//   ....[169]....
        /*06d0*/ 	.word	0x00006200


	//   ....[170]....
        /*06d4*/ 	.word	0x00006590


	//   ....[171]....
        /*06d8*/ 	.word	0x00006690


	//   ....[172]....
        /*06dc*/ 	.word	0x00006790


	//   ....[173]....
        /*06e0*/ 	.word	0x00006890


	//   ....[174]....
        /*06e4*/ 	.word	0x00006990


	//   ....[175]....
        /*06e8*/ 	.word	0x00006a90


	//   ....[176]....
        /*06ec*/ 	.word	0x00006b90


	//   ....[177]....
        /*06f0*/ 	.word	0x00006c90


	//   ....[178]....
        /*06f4*/ 	.word	0x00006d90


	//   ....[179]....
        /*06f8*/ 	.word	0x00006e90


	//   ....[180]....
        /*06fc*/ 	.word	0x00006f90


	//   ....[181]....
        /*0700*/ 	.word	0x00007090


	//   ....[182]....
        /*0704*/ 	.word	0x00007190


	//   ....[183]....
        /*0708*/ 	.word	0x00007290


	//   ....[184]....
        /*070c*/ 	.word	0x00007390


	//   ....[185]....
        /*0710*/ 	.word	0x00007490


	//   ....[186]....
        /*0714*/ 	.word	0x00007590


	//   ....[187]....
        /*0718*/ 	.word	0x00007690


	//   ....[188]....
        /*071c*/ 	.word	0x000078d0


	//   ....[189]....
        /*0720*/ 	.word	0x00007a50


	//   ....[190]....
        /*0724*/ 	.word	0x00007bd0


	//   ....[191]....
        /*0728*/ 	.word	0x00007d50


	//   ....[192]....
        /*072c*/ 	.word	0x00007ed0


	//   ....[193]....
        /*0730*/ 	.word	0x00008050


	//   ....[194]....
        /*0734*/ 	.word	0x000081d0


	//   ....[195]....
        /*0738*/ 	.word	0x00008350


	//   ....[196]....
        /*073c*/ 	.word	0x000084d0


	//   ....[197]....
        /*0740*/ 	.word	0x00008650


	//   ....[198]....
        /*0744*/ 	.word	0x000087d0


	//   ....[199]....
        /*0748*/ 	.word	0x00008940


	//   ....[200]....
        /*074c*/ 	.word	0x00008aa0


	//   ....[201]....
        /*0750*/ 	.word	0x00008c00


	//   ....[202]....
        /*0754*/ 	.word	0x00008d60


	//   ....[203]....
        /*0758*/ 	.word	0x00008ec0


	//   ....[204]....
        /*075c*/ 	.word	0x00009020


	//   ....[205]....
        /*0760*/ 	.word	0x000091a0


	//   ....[206]....
        /*0764*/ 	.word	0x00009210


	//   ....[207]....
        /*0768*/ 	.word	0x00009280


	//   ....[208]....
        /*076c*/ 	.word	0x000092f0


	//   ....[209]....
        /*0770*/ 	.word	0x00009360


	//   ....[210]....
        /*0774*/ 	.word	0x000093d0


	//----- nvinfo : EIATTR_VRC_CTA_INIT_COUNT
	.align		4
.L_379:
        /*0778*/ 	.byte	0x02, 0x4a
	.zero		1
	.zero		1


	//----- nvinfo : EIATTR_EXIT_INSTR_OFFSETS
	.align		4
        /*077c*/ 	.byte	0x04, 0x1c
        /*077e*/ 	.short	(.L_381 - .L_380)


	//   ....[0]....
.L_380:
        /*0780*/ 	.word	0x00002460


	//   ....[1]....
        /*0784*/ 	.word	0x00002840


	//   ....[2]....
        /*0788*/ 	.word	0x00002860


	//   ....[3]....
        /*078c*/ 	.word	0x000076a0


	//   ....[4]....
        /*0790*/ 	.word	0x000091b0


	//----- nvinfo : EIATTR_MAX_THREADS
	.align		4
.L_381:
        /*0794*/ 	.byte	0x04, 0x05
        /*0796*/ 	.short	(.L_383 - .L_382)
.L_382:
        /*0798*/ 	.word	0x00000180
        /*079c*/ 	.word	0x00000001
        /*07a0*/ 	.word	0x00000001


	//----- nvinfo : EIATTR_CRS_STACK_SIZE
	.align		4
.L_383:
        /*07a4*/ 	.byte	0x04, 0x1e
        /*07a6*/ 	.short	(.L_385 - .L_384)
.L_384:
        /*07a8*/ 	.word	0x00000000


	//----- nvinfo : EIATTR_CBANK_PARAM_SIZE
	.align		4
.L_385:
        /*07ac*/ 	.byte	0x03, 0x19
        /*07ae*/ 	.short	0x004d


	//----- nvinfo : EIATTR_PARAM_CBANK
	.align		4
        /*07b0*/ 	.byte	0x04, 0x0a
        /*07b2*/ 	.short	(.L_387 - .L_386)
	.align		4
.L_386:
        /*07b4*/ 	.word	index@(.nv.constant0._ZN3cub18CUB_300001_SM_10006detail10radix_sort29DeviceRadixSortOnesweepKernelINS1_5radix10policy_hubIfNS0_8NullTypeEyE10Policy1000ELNS0_9SortOrderE0EfS6_yiiNS1_21identity_decomposer_tEEEvPT5_SC_PT3_PKSD_PT1_PKSH_PT2_PKSL_T4_iiT6_)
        /*07b8*/ 	.short	0x0380
        /*07ba*/ 	.short	0x004d


	//----- nvinfo : EIATTR_SW_WAR
	.align		4
.L_387:
        /*07bc*/ 	.byte	0x04, 0x36
        /*07be*/ 	.short	(.L_389 - .L_388)
.L_388:
        /*07c0*/ 	.word	0x00000008
.L_389:


//--------------------- .nv.info._ZN3cub18CUB_300001_SM_10006detail10radix_sort33DeviceRadixSortExclusiveSumKernelINS1_5radix10policy_hubIfNS0_8NullTypeEyE10Policy1000EyEEvPT0_ --------------------------
	.section	.nv.info._ZN3cub18CUB_300001_SM_10006detail10radix_sort33DeviceRadixSortExclusiveSumKernelINS1_5radix10policy_hubIfNS0_8NullTypeEyE10Policy1000EyEEvPT0_,"",@"SHT_CUDA_INFO"
	.sectionflags	@""
	.align	4


	//----- nvinfo : EIATTR_CUDA_API_VERSION
	.align		4
        /*0000*/ 	.byte	0x04, 0x37
        /*0002*/ 	.short	(.L_391 - .L_390)
.L_390:
        /*0004*/ 	.word	0x00000082


	//----- nvinfo : EIATTR_KPARAM_INFO
	.align		4
.L_391:
        /*0008*/ 	.byte	0x04, 0x17
        /*000a*/ 	.short	(.L_393 - .L_392)
.L_392:
        /*000c*/ 	.word	0x00000000
        /*0010*/ 	.short	0x0000
        /*0012*/ 	.short	0x0000
        /*0014*/ 	.byte	0x00, 0xf5, 0x21, 0x00


	//----- nvinfo : EIATTR_SPARSE_MMA_MASK
	.align		4
.L_393:
        /*0018*/ 	.byte	0x03, 0x50
        /*001a*/ 	.short	0x0000


	//----- nvinfo : EIATTR_MAXREG_COUNT
	.align		4
        /*001c*/ 	.byte	0x03, 0x1b
        /*001e*/ 	.short	0x00ff


	//----- nvinfo : EIATTR_NUM_BARRIERS
	.align		4
        /*0020*/ 	.byte	0x02, 0x4c
        /*0022*/ 	.byte	0x01
	.zero		1


	//----- nvinfo : EIATTR_MERCURY_ISA_VERSION
	.align		4
        /*0024*/ 	.byte	0x03, 0x5f
        /*0026*/ 	.short	0x0101


	//----- nvinfo : EIATTR_COOP_GROUP_MASK_REGIDS
	.align		4
        /*0028*/ 	.byte	0x04, 0x29
        /*002a*/ 	.short	(.L_395 - .L_394)


	//   ....[0]....
.L_394:
        /*002c*/ 	.word	0xffffffff


	//   ....[1]....
        /*0030*/ 	.word	0xffffffff


	//   ....[2]....
        /*0034*/ 	.word	0xffffffff


	//   ....[3]....
        /*0038*/ 	.word	0xffffffff


	//   ....[4]....
        /*003c*/ 	.word	0xffffffff


	//   ....[5]....
        /*0040*/ 	.word	0xffffffff


	//   ....[6]....
        /*0044*/ 	.word	0xffffffff


	//   ....[7]....
        /*0048*/ 	.word	0xffffffff


	//   ....[8]....
        /*004c*/ 	.word	0xffffffff


	//   ....[9]....
        /*0050*/ 	.word	0xffffffff


	//   ....[10]....
        /*0054*/ 	.word	0x05000015


	//   ....[11]....
        /*0058*/ 	.word	0x05000015


	//   ....[12]....
        /*005c*/ 	.word	0x05000015


	//   ....[13]....
        /*0060*/ 	.word	0x05000015


	//   ....[14]....
        /*0064*/ 	.word	0x05000015


	//   ....[15]....
        /*0068*/ 	.word	0x05000015


	//   ....[16]....
        /*006c*/ 	.word	0x05000015


	//   ....[17]....
        /*0070*/ 	.word	0x05000015


	//   ....[18]....
        /*0074*/ 	.word	0x05000015


	//   ....[19]....
        /*0078*/ 	.word	0x05000015


	//----- nvinfo : EIATTR_COOP_GROUP_INSTR_OFFSETS
	.align		4
.L_395:
        /*007c*/ 	.byte	0x04, 0x28
        /*007e*/ 	.short	(.L_397 - .L_396)


	//   ....[0]....
.L_396:
        /*0080*/ 	.word	0x00000250


	//   ....[1]....
        /*0084*/ 	.word	0x00000260


	//   ....[2]....
        /*0088*/ 	.word	0x000002a0


	//   ....[3]....
        /*008c*/ 	.word	0x000002c0


	//   ....[4]....
        /*0090*/ 	.word	0x00000310


	//   ....[5]....
        /*0094*/ 	.word	0x00000320


	//   ....[6]....
        /*0098*/ 	.word	0x00000360


	//   ....[7]....
        /*009c*/ 	.word	0x00000380


	//   ....[8]....
        /*00a0*/ 	.word	0x000003d0


	//   ....[9]....
        /*00a4*/ 	.word	0x000003e0


	//   ....[10]....
        /*00a8*/ 	.word	0x00000660


	//   ....[11]....
        /*00ac*/ 	.word	0x000006b0


	//   ....[12]....
        /*00b0*/ 	.word	0x00000740


	//   ....[13]....
        /*00b4*/ 	.word	0x00000790


	//   ....[14]....
        /*00b8*/ 	.word	0x00000820


	//   ....[15]....
        /*00bc*/ 	.word	0x00000870


	//   ....[16]....
        /*00c0*/ 	.word	0x00000900


	//   ....[17]....
        /*00c4*/ 	.word	0x00000950


	//   ....[18]....
        /*00c8*/ 	.word	0x000009e0


	//   ....[19]....
        /*00cc*/ 	.word	0x00000a30


	//----- nvinfo : EIATTR_VRC_CTA_INIT_COUNT
	.align		4
.L_397:
        /*00d0*/ 	.byte	0x02, 0x4a
	.zero		1
	.zero		1


	//----- nvinfo : EIATTR_EXIT_INSTR_OFFSETS
	.align		4
        /*00d4*/ 	.byte	0x04, 0x1c
        /*00d6*/ 	.short	(.L_399 - .L_398)


	//   ....[0]....
.L_398:
        /*00d8*/ 	.word	0x000005d0


	//   ....[1]....
        /*00dc*/ 	.word	0x00000600


	//----- nvinfo : EIATTR_CRS_STACK_SIZE
	.align		4
.L_399:
        /*00e0*/ 	.byte	0x04, 0x1e
        /*00e2*/ 	.short	(.L_401 - .L_400)
.L_400:
        /*00e4*/ 	.word	0x00000000


	//----- nvinfo : EIATTR_CBANK_PARAM_SIZE
	.align		4
.L_401:
        /*00e8*/ 	.byte	0x03, 0x19
        /*00ea*/ 	.short	0x0008


	//----- nvinfo : EIATTR_PARAM_CBANK
	.align		4
        /*00ec*/ 	.byte	0x04, 0x0a
        /*00ee*/ 	.short	(.L_403 - .L_402)
	.align		4
.L_402:
        /*00f0*/ 	.word	index@(.nv.constant0._ZN3cub18CUB_300001_SM_10006detail10radix_sort33DeviceRadixSortExclusiveSumKernelINS1_5radix10policy_hubIfNS0_8NullTypeEyE10Policy1000EyEEvPT0_)
        /*00f4*/ 	.short	0x0380
        /*00f6*/ 	.short	0x0008


	//----- nvinfo : EIATTR_SW_WAR
	.align		4
.L_403:
        /*00f8*/ 	.byte	0x04, 0x36
        /*00fa*/ 	.short	(.L_405 - .L_404)
.L_404:
        /*00fc*/ 	.word	0x00000008
.L_405:


//--------------------- .nv.info._ZN3cub18CUB_300001_SM_10006detail10radix_sort30DeviceRadixSortHistogramKernelINS1_5radix10policy_hubIfNS0_8NullTypeEyE10Policy1000ELNS0_9SortOrderE0EfyNS1_21identity_decomposer_tEEEvPT2_PKT1_SB_iiT3_ --------------------------
	.section	.nv.info._ZN3cub18CUB_300001_SM_10006detail10radix_sort30DeviceRadixSortHistogramKernelINS1_5radix10policy_hubIfNS0_8NullTypeEyE10Policy1000ELNS0_9SortOrderE0EfyNS1_21identity_decomposer_tEEEvPT2_PKT1_SB_iiT3_,"",@"SHT_CUDA_INFO"
	.sectionflags	@""
	.align	4


	//----- nvinfo : EIATTR_CUDA_API_VERSION
	.align		4
        /*0000*/ 	.byte	0x04, 0x37
        /*0002*/ 	.short	(.L_407 - .L_406)
.L_406:
        /*0004*/ 	.word	0x00000082


	//----- nvinfo : EIATTR_KPARAM_INFO
	.align		4
.L_407:
        /*0008*/ 	.byte	0x04, 0x17
        /*000a*/ 	.short	(.L_409 - .L_408)
.L_408:
        /*000c*/ 	.word	0x00000000
        /*0010*/ 	.short	0x0005
        /*0012*/ 	.short	0x0020
        /*0014*/ 	.byte	0x00, 0xf0, 0x05, 0x00


	//----- nvinfo : EIATTR_KPARAM_INFO
	.align		4
.L_409:
        /*0018*/ 	.byte	0x04, 0x17
        /*001a*/ 	.short	(.L_411 - .L_410)
.L_410:
        /*001c*/ 	.word	0x00000000
        /*0020*/ 	.short	0x0004
        /*0022*/ 	.short	0x001c
        /*0024*/ 	.byte	0x00, 0xf0, 0x11, 0x00


	//----- nvinfo : EIATTR_KPARAM_INFO
	.align		4
.L_411:
        /*0028*/ 	.byte	0x04, 0x17
        /*002a*/ 	.short	(.L_413 - .L_412)
.L_412:
        /*002c*/ 	.word	0x00000000
        /*0030*/ 	.short	0x0003
        /*0032*/ 	.short	0x0018
        /*0034*/ 	.byte	0x00, 0xf0, 0x11, 0x00


	//----- nvinfo : EIATTR_KPARAM_INFO
	.align		4
.L_413:
        /*0038*/ 	.byte	0x04, 0x17
        /*003a*/ 	.short	(.L_415 - .L_414)
.L_414:
        /*003c*/ 	.word	0x00000000
        /*0040*/ 	.short	0x0002
        /*0042*/ 	.short	0x0010
        /*0044*/ 	.byte	0x00, 0xf0, 0x21, 0x00


	//----- nvinfo : EIATTR_KPARAM_INFO
	.align		4
.L_415:
        /*0048*/ 	.byte	0x04, 0x17
        /*004a*/ 	.short	(.L_417 - .L_416)
.L_416:
        /*004c*/ 	.word	0x00000000
        /*0050*/ 	.short	0x0001
        /*0052*/ 	.short	0x0008
        /*0054*/ 	.byte	0x00, 0xf5, 0x21, 0x00


	//----- nvinfo : EIATTR_KPARAM_INFO
	.align		4
.L_417:
        /*0058*/ 	.byte	0x04, 0x17
        /*005a*/ 	.short	(.L_419 - .L_418)
.L_418:
        /*005c*/ 	.word	0x00000000
        /*0060*/ 	.short	0x0000
        /*0062*/ 	.short	0x0000
        /*0064*/ 	.byte	0x00, 0xf5, 0x21, 0x00


	//----- nvinfo : EIATTR_SPARSE_MMA_MASK
	.align		4
.L_419:
        /*0068*/ 	.byte	0x03, 0x50
        /*006a*/ 	.short	0x0000


	//----- nvinfo : EIATTR_MAXREG_COUNT
	.align		4
        /*006c*/ 	.byte	0x03, 0x1b
        /*006e*/ 	.short	0x00ff


	//----- nvinfo : EIATTR_NUM_BARRIERS
	.align		4
        /*0070*/ 	.byte	0x02, 0x4c
        /*0072*/ 	.byte	0x01
	.zero		1


	//----- nvinfo : EIATTR_MERCURY_ISA_VERSION
	.align		4
        /*0074*/ 	.byte	0x03, 0x5f
        /*0076*/ 	.short	0x0101


	//----- nvinfo : EIATTR_VRC_CTA_INIT_COUNT
	.align		4
        /*0078*/ 	.byte	0x02, 0x4a
	.zero		1
	.zero		1


	//----- nvinfo : EIATTR_EXIT_INSTR_OFFSETS
	.align		4
        /*007c*/ 	.byte	0x04, 0x1c
        /*007e*/ 	.short	(.L_421 - .L_420)


	//   ....[0]....
.L_420:
        /*0080*/ 	.word	0x00000040


	//   ....[1]....
        /*0084*/ 	.word	0x00003310


	//----- nvinfo : EIATTR_MAX_THREADS
	.align		4
.L_421:
        /*0088*/ 	.byte	0x04, 0x05
        /*008a*/ 	.short	(.L_423 - .L_422)
.L_422:
        /*008c*/ 	.word	0x00000080
        /*0090*/ 	.word	0x00000001
        /*0094*/ 	.word	0x00000001


	//----- nvinfo : EIATTR_CRS_STACK_SIZE
	.align		4
.L_423:
        /*0098*/ 	.byte	0x04, 0x1e
        /*009a*/ 	.short	(.L_425 - .L_424)
.L_424:
        /*009c*/ 	.word	0x00000000


	//----- nvinfo : EIATTR_CBANK_PARAM_SIZE
	.align		4
.L_425:
        /*00a0*/ 	.byte	0x03, 0x19
        /*00a2*/ 	.short	0x0021


	//----- nvinfo : EIATTR_PARAM_CBANK
	.align		4
        /*00a4*/ 	.byte	0x04, 0x0a
        /*00a6*/ 	.short	(.L_427 - .L_426)
	.align		4
.L_426:
        /*00a8*/ 	.word	index@(.nv.constant0._ZN3cub18CUB_300001_SM_10006detail10radix_sort30DeviceRadixSortHistogramKernelINS1_5radix10policy_hubIfNS0_8NullTypeEyE10Policy1000ELNS0_9SortOrderE0EfyNS1_21identity_decomposer_tEEEvPT2_PKT1_SB_iiT3_)
        /*00ac*/ 	.short	0x0380
        /*00ae*/ 	.short	0x0021


	//----- nvinfo : EIATTR_SW_WAR
	.align		4
.L_427:
        /*00b0*/ 	.byte	0x04, 0x36
        /*00b2*/ 	.short	(.L_429 - .L_428)
.L_428:
        /*00b4*/ 	.word	0x00000008
.L_429:


//--------------------- .nv.info._ZN3cub18CUB_300001_SM_10006detail10radix_sort31DeviceRadixSortSingleTileKernelINS1_5radix10policy_hubIfNS0_8NullTypeEyE10Policy1000ELNS0_9SortOrderE0EfS6_yNS1_21identity_decomposer_tEEEvPKT1_PSB_PKT2_PSF_T3_iiT4_ --------------------------
	.section	.nv.info._ZN3cub18CUB_300001_SM_10006detail10radix_sort31DeviceRadixSortSingleTileKernelINS1_5radix10policy_hubIfNS0_8NullTypeEyE10Policy1000ELNS0_9SortOrderE0EfS6_yNS1_21identity_decomposer_tEEEvPKT1_PSB_PKT2_PSF_T3_iiT4_,"",@"SHT_CUDA_INFO"
	.sectionflags	@""
	.align	4


	//----- nvinfo : EIATTR_CUDA_API_VERSION
	.align		4
        /*0000*/ 	.byte	0x04, 0x37
        /*0002*/ 	.short	(.L_431 - .L_430)
.L_430:
        /*0004*/ 	.word	0x00000082


	//----- nvinfo : EIATTR_KPARAM_INFO
	.align		4
.L_431:
        /*0008*/ 	.byte	0x04, 0x17
        /*000a*/ 	.short	(.L_433 - .L_432)
.L_432:
        /*000c*/ 	.word	0x00000000
        /*0010*/ 	.short	0x0007
        /*0012*/ 	.short	0x0030
        /*0014*/ 	.byte	0x00, 0xf0, 0x05, 0x00


	//----- nvinfo : EIATTR_KPARAM_INFO
	.align		4
.L_433:
        /*0018*/ 	.byte	0x04, 0x17
        /*001a*/ 	.short	(.L_435 - .L_434)
.L_434:
        /*001c*/ 	.word	0x00000000
        /*0020*/ 	.short	0x0006
        /*0022*/ 	.short	0x002c
        /*0024*/ 	.byte	0x00, 0xf0, 0x11, 0x00


	//----- nvinfo : EIATTR_KPARAM_INFO
	.align		4
.L_435:
        /*0028*/ 	.byte	0x04, 0x17
        /*002a*/ 	.short	(.L_437 - .L_436)
.L_436:
        /*002c*/ 	.word	0x00000000
        /*0030*/ 	.short	0x0005
        /*0032*/ 	.short	0x0028
        /*0034*/ 	.byte	0x00, 0xf0, 0x11, 0x00


	//----- nvinfo : EIATTR_KPARAM_INFO
	.align		4
.L_437:
        /*0038*/ 	.byte	0x04, 0x17
        /*003a*/ 	.short	(.L_439 - .L_438)
.L_438:
        /*003c*/ 	.word	0x00000000
        /*0040*/ 	.short	0x0004
        /*0042*/ 	.short	0x0020
        /*0044*/ 	.byte	0x00, 0xf0, 0x21, 0x00


	//----- nvinfo : EIATTR_KPARAM_INFO
	.align		4
.L_439:
        /*0048*/ 	.byte	0x04, 0x17
        /*004a*/ 	.short	(.L_441 - .L_440)
.L_440:
        /*004c*/ 	.word	0x00000000
        /*0050*/ 	.short	0x0003
        /*0052*/ 	.short	0x0018
        /*0054*/ 	.byte	0x00, 0xf5, 0x21, 0x00


	//----- nvinfo : EIATTR_KPARAM_INFO
	.align		4
.L_441:
        /*0058*/ 	.byte	0x04, 0x17
        /*005a*/ 	.short	(.L_443 - .L_442)
.L_442:
        /*005c*/ 	.word	0x00000000
        /*0060*/ 	.short	0x0002
        /*0062*/ 	.short	0x0010
        /*0064*/ 	.byte	0x00, 0xf5, 0x21, 0x00


	//----- nvinfo : EIATTR_KPARAM_INFO
	.align		4
.L_443:
        /*0068*/ 	.byte	0x04, 0x17
        /*006a*/ 	.short	(.L_445 - .L_444)
.L_444:
        /*006c*/ 	.word	0x00000000
        /*0070*/ 	.short	0x0001
        /*0072*/ 	.short	0x0008
        /*0074*/ 	.byte	0x00, 0xf5, 0x21, 0x00


	//----- nvinfo : EIATTR_KPARAM_INFO
	.align		4
.L_445:
        /*0078*/ 	.byte	0x04, 0x17
        /*007a*/ 	.short	(.L_447 - .L_446)
.L_446:
        /*007c*/ 	.word	0x00000000
        /*0080*/ 	.short	0x0000
        /*0082*/ 	.short	0x0000
        /*0084*/ 	.byte	0x00, 0xf5, 0x21, 0x00


	//----- nvinfo : EIATTR_SPARSE_MMA_MASK
	.align		4
.L_447:
        /*0088*/ 	.byte	0x03, 0x50
        /*008a*/ 	.short	0x0000


	//----- nvinfo : EIATTR_MAXREG_COUNT
	.align		4
        /*008c*/ 	.byte	0x03, 0x1b
        /*008e*/ 	.short	0x00ff


	//----- nvinfo : EIATTR_NUM_BARRIERS
	.align		4
        /*0090*/ 	.byte	0x02, 0x4c
        /*0092*/ 	.byte	0x01
	.zero		1


	//----- nvinfo : EIATTR_MERCURY_ISA_VERSION
	.align		4
        /*0094*/ 	.byte	0x03, 0x5f
        /*0096*/ 	.short	0x0101


	//----- nvinfo : EIATTR_COOP_GROUP_MASK_REGIDS
	.align		4
        /*0098*/ 	.byte	0x04, 0x29
        /*009a*/ 	.short	(.L_449 - .L_448)


	//   ....[0]....
.L_448:
        /*009c*/ 	.word	0xffffffff


	//   ....[1]....
        /*00a0*/ 	.word	0xffffffff


	//   ....[2]....
        /*00a4*/ 	.word	0xffffffff


	//   ....[3]....
        /*00a8*/ 	.word	0xffffffff


	//   ....[4]....
        /*00ac*/ 	.word	0xffffffff


	//----- nvinfo : EIATTR_COOP_GROUP_INSTR_OFFSETS
	.align		4
.L_449:
        /*00b0*/ 	.byte	0x04, 0x28
        /*00b2*/ 	.short	(.L_451 - .L_450)


	//   ....[0]....
.L_450:
        /*00b4*/ 	.word	0x00001ec0


	//   ....[1]....
        /*00b8*/ 	.word	0x00001ee0


	//   ....[2]....
        /*00bc*/ 	.word	0x00001f00


	//   ....[3]....
        /*00c0*/ 	.word	0x00001f20


	//   ....[4]....
        /*00c4*/ 	.word	0x00001f40


	//----- nvinfo : EIATTR_VRC_CTA_INIT_COUNT
	.align		4
.L_451:
        /*00c8*/ 	.byte	0x02, 0x4a
	.zero		1
	.zero		1


	//----- nvinfo : EIATTR_EXIT_INSTR_OFFSETS
	.align		4
        /*00cc*/ 	.byte	0x04, 0x1c
        /*00ce*/ 	.short	(.L_453 - .L_452)


	//   ....[0]....
.L_452:
        /*00d0*/ 	.word	0x00003910


	//   ....[1]....
        /*00d4*/ 	.word	0x00003980


	//----- nvinfo : EIATTR_MAX_THREADS
	.align		4
.L_453:
        /*00d8*/ 	.byte	0x04, 0x05
        /*00da*/ 	.short	(.L_455 - .L_454)
.L_454:
        /*00dc*/ 	.word	0x00000100
        /*00e0*/ 	.word	0x00000001
        /*00e4*/ 	.word	0x00000001


	//----- nvinfo : EIATTR_CBANK_PARAM_SIZE
	.align		4
.L_455:
        /*00e8*/ 	.byte	0x03, 0x19
        /*00ea*/ 	.short	0x0031


	//----- nvinfo : EIATTR_PARAM_CBANK
	.align		4
        /*00ec*/ 	.byte	0x04, 0x0a
        /*00ee*/ 	.short	(.L_457 - .L_456)
	.align		4
.L_456:
        /*00f0*/ 	.word	index@(.nv.constant0._ZN3cub18CUB_300001_SM_10006detail10radix_sort31DeviceRadixSortSingleTileKernelINS1_5radix10policy_hubIfNS0_8NullTypeEyE10Policy1000ELNS0_9SortOrderE0EfS6_yNS1_21identity_decomposer_tEEEvPKT1_PSB_PKT2_PSF_T3_iiT4_)
        /*00f4*/ 	.short	0x0380
        /*00f6*/ 	.short	0x0031


	//----- nvinfo : EIATTR_SW_WAR
	.align		4
.L_457:
        /*00f8*/ 	.byte	0x04, 0x36
        /*00fa*/ 	.short	(.L_459 - .L_458)
.L_458:
        /*00fc*/ 	.word	0x00000008
.L_459:


//--------------------- .nv.info._ZN3cub18CUB_300001_SM_10006detail4scan16DeviceScanKernelINS2_10policy_hubIfffmN4cuda3std3__44plusIvEEE10Policy1000EN6thrust24THRUST_300001_SM_1000_NS10device_ptrIfEESF_NS0_13ScanTileStateIfLb1EEES9_NS0_8NullTypeEmfLb0ESI_EEvT0_T1_T2_iT3_T4_T5_ --------------------------
	.section	.nv.info._ZN3cub18CUB_300001_SM_10006detail4scan16DeviceScanKernelINS2_10policy_hubIfffmN4cuda3std3__44plusIvEEE10Policy1000EN6thrust24THRUST_300001_SM_1000_NS10device_ptrIfEESF_NS0_13ScanTileStateIfLb1EEES9_NS0_8NullTypeEmfLb0ESI_EEvT0_T1_T2_iT3_T4_T5_,"",@"SHT_CUDA_INFO"
	.sectionflags	@""
	.align	4


	//----- nvinfo : EIATTR_CUDA_API_VERSION
	.align		4
        /*0000*/ 	.byte	0x04, 0x37
        /*0002*/ 	.short	(.L_461 - .L_460)
.L_460:
        /*0004*/ 	.word	0x00000082


	//----- nvinfo : EIATTR_KPARAM_INFO
	.align		4
.L_461:
        /*0008*/ 	.byte	0x04, 0x17
        /*000a*/ 	.short	(.L_463 - .L_462)
.L_462:
        /*000c*/ 	.word	0x00000000
        /*0010*/ 	.short	0x0006
        /*0012*/ 	.short	0x0020
        /*0014*/ 	.byte	0x00, 0xf0, 0x21, 0x00


	//----- nvinfo : EIATTR_KPARAM_INFO
	.align		4
.L_463:
        /*0018*/ 	.byte	0x04, 0x17
        /*001a*/ 	.short	(.L_465 - .L_464)
.L_464:
        /*001c*/ 	.word	0x00000000
        /*0020*/ 	.short	0x0005
        /*0022*/ 	.short	0x001d
        /*0024*/ 	.byte	0x00, 0xf0, 0x05, 0x00


	//----- nvinfo : EIATTR_KPARAM_INFO
	.align		4
.L_465:
        /*0028*/ 	.byte	0x04, 0x17
        /*002a*/ 	.short	(.L_467 - .L_466)
.L_466:
        /*002c*/ 	.word	0x00000000
        /*0030*/ 	.short	0x0004
        /*0032*/ 	.short	0x001c
        /*0034*/ 	.byte	0x00, 0xf0, 0x05, 0x00


	//----- nvinfo : EIATTR_KPARAM_INFO
	.align		4
.L_467:
        /*0038*/ 	.byte	0x04, 0x17
        /*003a*/ 	.short	(.L_469 - .L_468)
.L_468:
        /*003c*/ 	.word	0x00000000
        /*0040*/ 	.short	0x0003
        /*0042*/ 	.short	0x0018
        /*0044*/ 	.byte	0x00, 0xf0, 0x11, 0x00


	//----- nvinfo : EIATTR_KPARAM_INFO
	.align		4
.L_469:
        /*0048*/ 	.byte	0x04, 0x17
        /*004a*/ 	.short	(.L_471 - .L_470)
.L_470:
        /*004c*/ 	.word	0x00000000
        /*0050*/ 	.short	0x0002
        /*0052*/ 	.short	0x0010
        /*0054*/ 	.byte	0x00, 0xf0, 0x21, 0x00


	//----- nvinfo : EIATTR_KPARAM_INFO
	.align		4
.L_471:
        /*0058*/ 	.byte	0x04, 0x17
        /*005a*/ 	.short	(.L_473 - .L_472)
.L_472:
        /*005c*/ 	.word	0x00000000
        /*0060*/ 	.short	0x0001
        /*0062*/ 	.short	0x0008
        /*0064*/ 	.byte	0x00, 0xf0, 0x21, 0x00


	//----- nvinfo : EIATTR_KPARAM_INFO
	.align		4
.L_473:
        /*0068*/ 	.byte	0x04, 0x17
        /*006a*/ 	.short	(.L_475 - .L_474)
.L_474:
        /*006c*/ 	.word	0x00000000
        /*0070*/ 	.short	0x0000
        /*0072*/ 	.short	0x0000
        /*0074*/ 	.byte	0x00, 0xf0, 0x21, 0x00


	//----- nvinfo : EIATTR_SPARSE_MMA_MASK
	.align		4
.L_475:
        /*0078*/ 	.byte	0x03, 0x50
        /*007a*/ 	.short	0x0000


	//----- nvinfo : EIATTR_MAXREG_COUNT
	.align		4
        /*007c*/ 	.byte	0x03, 0x1b
        /*007e*/ 	.short	0x0080


	//----- nvinfo : EIATTR_NUM_BARRIERS
	.align		4
        /*0080*/ 	.byte	0x02, 0x4c
        /*0082*/ 	.byte	0x01
	.zero		1


	//----- nvinfo : EIATTR_MERCURY_ISA_VERSION
	.align		4
        /*0084*/ 	.byte	0x03, 0x5f
        /*0086*/ 	.short	0x0101


	//----- nvinfo : EIATTR_COOP_GROUP_MASK_REGIDS
	.align		4
        /*0088*/ 	.byte	0x04, 0x29
        /*008a*/ 	.short	(.L_477 - .L_476)


	//   ....[0]....
.L_476:
        /*008c*/ 	.word	0xffffffff


	//   ....[1]....
        /*0090*/ 	.word	0xffffffff


	//   ....[2]....
        /*0094*/ 	.word	0xffffffff


	//   ....[3]....
        /*0098*/ 	.word	0xffffffff


	//   ....[4]....
        /*009c*/ 	.word	0xffffffff


	//   ....[5]....
        /*00a0*/ 	.word	0xffffffff


	//   ....[6]....
        /*00a4*/ 	.word	0xffffffff


	//   ....[7]....
        /*00a8*/ 	.word	0xffffffff


	//   ....[8]....
        /*00ac*/ 	.word	0xffffffff


	//   ....[9]....
        /*00b0*/ 	.word	0xffffffff


	//   ....[10]....
        /*00b4*/ 	.word	0xffffffff


	//   ....[11]....
        /*00b8*/ 	.word	0xffffffff


	//   ....[12]....
        /*00bc*/ 	.word	0xffffffff


	//   ....[13]....
        /*00c0*/ 	.word	0xffffffff


	//   ....[14]....
        /*00c4*/ 	.word	0xffffffff


	//   ....[15]....
        /*00c8*/ 	.word	0xffffffff


	//   ....[16]....
        /*00cc*/ 	.word	0xffffffff


	//   ....[17]....
        /*00d0*/ 	.word	0xffffffff


	//   ....[18]....
        /*00d4*/ 	.word	0xffffffff


	//   ....[19]....
        /*00d8*/ 	.word	0xffffffff


	//   ....[20]....
        /*00dc*/ 	.word	0xffffffff


	//   ....[21]....
        /*00e0*/ 	.word	0xffffffff


	//   ....[22]....
        /*00e4*/ 	.word	0xffffffff


	//   ....[23]....
        /*00e8*/ 	.word	0xffffffff


	//   ....[24]....
        /*00ec*/ 	.word	0xffffffff


	//   ....[25]....
        /*00f0*/ 	.word	0xffffffff


	//   ....[26]....
        /*00f4*/ 	.word	0xffffffff


	//   ....[27]....
        /*00f8*/ 	.word	0xffffffff


	//   ....[28]....
        /*00fc*/ 	.word	0xffffffff


	//   ....[29]....
        /*0100*/ 	.word	0xffffffff


	//   ....[30]....
        /*0104*/ 	.word	0xffffffff


	//   ....[31]....
        /*0108*/ 	.word	0xffffffff


	//   ....[32]....
        /*010c*/ 	.word	0xffffffff


	//   ....[33]....
        /*0110*/ 	.word	0xffffffff


	//   ....[34]....
        /*0114*/ 	.word	0xffffffff


	//   ....[35]....
        /*0118*/ 	.word	0xffffffff


	//   ....[36]....
        /*011c*/ 	.word	0xffffffff


	//   ....[37]....
        /*0120*/ 	.word	0xffffffff


	//   ....[38]....
        /*0124*/ 	.word	0xffffffff


	//   ....[39]....
        /*0128*/ 	.word	0xffffffff


	//   ....[40]....
        /*012c*/ 	.word	0xffffffff


	//   ....[41]....
        /*0130*/ 	.word	0xffffffff


	//   ....[42]....
        /*0134*/ 	.word	0xffffffff


	//   ....[43]....
        /*0138*/ 	.word	0xffffffff


	//   ....[44]....
        /*013c*/ 	.word	0xffffffff


	//   ....[45]....
        /*0140*/ 	.word	0xffffffff


	//   ....[46]....
        /*0144*/ 	.word	0xffffffff


	//   ....[47]....
        /*0148*/ 	.word	0xffffffff


	//   ....[48]....
        /*014c*/ 	.word	0xffffffff


	//   ....[49]....
        /*0150*/ 	.word	0xffffffff


	//   ....[50]....
        /*0154*/ 	.word	0xffffffff


	//   ....[51]....
        /*0158*/ 	.word	0xffffffff


	//   ....[52]....
        /*015c*/ 	.word	0xffffffff


	//   ....[53]....
        /*0160*/ 	.word	0xffffffff


	//   ....[54]....
        /*0164*/ 	.word	0xffffffff


	//   ....[55]....
        /*0168*/ 	.word	0xffffffff


	//   ....[56]....
        /*016c*/ 	.word	0xffffffff


	//   ....[57]....
        /*0170*/ 	.word	0xffffffff


	//   ....[58]....
        /*0174*/ 	.word	0xffffffff


	//   ....[59]....
        /*0178*/ 	.word	0xffffffff


	//   ....[60]....
        /*017c*/ 	.word	0xffffffff


	//   ....[61]....
        /*0180*/ 	.word	0xffffffff


	//   ....[62]....
        /*0184*/ 	.word	0xffffffff


	//   ....[63]....
        /*0188*/ 	.word	0xffffffff


	//   ....[64]....
        /*018c*/ 	.word	0x05000008


	//   ....[65]....
        /*0190*/ 	.word	0x05000008


	//   ....[66]....
        /*0194*/ 	.word	0x05000008


	//   ....[67]....
        /*0198*/ 	.word	0x05000008


	//   ....[68]....
        /*019c*/ 	.word	0x05000008


	//   ....[69]....
        /*01a0*/ 	.word	0x05000008


	//   ....[70]....
        /*01a4*/ 	.word	0x05000008


	//   ....[71]....
        /*01a8*/ 	.word	0x05000008


	//   ....[72]....
        /*01ac*/ 	.word	0x05000008


	//   ....[73]....
        /*01b0*/ 	.word	0x05000008


	//   ....[74]....
        /*01b4*/ 	.word	0x05000008


	//   ....[75]....
        /*01b8*/ 	.word	0x05000008


	//   ....[76]....
        /*01bc*/ 	.word	0x05000008


	//   ....[77]....
        /*01c0*/ 	.word	0x05000008


	//   ....[78]....
        /*01c4*/ 	.word	0x05000008


	//   ....[79]....
        /*01c8*/ 	.word	0x05000008


	//   ....[80]....
        /*01cc*/ 	.word	0x05000008


	//   ....[81]....
        /*01d0*/ 	.word	0x05000008


	//   ....[82]....
        /*01d4*/ 	.word	0x05000008


	//   ....[83]....
        /*01d8*/ 	.word	0x05000008


	//   ....[84]....
        /*01dc*/ 	.word	0x05000008


	//   ....[85]....
        /*01e0*/ 	.word	0x05000008


	//   ....[86]....
        /*01e4*/ 	.word	0x05000008


	//   ....[87]....
        /*01e8*/ 	.word	0x05000008


	//   ....[88]....
        /*01ec*/ 	.word	0x05000008


	//   ....[89]....
        /*01f0*/ 	.word	0x05000008


	//   ....[90]....
        /*01f4*/ 	.word	0x05000008


	//   ....[91]....
        /*01f8*/ 	.word	0x05000008


	//   ....[92]....
        /*01fc*/ 	.word	0x05000008


	//   ....[93]....
        /*0200*/ 	.word	0x05000008


	//   ....[94]....
        /*0204*/ 	.word	0x05000008


	//   ....[95]....
        /*0208*/ 	.word	0x05000008


	//   ....[96]....
        /*020c*/ 	.word	0x05000008


	//   ....[97]....
        /*0210*/ 	.word	0x05000008


	//   ....[98]....
        /*0214*/ 	.word	0x05000008


	//   ....[99]....
        /*0218*/ 	.word	0x05000008


	//----- nvinfo : EIATTR_COOP_GROUP_INSTR_OFFSETS
	.align		4
.L_477:
        /*021c*/ 	.byte	0x04, 0x28
        /*021e*/ 	.short	(.L_479 - .L_478)


	//   ....[0]....
.L_478:
        /*0220*/ 	.word	0x00000470


	//   ....[1]....
        /*0224*/ 	.word	0x00000720


	//   ....[2]....
        /*0228*/ 	.word	0x00000740


	//   ....[3]....
        /*022c*/ 	.word	0x00000760


	//   ....[4]....
        /*0230*/ 	.word	0x00000780


	//   ....[5]....
        /*0234*/ 	.word	0x000007a0


	//   ....[6]....
        /*0238*/ 	.word	0x00000800


	//   ....[7]....
        /*023c*/ 	.word	0x00000c50


	//   ....[8]....
        /*0240*/ 	.word	0x00000c70


	//   ....[9]....
        /*0244*/ 	.word	0x00000c90


	//   ....[10]....
        /*0248*/ 	.word	0x00000cb0


	//   ....[11]....
        /*024c*/ 	.word	0x00000cd0


	//   ....[12]....
        /*0250*/ 	.word	0x00000d30


	//   ....[13]....
        /*0254*/ 	.word	0x000010c0


	//   ....[14]....
        /*0258*/ 	.word	0x00001150


	//   ....[15]....
        /*025c*/ 	.word	0x000011c0


	//   ....[16]....
        /*0260*/ 	.word	0x00001260


	//   ....[17]....
        /*0264*/ 	.word	0x000012d0


	//   ....[18]....
        /*0268*/ 	.word	0x00001300


	//   ....[19]....
        /*026c*/ 	.word	0x00001330


	//   ....[20]....
        /*0270*/ 	.word	0x00001360


	//   ....[21]....
        /*0274*/ 	.word	0x00001370


	//   ....[22]....
        /*0278*/ 	.word	0x00001440


	//   ....[23]....
        /*027c*/ 	.word	0x000014d0


	//   ....[24]....
        /*0280*/ 	.word	0x00001530


	//   ....[25]....
        /*0284*/ 	.word	0x00001590


	//   ....[26]....
        /*0288*/ 	.word	0x000015e0


	//   ....[27]....
        /*028c*/ 	.word	0x00001610


	//   ....[28]....
        /*0290*/ 	.word	0x00001640


	//   ....[29]....
        /*0294*/ 	.word	0x00001670


	//   ....[30]....
        /*0298*/ 	.word	0x00001680


	//   ....[31]....
        /*029c*/ 	.word	0x00001af0


	//   ....[32]....
        /*02a0*/ 	.word	0x000024b0


	//   ....[33]....
        /*02a4*/ 	.word	0x00002770


	//   ....[34]....
        /*02a8*/ 	.word	0x00002790


	//   ....[35]....
        /*02ac*/ 	.word	0x000027b0


	//   ....[36]....
        /*02b0*/ 	.word	0x000027d0


	//   ....[37]....
        /*02b4*/ 	.word	0x000027f0


	//   ....[38]....
        /*02b8*/ 	.word	0x00002850


	//   ....[39]....
        /*02bc*/ 	.word	0x00002c20


	//   ....[40]....
        /*02c0*/ 	.word	0x00002c40


	//   ....[41]....
        /*02c4*/ 	.word	0x00002c60


	//   ....[42]....
        /*02c8*/ 	.word	0x00002c80


	//   ....[43]....
        /*02cc*/ 	.word	0x00002ca0


	//   ....[44]....
        /*02d0*/ 	.word	0x00002d00


	//   ....[45]....
        /*02d4*/ 	.word	0x00003090


	//   ....[46]....
        /*02d8*/ 	.word	0x00003120


	//   ....[47]....
        /*02dc*/ 	.word	0x00003180


	//   ....[48]....
        /*02e0*/ 	.word	0x000031f0


	//   ....[49]....
        /*02e4*/ 	.word	0x00003250


	//   ....[50]....
        /*02e8*/ 	.word	0x00003290


	//   ....[51]....
        /*02ec*/ 	.word	0x000032d0


	//   ....[52]....
        /*02f0*/ 	.word	0x00003320


	//   ....[53]....
        /*02f4*/ 	.word	0x00003330


	//   ....[54]....
        /*02f8*/ 	.word	0x00003410


	//   ....[55]....
        /*02fc*/ 	.word	0x000034a0


	//   ....[56]....
        /*0300*/ 	.word	0x00003500


	//   ....[57]....
        /*0304*/ 	.word	0x00003570


	//   ....[58]....
        /*0308*/ 	.word	0x000035c0


	//   ....[59]....
        /*030c*/ 	.word	0x00003600


	//   ....[60]....
        /*0310*/ 	.word	0x00003640


	//   ....[61]....
        /*0314*/ 	.word	0x00003680


	//   ....[62]....
        /*0318*/ 	.word	0x00003690


	//   ....[63]....
        /*031c*/ 	.word	0x00003b00


	//   ....[64]....
        /*0320*/ 	.word	0x000040a0


	//   ....[65]....
        /*0324*/ 	.word	0x00004120


	//   ....[66]....
        /*0328*/ 	.word	0x000041c0


	//   ....[67]....
        /*032c*/ 	.word	0x000042b0


	//   ....[68]....
        /*0330*/ 	.word	0x00004330


	//   ....[69]....
        /*0334*/ 	.word	0x000043b0


	//   ....[70]....
        /*0338*/ 	.word	0x00004430


	//   ....[71]....
        /*033c*/ 	.word	0x000044b0


	//   ....[72]....
        /*0340*/ 	.word	0x00004550


	//   ....[73]....
        /*0344*/ 	.word	0x000045c0


	//   ....[74]....
        /*0348*/ 	.word	0x00004640


	//   ....[75]....
        /*034c*/ 	.word	0x000046c0


	//   ....[76]....
        /*0350*/ 	.word	0x00004770


	//   ....[77]....
        /*0354*/ 	.word	0x000047e0


	//   ....[78]....
        /*0358*/ 	.word	0x00004840


	//   ....[79]....
        /*035c*/ 	.word	0x000048a0


	//   ....[80]....
        /*0360*/ 	.word	0x00004900


	//   ....[81]....
        /*0364*/ 	.word	0x00004960


	//   ....[82]....
        /*0368*/ 	.word	0x000049d0


	//   ....[83]....
        /*036c*/ 	.word	0x00004a50


	//   ....[84]....
        /*0370*/ 	.word	0x00004af0


	//   ....[85]....
        /*0374*/ 	.word	0x00004ba0


	//   ....[86]....
        /*0378*/ 	.word	0x00004c40


	//   ....[87]....
        /*037c*/ 	.word	0x00004cd0


	//   ....[88]....
        /*0380*/ 	.word	0x00004d60


	//   ....[89]....
        /*0384*/ 	.word	0x00004dd0


	//   ....[90]....
        /*0388*/ 	.word	0x00004e90


	//   ....[91]....
        /*038c*/ 	.word	0x00004f00


	//   ....[92]....
        /*0390*/ 	.word	0x00004f80


	//   ....[93]....
        /*0394*/ 	.word	0x00005000


	//   ....[94]....
        /*0398*/ 	.word	0x000050d0


	//   ....[95]....
        /*039c*/ 	.word	0x00005160


	//   ....[96]....
        /*03a0*/ 	.word	0x000051e0


	//   ....[97]....
        /*03a4*/ 	.word	0x00005260


	//   ....[98]....
        /*03a8*/ 	.word	0x000052d0


	//   ....[99]....
        /*03ac*/ 	.word	0x00005330


	//----- nvinfo : EIATTR_VRC_CTA_INIT_COUNT
	.align		4
.L_479:
        /*03b0*/ 	.byte	0x02, 0x4a
	.zero		1
	.zero		1


	//----- nvinfo : EIATTR_EXIT_INSTR_OFFSETS
	.align		4
        /*03b4*/ 	.byte	0x04, 0x1c
        /*03b6*/ 	.short	(.L_481 - .L_480)


	//   ....[0]....
.L_480:
        /*03b8*/ 	.word	0x00001d60


	//   ....[1]....
        /*03bc*/ 	.word	0x00001d90


	//   ....[2]....
        /*03c0*/ 	.word	0x00004030


	//   ....[3]....
        /*03c4*/ 	.word	0x00004050


	//----- nvinfo : EIATTR_MAX_THREADS
	.align		4
.L_481:
        /*03c8*/ 	.byte	0x04, 0x05
        /*03ca*/ 	.short	(.L_483 - .L_482)
.L_482:
        /*03cc*/ 	.word	0x000001a0
        /*03d0*/ 	.word	0x00000001
        /*03d4*/ 	.word	0x00000001


	//----- nvinfo : EIATTR_CRS_STACK_SIZE
	.align		4
.L_483:
        /*03d8*/ 	.byte	0x04, 0x1e
        /*03da*/ 	.short	(.L_485 - .L_484)
.L_484:
        /*03dc*/ 	.word	0x00000000


	//----- nvinfo : EIATTR_CBANK_PARAM_SIZE
	.align		4
.L_485:
        /*03e0*/ 	.byte	0x03, 0x19
        /*03e2*/ 	.short	0x0028


	//----- nvinfo : EIATTR_PARAM_CBANK
	.align		4
        /*03e4*/ 	.byte	0x04, 0x0a
        /*03e6*/ 	.short	(.L_487 - .L_486)
	.align		4
.L_486:
        /*03e8*/ 	.word	index@(.nv.constant0._ZN3cub18CUB_300001_SM_10006detail4scan16DeviceScanKernelINS2_10policy_hubIfffmN4cuda3std3__44plusIvEEE10Policy1000EN6thrust24THRUST_300001_SM_1000_NS10device_ptrIfEESF_NS0_13ScanTileStateIfLb1EEES9_NS0_8NullTypeEmfLb0ESI_EEvT0_T1_T2_iT3_T4_T5_)
        /*03ec*/ 	.short	0x0380
        /*03ee*/ 	.short	0x0028


	//----- nvinfo : EIATTR_SW_WAR
	.align		4
.L_487:
        /*03f0*/ 	.byte	0x04, 0x36
        /*03f2*/ 	.short	(.L_489 - .L_488)
.L_488:
        /*03f4*/ 	.word	0x00000008
.L_489:


//--------------------- .nv.info._ZN3cub18CUB_300001_SM_10006detail4scan16DeviceScanKernelINS2_10policy_hubIfffjN4cuda3std3__44plusIvEEE10Policy1000EN6thrust24THRUST_300001_SM_1000_NS10device_ptrIfEESF_NS0_13ScanTileStateIfLb1EEES9_NS0_8NullTypeEjfLb0ESI_EEvT0_T1_T2_iT3_T4_T5_ --------------------------
	.section	.nv.info._ZN3cub18CUB_300001_SM_10006detail4scan16DeviceScanKernelINS2_10policy_hubIfffjN4cuda3std3__44plusIvEEE10Policy1000EN6thrust24THRUST_300001_SM_1000_NS10device_ptrIfEESF_NS0_13ScanTileStateIfLb1EEES9_NS0_8NullTypeEjfLb0ESI_EEvT0_T1_T2_iT3_T4_T5_,"",@"SHT_CUDA_INFO"
	.sectionflags	@""
	.align	4


	//----- nvinfo : EIATTR_CUDA_API_VERSION
	.align		4
        /*0000*/ 	.byte	0x04, 0x37
        /*0002*/ 	.short	(.L_491 - .L_490)
.L_490:
        /*0004*/ 	.word	0x00000082


	//----- nvinfo : EIATTR_KPARAM_INFO
	.align		4
.L_491:
        /*0008*/ 	.byte	0x04, 0x17
        /*000a*/ 	.short	(.L_493 - .L_492)
.L_492:
        /*000c*/ 	.word	0x00000000
        /*0010*/ 	.short	0x0006
        /*0012*/ 	.short	0x0020
        /*0014*/ 	.byte	0x00, 0xf0, 0x11, 0x00


	//----- nvinfo : EIATTR_KPARAM_INFO
	.align		4
.L_493:
        /*0018*/ 	.byte	0x04, 0x17
        /*001a*/ 	.short	(.L_495 - .L_494)
.L_494:
        /*001c*/ 	.word	0x00000000
        /*0020*/ 	.short	0x0005
        /*0022*/ 	.short	0x001d
        /*0024*/ 	.byte	0x00, 0xf0, 0x05, 0x00


	//----- nvinfo : EIATTR_KPARAM_INFO
	.align		4
.L_495:
        /*0028*/ 	.byte	0x04, 0x17
        /*002a*/ 	.short	(.L_497 - .L_496)
.L_496:
        /*002c*/ 	.word	0x00000000
        /*0030*/ 	.short	0x0004
        /*0032*/ 	.short	0x001c
        /*0034*/ 	.byte	0x00, 0xf0, 0x05, 0x00


	//----- nvinfo : EIATTR_KPARAM_INFO
	.align		4
.L_497:
        /*0038*/ 	.byte	0x04, 0x17
        /*003a*/ 	.short	(.L_499 - .L_498)
.L_498:
        /*003c*/ 	.word	0x00000000
        /*0040*/ 	.short	0x0003
        /*0042*/ 	.short	0x0018
        /*0044*/ 	.byte	0x00, 0xf0, 0x11, 0x00


	//----- nvinfo : EIATTR_KPARAM_INFO
	.align		4
.L_499:
        /*0048*/ 	.byte	0x04, 0x17
        /*004a*/ 	.short	(.L_501 - .L_500)
.L_500:
        /*004c*/ 	.word	0x00000000
        /*0050*/ 	.short	0x0002
        /*0052*/ 	.short	0x0010
        /*0054*/ 	.byte	0x00, 0xf0, 0x21, 0x00


	//----- nvinfo : EIATTR_KPARAM_INFO
	.align		4
.L_501:
        /*0058*/ 	.byte	0x04, 0x17
        /*005a*/ 	.short	(.L_503 - .L_502)
.L_502:
        /*005c*/ 	.word	0x00000000
        /*0060*/ 	.short	0x0001
        /*0062*/ 	.short	0x0008
        /*0064*/ 	.byte	0x00, 0xf0, 0x21, 0x00


	//----- nvinfo : EIATTR_KPARAM_INFO
	.align		4
.L_503:
        /*0068*/ 	.byte	0x04, 0x17
        /*006a*/ 	.short	(.L_505 - .L_504)
.L_504:
        /*006c*/ 	.word	0x00000000
        /*0070*/ 	.short	0x0000
        /*0072*/ 	.short	0x0000
        /*0074*/ 	.byte	0x00, 0xf0, 0x21, 0x00


	//----- nvinfo : EIATTR_SPARSE_MMA_MASK
	.align		4
.L_505:
        /*0078*/ 	.byte	0x03, 0x50
        /*007a*/ 	.short	0x0000


	//----- nvinfo : EIATTR_MAXREG_COUNT
	.align		4
        /*007c*/ 	.byte	0x03, 0x1b
        /*007e*/ 	.short	0x00a8


	//----- nvinfo : EIATTR_NUM_BARRIERS
	.align		4
        /*0080*/ 	.byte	0x02, 0x4c
        /*0082*/ 	.byte	0x01
	.zero		1


	//----- nvinfo : EIATTR_MERCURY_ISA_VERSION
	.align		4
        /*0084*/ 	.byte	0x03, 0x5f
        /*0086*/ 	.short	0x0101


	//----- nvinfo : EIATTR_UNUSED_LOAD_BYTE_OFFSET
	.align		4
        /*0088*/ 	.byte	0x04, 0x44
        /*008a*/ 	.short	(.L_507 - .L_506)


	//   ....[0]....
.L_506:
        /*008c*/ 	.word	0x00002b70
        /*0090*/ 	.word	0x00000fff


	//----- nvinfo : EIATTR_COOP_GROUP_MASK_REGIDS
	.align		4
.L_507:
        /*0094*/ 	.byte	0x04, 0x29
        /*0096*/ 	.short	(.L_509 - .L_508)


	//   ....[0]....
.L_508:
        /*0098*/ 	.word	0xffffffff


	//   ....[1]....
        /*009c*/ 	.word	0xffffffff


	//   ....[2]....
        /*00a0*/ 	.word	0xffffffff


	//   ....[3]....
        /*00a4*/ 	.word	0xffffffff


	//   ....[4]....
        /*00a8*/ 	.word	0xffffffff


	//   ....[5]....
        /*00ac*/ 	.word	0xffffffff


	//   ....[6]....
        /*00b0*/ 	.word	0xffffffff


	//   ....[7]....
        /*00b4*/ 	.word	0xffffffff


	//   ....[8]....
        /*00b8*/ 	.word	0xffffffff


	//   ....[9]....
        /*00bc*/ 	.word	0xffffffff


	//   ....[10]....
        /*00c0*/ 	.word	0xffffffff


	//   ....[11]....
        /*00c4*/ 	.word	0xffffffff


	//   ....[12]....
        /*00c8*/ 	.word	0xffffffff


	//   ....[13]....
        /*00cc*/ 	.word	0xffffffff


	//   ....[14]....
        /*00d0*/ 	.word	0xffffffff


	//   ....[15]....
        /*00d4*/ 	.word	0xffffffff


	//   ....[16]....
        /*00d8*/ 	.word	0xffffffff


	//   ....[17]....
        /*00dc*/ 	.word	0xffffffff


	//   ....[18]....
        /*00e0*/ 	.word	0xffffffff


	//   ....[19]....
        /*00e4*/ 	.word	0xffffffff


	//   ....[20]....
        /*00e8*/ 	.word	0xffffffff


	//   ....[21]....
        /*00ec*/ 	.word	0xffffffff


	//   ....[22]....
        /*00f0*/ 	.word	0xffffffff


	//   ....[23]....
        /*00f4*/ 	.word	0xffffffff


	//   ....[24]....
        /*00f8*/ 	.word	0xffffffff


	//   ....[25]....
        /*00fc*/ 	.word	0xffffffff


	//   ....[26]....
        /*0100*/ 	.word	0xffffffff


	//   ....[27]....
        /*0104*/ 	.word	0xffffffff


	//   ....[28]....
        /*0108*/ 	.word	0xffffffff


	//   ....[29]....
        /*010c*/ 	.word	0xffffffff


	//   ....[30]....
        /*0110*/ 	.word	0xffffffff


	//   ....[31]....
        /*0114*/ 	.word	0xffffffff


	//   ....[32]....
        /*0118*/ 	.word	0xffffffff


	//   ....[33]....
        /*011c*/ 	.word	0xffffffff


	//   ....[34]....
        /*0120*/ 	.word	0xffffffff


	//   ....[35]....
        /*0124*/ 	.word	0xffffffff


	//   ....[36]....
        /*0128*/ 	.word	0xffffffff


	//   ....[37]....
        /*012c*/ 	.word	0xffffffff


	//   ....[38]....
        /*0130*/ 	.word	0xffffffff


	//   ....[39]....
        /*0134*/ 	.word	0xffffffff


	//   ....[40]....
        /*0138*/ 	.word	0xffffffff


	//   ....[41]....
        /*013c*/ 	.word	0xffffffff


	//   ....[42]....
        /*0140*/ 	.word	0xffffffff


	//   ....[43]....
        /*0144*/ 	.word	0xffffffff


	//   ....[44]....
        /*0148*/ 	.word	0xffffffff


	//   ....[45]....
        /*014c*/ 	.word	0xffffffff


	//   ....[46]....
        /*0150*/ 	.word	0xffffffff


	//   ....[47]....
        /*0154*/ 	.word	0xffffffff


	//   ....[48]....
        /*0158*/ 	.word	0xffffffff


	//   ....[49]....
        /*015c*/ 	.word	0xffffffff


	//   ....[50]....
        /*0160*/ 	.word	0xffffffff


	//   ....[51]....
        /*0164*/ 	.word	0xffffffff


	//   ....[52]....
        /*0168*/ 	.word	0xffffffff


	//   ....[53]....
        /*016c*/ 	.word	0xffffffff


	//   ....[54]....
        /*0170*/ 	.word	0xffffffff


	//   ....[55]....
        /*0174*/ 	.word	0xffffffff


	//   ....[56]....
        /*0178*/ 	.word	0xffffffff


	//   ....[57]....
        /*017c*/ 	.word	0xffffffff


	//   ....[58]....
        /*0180*/ 	.word	0xffffffff


	//   ....[59]....
        /*0184*/ 	.word	0xffffffff


	//   ....[60]....
        /*0188*/ 	.word	0xffffffff


	//   ....[61]....
        /*018c*/ 	.word	0xffffffff


	//   ....[62]....
        /*0190*/ 	.word	0xffffffff


	//   ....[63]....
        /*0194*/ 	.word	0xffffffff


	//   ....[64]....
        /*0198*/ 	.word	0x05000015


	//   ....[65]....
        /*019c*/ 	.word	0x05000015


	//   ....[66]....
        /*01a0*/ 	.word	0x05000015


	//   ....[67]....
        /*01a4*/ 	.word	0x05000015


	//   ....[68]....
        /*01a8*/ 	.word	0x05000015


	//   ....[69]....
        /*01ac*/ 	.word	0x05000015


	//   ....[70]....
        /*01b0*/ 	.word	0x05000015


	//   ....[71]....
        /*01b4*/ 	.word	0x05000015


	//   ....[72]....
        /*01b8*/ 	.word	0x05000015


	//   ....[73]....
        /*01bc*/ 	.word	0x05000015


	//   ....[74]....
        /*01c0*/ 	.word	0x05000015


	//   ....[75]....
        /*01c4*/ 	.word	0x05000015


	//   ....[76]....
        /*01c8*/ 	.word	0x05000015


	//   ....[77]....
        /*01cc*/ 	.word	0x05000015


	//   ....[78]....
        /*01d0*/ 	.word	0x05000015


	//   ....[79]....
        /*01d4*/ 	.word	0x05000015


	//   ....[80]....
        /*01d8*/ 	.word	0x05000015


	//   ....[81]....
        /*01dc*/ 	.word	0x05000015


	//   ....[82]....
        /*01e0*/ 	.word	0x05000015


	//   ....[83]....
        /*01e4*/ 	.word	0x05000015


	//   ....[84]....
        /*01e8*/ 	.word	0x05000015


	//   ....[85]....
        /*01ec*/ 	.word	0x05000015


	//   ....[86]....
        /*01f0*/ 	.word	0x05000015


	//   ....[87]....
        /*01f4*/ 	.word	0x05000015


	//   ....[88]....
        /*01f8*/ 	.word	0x05000015


	//   ....[89]....
        /*01fc*/ 	.word	0x05000015


	//   ....[90]....
        /*0200*/ 	.word	0x05000015


	//   ....[91]....
        /*0204*/ 	.word	0x05000015


	//   ....[92]....
        /*0208*/ 	.word	0x05000015


	//   ....[93]....
        /*020c*/ 	.word	0x05000015


	//   ....[94]....
        /*0210*/ 	.word	0x05000015


	//   ....[95]....
        /*0214*/ 	.word	0x05000015


	//   ....[96]....
        /*0218*/ 	.word	0x05000015


	//   ....[97]....
        /*021c*/ 	.word	0x05000015


	//   ....[98]....
        /*0220*/ 	.word	0x05000015


	//   ....[99]....
        /*0224*/ 	.word	0x05000015


	//----- nvinfo : EIATTR_COOP_GROUP_INSTR_OFFSETS
	.align		4
.L_509:
        /*0228*/ 	.byte	0x04, 0x28
        /*022a*/ 	.short	(.L_511 - .L_510)


	//   ....[0]....
.L_510:
        /*022c*/ 	.word	0x000004b0


	//   ....[1]....
        /*0230*/ 	.word	0x00000700


	//   ....[2]....
        /*0234*/ 	.word	0x00000730


	//   ....[3]....
        /*0238*/ 	.word	0x00000750


	//   ....[4]....
        /*023c*/ 	.word	0x00000770


	//   ....[5]....
        /*0240*/ 	.word	0x00000790


	//   ....[6]....
        /*0244*/ 	.word	0x000007f0


	//   ....[7]....
        /*0248*/ 	.word	0x00000c20


	//   ....[8]....
        /*024c*/ 	.word	0x00000c50


	//   ....[9]....
        /*0250*/ 	.word	0x00000c70


	//   ....[10]....
        /*0254*/ 	.word	0x00000c90


	//   ....[11]....
        /*0258*/ 	.word	0x00000cb0


	//   ....[12]....
        /*025c*/ 	.word	0x00000d10


	//   ....[13]....
        /*0260*/ 	.word	0x00001050


	//   ....[14]....
        /*0264*/ 	.word	0x00001220


	//   ....[15]....
        /*0268*/ 	.word	0x00001290


	//   ....[16]....
        /*026c*/ 	.word	0x00001330


	//   ....[17]....
        /*0270*/ 	.word	0x000013a0


	//   ....[18]....
        /*0274*/ 	.word	0x000013d0


	//   ....[19]....
        /*0278*/ 	.word	0x00001400


	//   ....[20]....
        /*027c*/ 	.word	0x00001430


	//   ....[21]....
        /*0280*/ 	.word	0x00001440


	//   ....[22]....
        /*0284*/ 	.word	0x000014f0


	//   ....[23]....
        /*0288*/ 	.word	0x000016c0


	//   ....[24]....
        /*028c*/ 	.word	0x00001710


	//   ....[25]....
        /*0290*/ 	.word	0x00001770


	//   ....[26]....
        /*0294*/ 	.word	0x000017c0


	//   ....[27]....
        /*0298*/ 	.word	0x000017f0


	//   ....[28]....
        /*029c*/ 	.word	0x00001820


	//   ....[29]....
        /*02a0*/ 	.word	0x00001850


	//   ....[30]....
        /*02a4*/ 	.word	0x00001860


	//   ....[31]....
        /*02a8*/ 	.word	0x00001d10


	//   ....[32]....
        /*02ac*/ 	.word	0x000027f0


	//   ....[33]....
        /*02b0*/ 	.word	0x00002a50


	//   ....[34]....
        /*02b4*/ 	.word	0x00002a80


	//   ....[35]....
        /*02b8*/ 	.word	0x00002aa0


	//   ....[36]....
        /*02bc*/ 	.word	0x00002ac0


	//   ....[37]....
        /*02c0*/ 	.word	0x00002ae0


	//   ....[38]....
        /*02c4*/ 	.word	0x00002b40


	//   ....[39]....
        /*02c8*/ 	.word	0x00002f00


	//   ....[40]....
        /*02cc*/ 	.word	0x00002f30


	//   ....[41]....
        /*02d0*/ 	.word	0x00002f50


	//   ....[42]....
        /*02d4*/ 	.word	0x00002f70


	//   ....[43]....
        /*02d8*/ 	.word	0x00002f90


	//   ....[44]....
        /*02dc*/ 	.word	0x00003110


	//   ....[45]....
        /*02e0*/ 	.word	0x00003330


	//   ....[46]....
        /*02e4*/ 	.word	0x00003500


	//   ....[47]....
        /*02e8*/ 	.word	0x00003570


	//   ....[48]....
        /*02ec*/ 	.word	0x000035e0


	//   ....[49]....
        /*02f0*/ 	.word	0x00003630


	//   ....[50]....
        /*02f4*/ 	.word	0x00003670


	//   ....[51]....
        /*02f8*/ 	.word	0x000036c0


	//   ....[52]....
        /*02fc*/ 	.word	0x00003710


	//   ....[53]....
        /*0300*/ 	.word	0x00003720


	//   ....[54]....
        /*0304*/ 	.word	0x000037d0


	//   ....[55]....
        /*0308*/ 	.word	0x000039a0


	//   ....[56]....
        /*030c*/ 	.word	0x000039f0


	//   ....[57]....
        /*0310*/ 	.word	0x00003a70


	//   ....[58]....
        /*0314*/ 	.word	0x00003ac0


	//   ....[59]....
        /*0318*/ 	.word	0x00003af0


	//   ....[60]....
        /*031c*/ 	.word	0x00003b30


	//   ....[61]....
        /*0320*/ 	.word	0x00003b70


	//   ....[62]....
        /*0324*/ 	.word	0x00003b80


	//   ....[63]....
        /*0328*/ 	.word	0x00004000


	//   ....[64]....
        /*032c*/ 	.word	0x00004680


	//   ....[65]....
        /*0330*/ 	.word	0x00004700


	//   ....[66]....
        /*0334*/ 	.word	0x00004790


	//   ....[67]....
        /*0338*/ 	.word	0x000048b0


	//   ....[68]....
        /*033c*/ 	.word	0x00004920


	//   ....[69]....
        /*0340*/ 	.word	0x00004990


	//   ....[70]....
        /*0344*/ 	.word	0x00004a00


	//   ....[71]....
        /*0348*/ 	.word	0x00004a80


	//   ....[72]....
        /*034c*/ 	.word	0x00004ab0


	//   ....[73]....
        /*0350*/ 	.word	0x00004b50


	//   ....[74]....
        /*0354*/ 	.word	0x00004bd0


	//   ....[75]....
        /*0358*/ 	.word	0x00004c50


	//   ....[76]....
        /*035c*/ 	.word	0x00004d10


	//   ....[77]....
        /*0360*/ 	.word	0x00004d90


	//   ....[78]....
        /*0364*/ 	.word	0x00004e00


	//   ....[79]....
        /*0368*/ 	.word	0x00004e70


	//   ....[80]....
        /*036c*/ 	.word	0x00004ee0


	//   ....[81]....
        /*0370*/ 	.word	0x00004f40


	//   ....[82]....
        /*0374*/ 	.word	0x00004fb0


	//   ....[83]....
        /*0378*/ 	.word	0x00005030


	//   ....[84]....
        /*037c*/ 	.word	0x000050c0


	//   ....[85]....
        /*0380*/ 	.word	0x00005190


	//   ....[86]....
        /*0384*/ 	.word	0x00005210


	//   ....[87]....
        /*0388*/ 	.word	0x00005290


	//   ....[88]....
        /*038c*/ 	.word	0x00005330


	//   ....[89]....
        /*0390*/ 	.word	0x000053b0


	//   ....[90]....
        /*0394*/ 	.word	0x000053e0


	//   ....[91]....
        /*0398*/ 	.word	0x00005480


	//   ....[92]....
        /*039c*/ 	.word	0x00005500


	//   ....[93]....
        /*03a0*/ 	.word	0x00005580


	//   ....[94]....
        /*03a4*/ 	.word	0x00005650


	//   ....[95]....
        /*03a8*/ 	.word	0x000056e0


	//   ....[96]....
        /*03ac*/ 	.word	0x00005760


	//   ....[97]....
        /*03b0*/ 	.word	0x000057e0


	//   ....[98]....
        /*03b4*/ 	.word	0x00005850


	//   ....[99]....
        /*03b8*/ 	.word	0x000058b0


	//----- nvinfo : EIATTR_VRC_CTA_INIT_COUNT
	.align		4
.L_511:
        /*03bc*/ 	.byte	0x02, 0x4a
	.zero		1
	.zero		1


	//----- nvinfo : EIATTR_EXIT_INSTR_OFFSETS
	.align		4
        /*03c0*/ 	.byte	0x04, 0x1c
        /*03c2*/ 	.short	(.L_513 - .L_512)


	//   ....[0]....
.L_512:
        /*03c4*/ 	.word	0x00001fe0


	//   ....[1]....
        /*03c8*/ 	.word	0x00002000


	//   ....[2]....
        /*03cc*/ 	.word	0x00004610


	//   ....[3]....
        /*03d0*/ 	.word	0x00004630


	//----- nvinfo : EIATTR_MAX_THREADS
	.align		4
.L_513:
        /*03d4*/ 	.byte	0x04, 0x05
        /*03d6*/ 	.short	(.L_515 - .L_514)
.L_514:
        /*03d8*/ 	.word	0x00000180
        /*03dc*/ 	.word	0x00000001
        /*03e0*/ 	.word	0x00000001


	//----- nvinfo : EIATTR_CRS_STACK_SIZE
	.align		4
.L_515:
        /*03e4*/ 	.byte	0x04, 0x1e
        /*03e6*/ 	.short	(.L_517 - .L_516)
.L_516:
        /*03e8*/ 	.word	0x00000000


	//----- nvinfo : EIATTR_CBANK_PARAM_SIZE
	.align		4
.L_517:
        /*03ec*/ 	.byte	0x03, 0x19
        /*03ee*/ 	.short	0x0024


	//----- nvinfo : EIATTR_PARAM_CBANK
	.align		4
        /*03f0*/ 	.byte	0x04, 0x0a
        /*03f2*/ 	.short	(.L_519 - .L_518)
	.align		4
.L_518:
        /*03f4*/ 	.word	index@(.nv.constant0._ZN3cub18CUB_300001_SM_10006detail4scan16DeviceScanKernelINS2_10policy_hubIfffjN4cuda3std3__44plusIvEEE10Policy1000EN6thrust24THRUST_300001_SM_1000_NS10device_ptrIfEESF_NS0_13ScanTileStateIfLb1EEES9_NS0_8NullTypeEjfLb0ESI_EEvT0_T1_T2_iT3_T4_T5_)
        /*03f8*/ 	.short	0x0380
        /*03fa*/ 	.short	0x0024


	//----- nvinfo : EIATTR_SW_WAR
	.align		4
.L_519:
        /*03fc*/ 	.byte	0x04, 0x36
        /*03fe*/ 	.short	(.L_521 - .L_520)
.L_520:
        /*0400*/ 	.word	0x00000008
.L_521:


//--------------------- .nv.info._ZN3cub18CUB_300001_SM_10006detail4scan20DeviceScanInitKernelINS0_13ScanTileStateIfLb1EEEEEvT_i --------------------------
	.section	.nv.info._ZN3cub18CUB_300001_SM_10006detail4scan20DeviceScanInitKernelINS0_13ScanTileStateIfLb1EEEEEvT_i,"",@"SHT_CUDA_INFO"
	.sectionflags	@""
	.align	4


	//----- nvinfo : EIATTR_CUDA_API_VERSION
	.align		4
        /*0000*/ 	.byte	0x04, 0x37
        /*0002*/ 	.short	(.L_523 - .L_522)
.L_522:
        /*0004*/ 	.word	0x00000082


	//----- nvinfo : EIATTR_KPARAM_INFO
	.align		4
.L_523:
        /*0008*/ 	.byte	0x04, 0x17
        /*000a*/ 	.short	(.L_525 - .L_524)
.L_524:
        /*000c*/ 	.word	0x00000000
        /*0010*/ 	.short	0x0001
        /*0012*/ 	.short	0x0008
        /*0014*/ 	.byte	0x00, 0xf0, 0x11, 0x00


	//----- nvinfo : EIATTR_KPARAM_INFO
	.align		4
.L_525:
        /*0018*/ 	.byte	0x04, 0x17
        /*001a*/ 	.short	(.L_527 - .L_526)
.L_526:
        /*001c*/ 	.word	0x00000000
        /*0020*/ 	.short	0x0000
        /*0022*/ 	.short	0x0000
        /*0024*/ 	.byte	0x00, 0xf0, 0x21, 0x00


	//----- nvinfo : EIATTR_SPARSE_MMA_MASK
	.align		4
.L_527:
        /*0028*/ 	.byte	0x03, 0x50
        /*002a*/ 	.short	0x0000


	//----- nvinfo : EIATTR_MAXREG_COUNT
	.align		4
        /*002c*/ 	.byte	0x03, 0x1b
        /*002e*/ 	.short	0x00ff


	//----- nvinfo : EIATTR_MERCURY_ISA_VERSION
	.align		4
        /*0030*/ 	.byte	0x03, 0x5f
        /*0032*/ 	.short	0x0101


	//----- nvinfo : EIATTR_VRC_CTA_INIT_COUNT
	.align		4
        /*0034*/ 	.byte	0x02, 0x4a
	.zero		1
	.zero		1


	//----- nvinfo : EIATTR_EXIT_INSTR_OFFSETS
	.align		4
        /*0038*/ 	.byte	0x04, 0x1c
        /*003a*/ 	.short	(.L_529 - .L_528)


	//   ....[0]....
.L_528:
        /*003c*/ 	.word	0x000000f0


	//   ....[1]....
        /*0040*/ 	.word	0x00000130


	//----- nvinfo : EIATTR_CBANK_PARAM_SIZE
	.align		4
.L_529:
        /*0044*/ 	.byte	0x03, 0x19
        /*0046*/ 	.short	0x000c


	//----- nvinfo : EIATTR_PARAM_CBANK
	.align		4
        /*0048*/ 	.byte	0x04, 0x0a
        /*004a*/ 	.short	(.L_531 - .L_530)
	.align		4
.L_530:
        /*004c*/ 	.word	index@(.nv.constant0._ZN3cub18CUB_300001_SM_10006detail4scan20DeviceScanInitKernelINS0_13ScanTileStateIfLb1EEEEEvT_i)
        /*0050*/ 	.short	0x0380
        /*0052*/ 	.short	0x000c


	//----- nvinfo : EIATTR_SW_WAR
	.align		4
.L_531:
        /*0054*/ 	.byte	0x04, 0x36
        /*0056*/ 	.short	(.L_533 - .L_532)
.L_532:
        /*0058*/ 	.word	0x00000008
.L_533:


//--------------------- .nv.info._ZN3cub18CUB_300001_SM_10006detail9transform16transform_kernelINS2_10policy_hubILb1EN4cuda3std3__45tupleIJN6thrust24THRUST_300001_SM_1000_NS10device_ptrIfEEEEEE10policy1000ElNSA_6detail10functional5actorINSH_9compositeIJNSH_16operator_adaptorINS7_10multipliesIvEEEENSI_INSH_8argumentILj0EEEEENSI_INSH_5valueIfEEEEEEEEESC_JPfEEEvT0_iT1_T2_DpNS2_10kernel_argIT3_EE --------------------------
	.section	.nv.info._ZN3cub18CUB_300001_SM_10006detail9transform16transform_kernelINS2_10policy_hubILb1EN4cuda3std3__45tupleIJN6thrust24THRUST_300001_SM_1000_NS10device_ptrIfEEEEEE10policy1000ElNSA_6detail10functional5actorINSH_9compositeIJNSH_16operator_adaptorINS7_10multipliesIvEEEENSI_INSH_8argumentILj0EEEEENSI_INSH_5valueIfEEEEEEEEESC_JPfEEEvT0_iT1_T2_DpNS2_10kernel_argIT3_EE,"",@"SHT_CUDA_INFO"
	.sectionflags	@""
	.align	4


	//----- nvinfo : EIATTR_CUDA_API_VERSION
	.align		4
        /*0000*/ 	.byte	0x04, 0x37
        /*0002*/ 	.short	(.L_535 - .L_534)
.L_534:
        /*0004*/ 	.word	0x00000082


	//----- nvinfo : EIATTR_KPARAM_INFO
	.align		4
.L_535:
        /*0008*/ 	.byte	0x04, 0x17
        /*000a*/ 	.short	(.L_537 - .L_536)
.L_536:
        /*000c*/ 	.word	0x00000000
        /*0010*/ 	.short	0x0004
        /*0012*/ 	.short	0x0020
        /*0014*/ 	.byte	0x00, 0xf0, 0x41, 0x00


	//----- nvinfo : EIATTR_KPARAM_INFO
	.align		4
.L_537:
        /*0018*/ 	.byte	0x04, 0x17
        /*001a*/ 	.short	(.L_539 - .L_538)
.L_538:
        /*001c*/ 	.word	0x00000000
        /*0020*/ 	.short	0x0003
        /*0022*/ 	.short	0x0018
        /*0024*/ 	.byte	0x00, 0xf0, 0x21, 0x00


	//----- nvinfo : EIATTR_KPARAM_INFO
	.align		4
.L_539:
        /*0028*/ 	.byte	0x04, 0x17
        /*002a*/ 	.short	(.L_541 - .L_540)
.L_540:
        /*002c*/ 	.word	0x00000000
        /*0030*/ 	.short	0x0002
        /*0032*/ 	.short	0x000c
        /*0034*/ 	.byte	0x00, 0xf0, 0x21, 0x00


	//----- nvinfo : EIATTR_KPARAM_INFO
	.align		4
.L_541:
        /*0038*/ 	.byte	0x04, 0x17
        /*003a*/ 	.short	(.L_543 - .L_542)
.L_542:
        /*003c*/ 	.word	0x00000000
        /*0040*/ 	.short	0x0001
        /*0042*/ 	.short	0x0008
        /*0044*/ 	.byte	0x00, 0xf0, 0x11, 0x00


	//----- nvinfo : EIATTR_KPARAM_INFO
	.align		4
.L_543:
        /*0048*/ 	.byte	0x04, 0x17
        /*004a*/ 	.short	(.L_545 - .L_544)
.L_544:
        /*004c*/ 	.word	0x00000000
        /*0050*/ 	.short	0x0000
        /*0052*/ 	.short	0x0000
        /*0054*/ 	.byte	0x00, 0xf0, 0x21, 0x00


	//----- nvinfo : EIATTR_SPARSE_MMA_MASK
	.align		4
.L_545:
        /*0058*/ 	.byte	0x03, 0x50
        /*005a*/ 	.short	0x0000


	//----- nvinfo : EIATTR_MAXREG_COUNT
	.align		4
        /*005c*/ 	.byte	0x03, 0x1b
        /*005e*/ 	.short	0x00ff


	//----- nvinfo : EIATTR_MERCURY_ISA_VERSION
	.align		4
        /*0060*/ 	.byte	0x03, 0x5f
        /*0062*/ 	.short	0x0101


	//----- nvinfo : EIATTR_VRC_CTA_INIT_COUNT
	.align		4
        /*0064*/ 	.byte	0x02, 0x4a
	.zero		1
	.zero		1


	//----- nvinfo : EIATTR_EXIT_INSTR_OFFSETS
	.align		4
        /*0068*/ 	.byte	0x04, 0x1c
        /*006a*/ 	.short	(.L_547 - .L_546)


	//   ....[0]....
.L_546:
        /*006c*/ 	.word	0x000002b0


	//   ....[1]....
        /*0070*/ 	.word	0x00000a20


	//   ....[2]....
        /*0074*/ 	.word	0x00000c90


	//   ....[3]....
        /*0078*/ 	.word	0x00000df0


	//   ....[4]....
        /*007c*/ 	.word	0x00000e20


	//   ....[5]....
        /*0080*/ 	.word	0x00000e90


	//   ....[6]....
        /*0084*/ 	.word	0x00000eb0


	//   ....[7]....
        /*0088*/ 	.word	0x00001380


	//   ....[8]....
        /*008c*/ 	.word	0x000015a0


	//   ....[9]....
        /*0090*/ 	.word	0x00001700


	//   ....[10]....
        /*0094*/ 	.word	0x000017b0


	//----- nvinfo : EIATTR_MAX_THREADS
	.align		4
.L_547:
        /*0098*/ 	.byte	0x04, 0x05
        /*009a*/ 	.short	(.L_549 - .L_548)
.L_548:
        /*009c*/ 	.word	0x00000080
        /*00a0*/ 	.word	0x00000001
        /*00a4*/ 	.word	0x00000001


	//----- nvinfo : EIATTR_CRS_STACK_SIZE
	.align		4
.L_549:
        /*00a8*/ 	.byte	0x04, 0x1e
        /*00aa*/ 	.short	(.L_551 - .L_550)
.L_550:
        /*00ac*/ 	.word	0x00000000


	//----- nvinfo : EIATTR_CBANK_PARAM_SIZE
	.align		4
.L_551:
        /*00b0*/ 	.byte	0x03, 0x19
        /*00b2*/ 	.short	0x0030


	//----- nvinfo : EIATTR_PARAM_CBANK
	.align		4
        /*00b4*/ 	.byte	0x04, 0x0a
        /*00b6*/ 	.short	(.L_553 - .L_552)
	.align		4
.L_552:
        /*00b8*/ 	.word	index@(.nv.constant0._ZN3cub18CUB_300001_SM_10006detail9transform16transform_kernelINS2_10policy_hubILb1EN4cuda3std3__45tupleIJN6thrust24THRUST_300001_SM_1000_NS10device_ptrIfEEEEEE10policy1000ElNSA_6detail10functional5actorINSH_9compositeIJNSH_16operator_adaptorINS7_10multipliesIvEEEENSI_INSH_8argumentILj0EEEEENSI_INSH_5valueIfEEEEEEEEESC_JPfEEEvT0_iT1_T2_DpNS2_10kernel_argIT3_EE)
        /*00bc*/ 	.short	0x0380
        /*00be*/ 	.short	0x0030


	//----- nvinfo : EIATTR_SW_WAR
	.align		4
.L_553:
        /*00c0*/ 	.byte	0x04, 0x36
        /*00c2*/ 	.short	(.L_555 - .L_554)
.L_554:
        /*00c4*/ 	.word	0x00000008
.L_555:


//--------------------- .nv.info._ZN3cub18CUB_300001_SM_10006detail9transform16transform_kernelINS2_10policy_hubILb1EN4cuda3std3__45tupleIJN6thrust24THRUST_300001_SM_1000_NS10device_ptrIfEEEEEE10policy1000EiNSA_6detail10functional5actorINSH_9compositeIJNSH_16operator_adaptorINS7_10multipliesIvEEEENSI_INSH_8argumentILj0EEEEENSI_INSH_5valueIfEEEEEEEEESC_JPfEEEvT0_iT1_T2_DpNS2_10kernel_argIT3_EE --------------------------
	.section	.nv.info._ZN3cub18CUB_300001_SM_10006detail9transform16transform_kernelINS2_10policy_hubILb1EN4cuda3std3__45tupleIJN6thrust24THRUST_300001_SM_1000_NS10device_ptrIfEEEEEE10policy1000EiNSA_6detail10functional5actorINSH_9compositeIJNSH_16operator_adaptorINS7_10multipliesIvEEEENSI_INSH_8argumentILj0EEEEENSI_INSH_5valueIfEEEEEEEEESC_JPfEEEvT0_iT1_T2_DpNS2_10kernel_argIT3_EE,"",@"SHT_CUDA_INFO"
	.sectionflags	@""
	.align	4


	//----- nvinfo : EIATTR_CUDA_API_VERSION
	.align		4
        /*0000*/ 	.byte	0x04, 0x37
        /*0002*/ 	.short	(.L_557 - .L_556)
.L_556:
        /*0004*/ 	.word	0x00000082


	//----- nvinfo : EIATTR_KPARAM_INFO
	.align		4
.L_557:
        /*0008*/ 	.byte	0x04, 0x17
        /*000a*/ 	.short	(.L_559 - .L_558)
.L_558:
        /*000c*/ 	.word	0x00000000
        /*0010*/ 	.short	0x0004
        /*0012*/ 	.short	0x0018
        /*0014*/ 	.byte	0x00, 0xf0, 0x41, 0x00


	//----- nvinfo : EIATTR_KPARAM_INFO
	.align		4
.L_559:
        /*0018*/ 	.byte	0x04, 0x17
        /*001a*/ 	.short	(.L_561 - .L_560)
.L_560:
        /*001c*/ 	.word	0x00000000
        /*0020*/ 	.short	0x0003
        /*0022*/ 	.short	0x0010
        /*0024*/ 	.byte	0x00, 0xf0, 0x21, 0x00


	//----- nvinfo : EIATTR_KPARAM_INFO
	.align		4
.L_561:
        /*0028*/ 	.byte	0x04, 0x17
        /*002a*/ 	.short	(.L_563 - .L_562)
.L_562:
        /*002c*/ 	.word	0x00000000
        /*0030*/ 	.short	0x0002
        /*0032*/ 	.short	0x0008
        /*0034*/ 	.byte	0x00, 0xf0, 0x21, 0x00


	//----- nvinfo : EIATTR_KPARAM_INFO
	.align		4
.L_563:
        /*0038*/ 	.byte	0x04, 0x17
        /*003a*/ 	.short	(.L_565 - .L_564)
.L_564:
        /*003c*/ 	.word	0x00000000
        /*0040*/ 	.short	0x0001
        /*0042*/ 	.short	0x0004
        /*0044*/ 	.byte	0x00, 0xf0, 0x11, 0x00


	//----- nvinfo : EIATTR_KPARAM_INFO
	.align		4
.L_565:
        /*0048*/ 	.byte	0x04, 0x17
        /*004a*/ 	.short	(.L_567 - .L_566)
.L_566:
        /*004c*/ 	.word	0x00000000
        /*0050*/ 	.short	0x0000
        /*0052*/ 	.short	0x0000
        /*0054*/ 	.byte	0x00, 0xf0, 0x11, 0x00


	//----- nvinfo : EIATTR_SPARSE_MMA_MASK
	.align		4
.L_567:
        /*0058*/ 	.byte	0x03, 0x50
        /*005a*/ 	.short	0x0000


	//----- nvinfo : EIATTR_MAXREG_COUNT
	.align		4
        /*005c*/ 	.byte	0x03, 0x1b
        /*005e*/ 	.short	0x00ff


	//----- nvinfo : EIATTR_MERCURY_ISA_VERSION
	.align		4
        /*0060*/ 	.byte	0x03, 0x5f
        /*0062*/ 	.short	0x0101


	//----- nvinfo : EIATTR_VRC_CTA_INIT_COUNT
	.align		4
        /*0064*/ 	.byte	0x02, 0x4a
	.zero		1
	.zero		1


	//----- nvinfo : EIATTR_EXIT_INSTR_OFFSETS
	.align		4
        /*0068*/ 	.byte	0x04, 0x1c
        /*006a*/ 	.short	(.L_569 - .L_568)


	//   ....[0]....
.L_568:
        /*006c*/ 	.word	0x000001f0


	//   ....[1]....
        /*0070*/ 	.word	0x000006c0


	//   ....[2]....
        /*0074*/ 	.word	0x000008f0


	//   ....[3]....
        /*0078*/ 	.word	0x00000a50


	//   ....[4]....
        /*007c*/ 	.word	0x00000b20


	//   ....[5]....
        /*0080*/ 	.word	0x00000b40


	//   ....[6]....
        /*0084*/ 	.word	0x00000f60


	//   ....[7]....
        /*0088*/ 	.word	0x000011d0


	//   ....[8]....
        /*008c*/ 	.word	0x00001330


	//   ....[9]....
        /*0090*/ 	.word	0x00001360


	//   ....[10]....
        /*0094*/ 	.word	0x000013d0


	//----- nvinfo : EIATTR_MAX_THREADS
	.align		4
.L_569:
        /*0098*/ 	.byte	0x04, 0x05
        /*009a*/ 	.short	(.L_571 - .L_570)
.L_570:
        /*009c*/ 	.word	0x00000080
        /*00a0*/ 	.word	0x00000001
        /*00a4*/ 	.word	0x00000001


	//----- nvinfo : EIATTR_CRS_STACK_SIZE
	.align		4
.L_571:
        /*00a8*/ 	.byte	0x04, 0x1e
        /*00aa*/ 	.short	(.L_573 - .L_572)
.L_572:
        /*00ac*/ 	.word	0x00000000


	//----- nvinfo : EIATTR_CBANK_PARAM_SIZE
	.align		4
.L_573:
        /*00b0*/ 	.byte	0x03, 0x19
        /*00b2*/ 	.short	0x0028


	//----- nvinfo : EIATTR_PARAM_CBANK
	.align		4
        /*00b4*/ 	.byte	0x04, 0x0a
        /*00b6*/ 	.short	(.L_575 - .L_574)
	.align		4
.L_574:
        /*00b8*/ 	.word	index@(.nv.constant0._ZN3cub18CUB_300001_SM_10006detail9transform16transform_kernelINS2_10policy_hubILb1EN4cuda3std3__45tupleIJN6thrust24THRUST_300001_SM_1000_NS10device_ptrIfEEEEEE10policy1000EiNSA_6detail10functional5actorINSH_9compositeIJNSH_16operator_adaptorINS7_10multipliesIvEEEENSI_INSH_8argumentILj0EEEEENSI_INSH_5valueIfEEEEEEEEESC_JPfEEEvT0_iT1_T2_DpNS2_10kernel_argIT3_EE)
        /*00bc*/ 	.short	0x0380
        /*00be*/ 	.short	0x0028


	//----- nvinfo : EIATTR_SW_WAR
	.align		4
.L_575:
        /*00c0*/ 	.byte	0x04, 0x36
        /*00c2*/ 	.short	(.L_577 - .L_576)
.L_576:
        /*00c4*/ 	.word	0x00000008
.L_577:


//--------------------- .nv.info._ZN3cub18CUB_300001_SM_10006detail9transform16transform_kernelINS2_10policy_hubILb1EN4cuda3std3__45tupleIJN6thrust24THRUST_300001_SM_1000_NS10device_ptrIfEEEEEE10policy1000El12PowerFunctorSC_JPfEEEvT0_iT1_T2_DpNS2_10kernel_argIT3_EE --------------------------
	.section	.nv.info._ZN3cub18CUB_300001_SM_10006detail9transform16transform_kernelINS2_10policy_hubILb1EN4cuda3std3__45tupleIJN6thrust24THRUST_300001_SM_1000_NS10device_ptrIfEEEEEE10policy1000El12PowerFunctorSC_JPfEEEvT0_iT1_T2_DpNS2_10kernel_argIT3_EE,"",@"SHT_CUDA_INFO"
	.sectionflags	@""
	.align	4


	//----- nvinfo : EIATTR_CUDA_API_VERSION
	.align		4
        /*0000*/ 	.byte	0x04, 0x37
        /*0002*/ 	.short	(.L_579 - .L_578)
.L_578:
        /*0004*/ 	.word	0x00000082


	//----- nvinfo : EIATTR_KPARAM_INFO
	.align		4
.L_579:
        /*0008*/ 	.byte	0x04, 0x17
        /*000a*/ 	.short	(.L_581 - .L_580)
.L_580:
        /*000c*/ 	.word	0x00000000
        /*0010*/ 	.short	0x0004
        /*0012*/ 	.short	0x0018
        /*0014*/ 	.byte	0x00, 0xf0, 0x41, 0x00


	//----- nvinfo : EIATTR_KPARAM_INFO
	.align		4
.L_581:
        /*0018*/ 	.byte	0x04, 0x17
        /*001a*/ 	.short	(.L_583 - .L_582)
.L_582:
        /*001c*/ 	.word	0x00000000
        /*0020*/ 	.short	0x0003
        /*0022*/ 	.short	0x0010
        /*0024*/ 	.byte	0x00, 0xf0, 0x21, 0x00


	//----- nvinfo : EIATTR_KPARAM_INFO
	.align		4
.L_583:
        /*0028*/ 	.byte	0x04, 0x17
        /*002a*/ 	.short	(.L_585 - .L_584)
.L_584:
        /*002c*/ 	.word	0x00000000
        /*0030*/ 	.short	0x0002
        /*0032*/ 	.short	0x000c
        /*0034*/ 	.byte	0x00, 0xf0, 0x11, 0x00


	//----- nvinfo : EIATTR_KPARAM_INFO
	.align		4
.L_585:
        /*0038*/ 	.byte	0x04, 0x17
        /*003a*/ 	.short	(.L_587 - .L_586)
.L_586:
        /*003c*/ 	.word	0x00000000
        /*0040*/ 	.short	0x0001
        /*0042*/ 	.short	0x0008
        /*0044*/ 	.byte	0x00, 0xf0, 0x11, 0x00


	//----- nvinfo : EIATTR_KPARAM_INFO
	.align		4
.L_587:
        /*0048*/ 	.byte	0x04, 0x17
        /*004a*/ 	.short	(.L_589 - .L_588)
.L_588:
        /*004c*/ 	.word	0x00000000
        /*0050*/ 	.short	0x0000
        /*0052*/ 	.short	0x0000
        /*0054*/ 	.byte	0x00, 0xf0, 0x21, 0x00


	//----- nvinfo : EIATTR_SPARSE_MMA_MASK
	.align		4
.L_589:
        /*0058*/ 	.byte	0x03, 0x50
        /*005a*/ 	.short	0x0000


	//----- nvinfo : EIATTR_MAXREG_COUNT
	.align		4
        /*005c*/ 	.byte	0x03, 0x1b
        /*005e*/ 	.short	0x00ff


	//----- nvinfo : EIATTR_MERCURY_ISA_VERSION
	.align		4
        /*0060*/ 	.byte	0x03, 0x5f
        /*0062*/ 	.short	0x0101


	//----- nvinfo : EIATTR_VRC_CTA_INIT_COUNT
	.align		4
        /*0064*/ 	.byte	0x02, 0x4a
	.zero		1
	.zero		1


	//----- nvinfo : EIATTR_EXIT_INSTR_OFFSETS
	.align		4
        /*0068*/ 	.byte	0x04, 0x1c
        /*006a*/ 	.short	(.L_591 - .L_590)


	//   ....[0]....
.L_590:
        /*006c*/ 	.word	0x00000230


	//   ....[1]....
        /*0070*/ 	.word	0x00000950


	//   ....[2]....
        /*0074*/ 	.word	0x00000970


	//   ....[3]....
        /*0078*/ 	.word	0x00001030


	//----- nvinfo : EIATTR_MAX_THREADS
	.align		4
.L_591:
        /*007c*/ 	.byte	0x04, 0x05
        /*007e*/ 	.short	(.L_593 - .L_592)
.L_592:
        /*0080*/ 	.word	0x00000080
        /*0084*/ 	.word	0x00000001
        /*0088*/ 	.word	0x00000001


	//----- nvinfo : EIATTR_CRS_STACK_SIZE
	.align		4
.L_593:
        /*008c*/ 	.byte	0x04, 0x1e
        /*008e*/ 	.short	(.L_595 - .L_594)
.L_594:
        /*0090*/ 	.word	0x00000000


	//----- nvinfo : EIATTR_CBANK_PARAM_SIZE
	.align		4
.L_595:
        /*0094*/ 	.byte	0x03, 0x19
        /*0096*/ 	.short	0x0028


	//----- nvinfo : EIATTR_PARAM_CBANK
	.align		4
        /*0098*/ 	.byte	0x04, 0x0a
        /*009a*/ 	.short	(.L_597 - .L_596)
	.align		4
.L_596:
        /*009c*/ 	.word	index@(.nv.constant0._ZN3cub18CUB_300001_SM_10006detail9transform16transform_kernelINS2_10policy_hubILb1EN4cuda3std3__45tupleIJN6thrust24THRUST_300001_SM_1000_NS10device_ptrIfEEEEEE10policy1000El12PowerFunctorSC_JPfEEEvT0_iT1_T2_DpNS2_10kernel_argIT3_EE)
        /*00a0*/ 	.short	0x0380
        /*00a2*/ 	.short	0x0028


	//----- nvinfo : EIATTR_SW_WAR
	.align		4
.L_597:
        /*00a4*/ 	.byte	0x04, 0x36
        /*00a6*/ 	.short	(.L_599 - .L_598)
.L_598:
        /*00a8*/ 	.word	0x00000008
.L_599:


//--------------------- .nv.info._ZN3cub18CUB_300001_SM_10006detail9transform16transform_kernelINS2_10policy_hubILb1EN4cuda3std3__45tupleIJN6thrust24THRUST_300001_SM_1000_NS10device_ptrIfEEEEEE10policy1000Ei12PowerFunctorSC_JPfEEEvT0_iT1_T2_DpNS2_10kernel_argIT3_EE --------------------------
	.section	.nv.info._ZN3cub18CUB_300001_SM_10006detail9transform16transform_kernelINS2_10policy_hubILb1EN4cuda3std3__45tupleIJN6thrust24THRUST_300001_SM_1000_NS10device_ptrIfEEEEEE10policy1000Ei12PowerFunctorSC_JPfEEEvT0_iT1_T2_DpNS2_10kernel_argIT3_EE,"",@"SHT_CUDA_INFO"
	.sectionflags	@""
	.align	4


	//----- nvinfo : EIATTR_CUDA_API_VERSION
	.align		4
        /*0000*/ 	.byte	0x04, 0x37
        /*0002*/ 	.short	(.L_601 - .L_600)
.L_600:
        /*0004*/ 	.word	0x00000082


	//----- nvinfo : EIATTR_KPARAM_INFO
	.align		4
.L_601:
        /*0008*/ 	.byte	0x04, 0x17
        /*000a*/ 	.short	(.L_603 - .L_602)
.L_602:
        /*000c*/ 	.word	0x00000000
        /*0010*/ 	.short	0x0004
        /*0012*/ 	.short	0x0018
        /*0014*/ 	.byte	0x00, 0xf0, 0x41, 0x00


	//----- nvinfo : EIATTR_KPARAM_INFO
	.align		4
.L_603:
        /*0018*/ 	.byte	0x04, 0x17
        /*001a*/ 	.short	(.L_605 - .L_604)
.L_604:
        /*001c*/ 	.word	0x00000000
        /*0020*/ 	.short	0x0003
        /*0022*/ 	.short	0x0010
        /*0024*/ 	.byte	0x00, 0xf0, 0x21, 0x00


	//----- nvinfo : EIATTR_KPARAM_INFO
	.align		4
.L_605:
        /*0028*/ 	.byte	0x04, 0x17
        /*002a*/ 	.short	(.L_607 - .L_606)
.L_606:
        /*002c*/ 	.word	0x00000000
        /*0030*/ 	.short	0x0002
        /*0032*/ 	.short	0x0008
        /*0034*/ 	.byte	0x00, 0xf0, 0x11, 0x00


	//----- nvinfo : EIATTR_KPARAM_INFO
	.align		4
.L_607:
        /*0038*/ 	.byte	0x04, 0x17
        /*003a*/ 	.short	(.L_609 - .L_608)
.L_608:
        /*003c*/ 	.word	0x00000000
        /*0040*/ 	.short	0x0001
        /*0042*/ 	.short	0x0004
        /*0044*/ 	.byte	0x00, 0xf0, 0x11, 0x00


	//----- nvinfo : EIATTR_KPARAM_INFO
	.align		4
.L_609:
        /*0048*/ 	.byte	0x04, 0x17
        /*004a*/ 	.short	(.L_611 - .L_610)
.L_610:
        /*004c*/ 	.word	0x00000000
        /*0050*/ 	.short	0x0000
        /*0052*/ 	.short	0x0000
        /*0054*/ 	.byte	0x00, 0xf0, 0x11, 0x00


	//----- nvinfo : EIATTR_SPARSE_MMA_MASK
	.align		4
.L_611:
        /*0058*/ 	.byte	0x03, 0x50
        /*005a*/ 	.short	0x0000


	//----- nvinfo : EIATTR_MAXREG_COUNT
	.align		4
        /*005c*/ 	.byte	0x03, 0x1b
        /*005e*/ 	.short	0x00ff


	//----- nvinfo : EIATTR_MERCURY_ISA_VERSION
	.align		4
        /*0060*/ 	.byte	0x03, 0x5f
        /*0062*/ 	.short	0x0101


	//----- nvinfo : EIATTR_VRC_CTA_INIT_COUNT
	.align		4
        /*0064*/ 	.byte	0x02, 0x4a
	.zero		1
	.zero		1


	//----- nvinfo : EIATTR_EXIT_INSTR_OFFSETS
	.align		4
        /*0068*/ 	.byte	0x04, 0x1c
        /*006a*/ 	.short	(.L_613 - .L_612)


	//   ....[0]....
.L_612:
        /*006c*/ 	.word	0x000001b0


	//   ....[1]....
        /*0070*/ 	.word	0x00000840


	//   ....[2]....
        /*0074*/ 	.word	0x00000880


	//   ....[3]....
        /*0078*/ 	.word	0x00000f70


	//----- nvinfo : EIATTR_MAX_THREADS
	.align		4
.L_613:
        /*007c*/ 	.byte	0x04, 0x05
        /*007e*/ 	.short	(.L_615 - .L_614)
.L_614:
        /*0080*/ 	.word	0x00000080
        /*0084*/ 	.word	0x00000001
        /*0088*/ 	.word	0x00000001


	//----- nvinfo : EIATTR_CRS_STACK_SIZE
	.align		4
.L_615:
        /*008c*/ 	.byte	0x04, 0x1e
        /*008e*/ 	.short	(.L_617 - .L_616)
.L_616:
        /*0090*/ 	.word	0x00000000


	//----- nvinfo : EIATTR_CBANK_PARAM_SIZE
	.align		4
.L_617:
        /*0094*/ 	.byte	0x03, 0x19
        /*0096*/ 	.short	0x0028


	//----- nvinfo : EIATTR_PARAM_CBANK
	.align		4
        /*0098*/ 	.byte	0x04, 0x0a
        /*009a*/ 	.short	(.L_619 - .L_618)
	.align		4
.L_618:
        /*009c*/ 	.word	index@(.nv.constant0._ZN3cub18CUB_300001_SM_10006detail9transform16transform_kernelINS2_10policy_hubILb1EN4cuda3std3__45tupleIJN6thrust24THRUST_300001_SM_1000_NS10device_ptrIfEEEEEE10policy1000Ei12PowerFunctorSC_JPfEEEvT0_iT1_T2_DpNS2_10kernel_argIT3_EE)
        /*00a0*/ 	.short	0x0380
        /*00a2*/ 	.short	0x0028


	//----- nvinfo : EIATTR_SW_WAR
	.align		4
.L_619:
        /*00a4*/ 	.byte	0x04, 0x36
        /*00a6*/ 	.short	(.L_621 - .L_620)
.L_620:
        /*00a8*/ 	.word	0x00000008
.L_621:


//--------------------- .nv.info._ZN3cub18CUB_300001_SM_10006detail11EmptyKernelIvEEvv --------------------------
	.section	.nv.info._ZN3cub18CUB_300001_SM_10006detail11EmptyKernelIvEEvv,"",@"SHT_CUDA_INFO"
	.sectionflags	@""
	.align	4


	//----- nvinfo : EIATTR_CUDA_API_VERSION
	.align		4
        /*0000*/ 	.byte	0x04, 0x37
        /*0002*/ 	.short	(.L_623 - .L_622)
.L_622:
        /*0004*/ 	.word	0x00000082


	//----- nvinfo : EIATTR_SPARSE_MMA_MASK
	.align		4
.L_623:
        /*0008*/ 	.byte	0x03, 0x50
        /*000a*/ 	.short	0x0000


	//----- nvinfo : EIATTR_MAXREG_COUNT
	.align		4
        /*000c*/ 	.byte	0x03, 0x1b
        /*000e*/ 	.short	0x00ff


	//----- nvinfo : EIATTR_MERCURY_ISA_VERSION
	.align		4
        /*0010*/ 	.byte	0x03, 0x5f
        /*0012*/ 	.short	0x0101


	//----- nvinfo : EIATTR_VRC_CTA_INIT_COUNT
	.align		4
        /*0014*/ 	.byte	0x02, 0x4a
	.zero		1
	.zero		1


	//----- nvinfo : EIATTR_EXIT_INSTR_OFFSETS
	.align		4
        /*0018*/ 	.byte	0x04, 0x1c
        /*001a*/ 	.short	(.L_625 - .L_624)


	//   ....[0]....
.L_624:
        /*001c*/ 	.word	0x00000010


	//----- nvinfo : EIATTR_SW_WAR
	.align		4
.L_625:
        /*0020*/ 	.byte	0x04, 0x36
        /*0022*/ 	.short	(.L_627 - .L_626)
.L_626:
        /*0024*/ 	.word	0x00000008
.L_627:


//--------------------- .nv.info._Z10k_initrandP17curandStateXORWOW --------------------------
	.section	.nv.info._Z10k_initrandP17curandStateXORWOW,"",@"SHT_CUDA_INFO"
	.sectionflags	@""
	.align	4


	//----- nvinfo : EIATTR_CUDA_API_VERSION
	.align		4
        /*0000*/ 	.byte	0x04, 0x37
        /*0002*/ 	.short	(.L_629 - .L_628)
.L_628:
        /*0004*/ 	.word	0x00000082


	//----- nvinfo : EIATTR_KPARAM_INFO
	.align		4
.L_629:
        /*0008*/ 	.byte	0x04, 0x17
        /*000a*/ 	.short	(.L_631 - .L_630)
.L_630:
        /*000c*/ 	.word	0x00000000
        /*0010*/ 	.short	0x0000
        /*0012*/ 	.short	0x0000
        /*0014*/ 	.byte	0x00, 0xf5, 0x21, 0x00


	//----- nvinfo : EIATTR_SPARSE_MMA_MASK
	.align		4
.L_631:
        /*0018*/ 	.byte	0x03, 0x50
        /*001a*/ 	.short	0x0000


	//----- nvinfo : EIATTR_MAXREG_COUNT
	.align		4
        /*001c*/ 	.byte	0x03, 0x1b
        /*001e*/ 	.short	0x00ff


	//----- nvinfo : EIATTR_MERCURY_ISA_VERSION
	.align		4
        /*0020*/ 	.byte	0x03, 0x5f
        /*0022*/ 	.short	0x0101


	//----- nvinfo : EIATTR_VRC_CTA_INIT_COUNT
	.align		4
        /*0024*/ 	.byte	0x02, 0x4a
	.zero		1
	.zero		1


	//----- nvinfo : EIATTR_EXIT_INSTR_OFFSETS
	.align		4
        /*0028*/ 	.byte	0x04, 0x1c
        /*002a*/ 	.short	(.L_633 - .L_632)


	//   ....[0]....
.L_632:
        /*002c*/ 	.word	0x00000e70


	//----- nvinfo : EIATTR_CRS_STACK_SIZE
	.align		4
.L_633:
        /*0030*/ 	.byte	0x04, 0x1e
        /*0032*/ 	.short	(.L_635 - .L_634)
.L_634:
        /*0034*/ 	.word	0x00000000


	//----- nvinfo : EIATTR_CBANK_PARAM_SIZE
	.align		4
.L_635:
        /*0038*/ 	.byte	0x03, 0x19
        /*003a*/ 	.short	0x0008


	//----- nvinfo : EIATTR_PARAM_CBANK
	.align		4
        /*003c*/ 	.byte	0x04, 0x0a
        /*003e*/ 	.short	(.L_637 - .L_636)
	.align		4
.L_636:
        /*0040*/ 	.word	index@(.nv.constant0._Z10k_initrandP17curandStateXORWOW)
        /*0044*/ 	.short	0x0380
        /*0046*/ 	.short	0x0008


	//----- nvinfo : EIATTR_SW_WAR
	.align		4
.L_637:
        /*0048*/ 	.byte	0x04, 0x36
        /*004a*/ 	.short	(.L_639 - .L_638)
.L_638:
        /*004c*/ 	.word	0x00000008
.L_639:


//--------------------- .nv.info._Z8k_enrichPfS_llfflP17curandStateXORWOW --------------------------
	.section	.nv.info._Z8k_enrichPfS_llfflP17curandStateXORWOW,"",@"SHT_CUDA_INFO"
	.sectionflags	@""
	.align	4


	//----- nvinfo : EIATTR_CUDA_API_VERSION
	.align		4
        /*0000*/ 	.byte	0x04, 0x37
        /*0002*/ 	.short	(.L_641 - .L_640)
.L_640:
        /*0004*/ 	.word	0x00000082


	//----- nvinfo : EIATTR_KPARAM_INFO
	.align		4
.L_641:
        /*0008*/ 	.byte	0x04, 0x17
        /*000a*/ 	.short	(.L_643 - .L_642)
.L_642:
        /*000c*/ 	.word	0x00000000
        /*0010*/ 	.short	0x0007
        /*0012*/ 	.short	0x0030
        /*0014*/ 	.byte	0x00, 0xf5, 0x21, 0x00


	//----- nvinfo : EIATTR_KPARAM_INFO
	.align		4
.L_643:
        /*0018*/ 	.byte	0x04, 0x17
        /*001a*/ 	.short	(.L_645 - .L_644)
.L_644:
        /*001c*/ 	.word	0x00000000
        /*0020*/ 	.short	0x0006
        /*0022*/ 	.short	0x0028
        /*0024*/ 	.byte	0x00, 0xf0, 0x21, 0x00


	//----- nvinfo : EIATTR_KPARAM_INFO
	.align		4
.L_645:
        /*0028*/ 	.byte	0x04, 0x17
        /*002a*/ 	.short	(.L_647 - .L_646)
.L_646:
        /*002c*/ 	.word	0x00000000
        /*0030*/ 	.short	0x0005
        /*0032*/ 	.short	0x0024
        /*0034*/ 	.byte	0x00, 0xf0, 0x11, 0x00


	//----- nvinfo : EIATTR_KPARAM_INFO
	.align		4
.L_647:
        /*0038*/ 	.byte	0x04, 0x17
        /*003a*/ 	.short	(.L_649 - .L_648)
.L_648:
        /*003c*/ 	.word	0x00000000
        /*0040*/ 	.short	0x0004
        /*0042*/ 	.short	0x0020
        /*0044*/ 	.byte	0x00, 0xf0, 0x11, 0x00


	//----- nvinfo : EIATTR_KPARAM_INFO
	.align		4
.L_649:
        /*0048*/ 	.byte	0x04, 0x17
        /*004a*/ 	.short	(.L_651 - .L_650)
.L_650:
        /*004c*/ 	.word	0x00000000
        /*0050*/ 	.short	0x0003
        /*0052*/ 	.short	0x0018
        /*0054*/ 	.byte	0x00, 0xf0, 0x21, 0x00


	//----- nvinfo : EIATTR_KPARAM_INFO
	.align		4
.L_651:
        /*0058*/ 	.byte	0x04, 0x17
        /*005a*/ 	.short	(.L_653 - .L_652)
.L_652:
        /*005c*/ 	.word	0x00000000
        /*0060*/ 	.short	0x0002
        /*0062*/ 	.short	0x0010
        /*0064*/ 	.byte	0x00, 0xf0, 0x21, 0x00


	//----- nvinfo : EIATTR_KPARAM_INFO
	.align		4
.L_653:
        /*0068*/ 	.byte	0x04, 0x17
        /*006a*/ 	.short	(.L_655 - .L_654)
.L_654:
        /*006c*/ 	.word	0x00000000
        /*0070*/ 	.short	0x0001
        /*0072*/ 	.short	0x0008
        /*0074*/ 	.byte	0x00, 0xf5, 0x21, 0x00


	//----- nvinfo : EIATTR_KPARAM_INFO
	.align		4
.L_655:
        /*0078*/ 	.byte	0x04, 0x17
        /*007a*/ 	.short	(.L_657 - .L_656)
.L_656:
        /*007c*/ 	.word	0x00000000
        /*0080*/ 	.short	0x0000
        /*0082*/ 	.short	0x0000
        /*0084*/ 	.byte	0x00, 0xf5, 0x21, 0x00


	//----- nvinfo : EIATTR_SPARSE_MMA_MASK
	.align		4
.L_657:
        /*0088*/ 	.byte	0x03, 0x50
        /*008a*/ 	.short	0x0000


	//----- nvinfo : EIATTR_MAXREG_COUNT
	.align		4
        /*008c*/ 	.byte	0x03, 0x1b
        /*008e*/ 	.short	0x00ff


	//----- nvinfo : EIATTR_MERCURY_ISA_VERSION
	.align		4
        /*0090*/ 	.byte	0x03, 0x5f
        /*0092*/ 	.short	0x0101


	//----- nvinfo : EIATTR_VRC_CTA_INIT_COUNT
	.align		4
        /*0094*/ 	.byte	0x02, 0x4a
	.zero		1
	.zero		1


	//----- nvinfo : EIATTR_EXIT_INSTR_OFFSETS
	.align		4
        /*0098*/ 	.byte	0x04, 0x1c
        /*009a*/ 	.short	(.L_659 - .L_658)


	//   ....[0]....
.L_658:
        /*009c*/ 	.word	0x00000320


	//   ....[1]....
        /*00a0*/ 	.word	0x000009f0


	//   ....[2]....
        /*00a4*/ 	.word	0x000016d0


	//   ....[3]....
        /*00a8*/ 	.word	0x00001a40


	//   ....[4]....
        /*00ac*/ 	.word	0x00001da0


	//   ....[5]....
        /*00b0*/ 	.word	0x00001f40


	//----- nvinfo : EIATTR_CRS_STACK_SIZE
	.align		4
.L_659:
        /*00b4*/ 	.byte	0x04, 0x1e
        /*00b6*/ 	.short	(.L_661 - .L_660)
.L_660:
        /*00b8*/ 	.word	0x00000000


	//----- nvinfo : EIATTR_CBANK_PARAM_SIZE
	.align		4
.L_661:
        /*00bc*/ 	.byte	0x03, 0x19
        /*00be*/ 	.short	0x0038


	//----- nvinfo : EIATTR_PARAM_CBANK
	.align		4
        /*00c0*/ 	.byte	0x04, 0x0a
        /*00c2*/ 	.short	(.L_663 - .L_662)
	.align		4
.L_662:
        /*00c4*/ 	.word	index@(.nv.constant0._Z8k_enrichPfS_llfflP17curandStateXORWOW)
        /*00c8*/ 	.short	0x0380
        /*00ca*/ 	.short	0x0038


	//----- nvinfo : EIATTR_SW_WAR
	.align		4
.L_663:
        /*00cc*/ 	.byte	0x04, 0x36
        /*00ce*/ 	.short	(.L_665 - .L_664)
.L_664:
        /*00d0*/ 	.word	0x00000008
.L_665:


//--------------------- .nv.callgraph             --------------------------
	.section	.nv.callgraph,"",@"SHT_CUDA_CALLGRAPH"
	.align	4
	.sectionentsize	8
	.align		4
        /*0000*/ 	.word	0x00000000
	.align		4
        /*0004*/ 	.word	0xffffffff
	.align		4
        /*0008*/ 	.word	0x00000000
	.align		4
        /*000c*/ 	.word	0xfffffffe
	.align		4
        /*0010*/ 	.word	0x00000000
	.align		4
        /*0014*/ 	.word	0xfffffffd
	.align		4
        /*0018*/ 	.word	0x00000000
	.align		4
        /*001c*/ 	.word	0xfffffffc


//--------------------- .nv.constant4             --------------------------
	.section	.nv.constant4,"a",@progbits
	.align	8
	.align		8
.nv.constant4:
        /*0000*/ 	.dword	precalc_xorwow_matrix
	.align		8
        /*0008*/ 	.dword	precalc_xorwow_offset_matrix
	.align		8
        /*0010*/ 	.dword	mrg32k3aM1
	.align		8
        /*0018*/ 	.dword	mrg32k3aM2
	.align		8
        /*0020*/ 	.dword	mrg32k3aM1SubSeq
	.align		8
        /*0028*/ 	.dword	mrg32k3aM2SubSeq
	.align		8
        /*0030*/ 	.dword	mrg32k3aM1Seq
	.align		8
        /*0038*/ 	.dword	mrg32k3aM2Seq
	.align		8
        /*0040*/ 	.dword	_ZN34_INTERNAL_aa935a0c_4_k_cu_ce52c34b4cuda3std3__45__cpo5beginE
	.align		8
        /*0048*/ 	.dword	_ZN34_INTERNAL_aa935a0c_4_k_cu_ce52c34b4cuda3std3__45__cpo3endE
	.align		8
        /*0050*/ 	.dword	_ZN34_INTERNAL_aa935a0c_4_k_cu_ce52c34b4cuda3std3__45__cpo6cbeginE
	.align		8
        /*0058*/ 	.dword	_ZN34_INTERNAL_aa935a0c_4_k_cu_ce52c34b4cuda3std3__45__cpo4cendE
	.align		8
        /*0060*/ 	.dword	_ZN34_INTERNAL_aa935a0c_4_k_cu_ce52c34b4cuda3std3__45__cpo6rbeginE
	.align		8
        /*0068*/ 	.dword	_ZN34_INTERNAL_aa935a0c_4_k_cu_ce52c34b4cuda3std3__45__cpo4rendE
	.align		8
        /*0070*/ 	.dword	_ZN34_INTERNAL_aa935a0c_4_k_cu_ce52c34b4cuda3std3__45__cpo7crbeginE
	.align		8
        /*0078*/ 	.dword	_ZN34_INTERNAL_aa935a0c_4_k_cu_ce52c34b4cuda3std3__45__cpo5crendE
	.align		8
        /*0080*/ 	.dword	_ZN34_INTERNAL_aa935a0c_4_k_cu_ce52c34b4cuda3std3__436_GLOBAL__N__aa935a0c_4_k_cu_ce52c34b6ignoreE
	.align		8
        /*0088*/ 	.dword	_ZN34_INTERNAL_aa935a0c_4_k_cu_ce52c34b4cuda3std3__419piecewise_constructE
	.align		8
        /*0090*/ 	.dword	_ZN34_INTERNAL_aa935a0c_4_k_cu_ce52c34b4cuda3std3__48in_placeE
	.align		8
        /*0098*/ 	.dword	_ZN34_INTERNAL_aa935a0c_4_k_cu_ce52c34b4cuda3std3__420unreachable_sentinelE
	.align		8
        /*00a0*/ 	.dword	_ZN34_INTERNAL_aa935a0c_4_k_cu_ce52c34b4cuda3std3__47nulloptE
	.align		8
        /*00a8*/ 	.dword	_ZN34_INTERNAL_aa935a0c_4_k_cu_ce52c34b4cuda3std3__48unexpectE
	.align		8
        /*00b0*/ 	.dword	_ZN34_INTERNAL_aa935a0c_4_k_cu_ce52c34b4cuda3std6ranges3__45__cpo4swapE
	.align		8
        /*00b8*/ 	.dword	_ZN34_INTERNAL_aa935a0c_4_k_cu_ce52c34b4cuda3std6ranges3__45__cpo9iter_moveE
	.align		8
        /*00c0*/ 	.dword	_ZN34_INTERNAL_aa935a0c_4_k_cu_ce52c34b4cuda3std6ranges3__45__cpo5beginE
	.align		8
        /*00c8*/ 	.dword	_ZN34_INTERNAL_aa935a0c_4_k_cu_ce52c34b4cuda3std6ranges3__45__cpo3endE
	.align		8
        /*00d0*/ 	.dword	_ZN34_INTERNAL_aa935a0c_4_k_cu_ce52c34b4cuda3std6ranges3__45__cpo6cbeginE
	.align		8
        /*00d8*/ 	.dword	_ZN34_INTERNAL_aa935a0c_4_k_cu_ce52c34b4cuda3std6ranges3__45__cpo4cendE
	.align		8
        /*00e0*/ 	.dword	_ZN34_INTERNAL_aa935a0c_4_k_cu_ce52c34b4cuda3std6ranges3__45__cpo7advanceE
	.align		8
        /*00e8*/ 	.dword	_ZN34_INTERNAL_aa935a0c_4_k_cu_ce52c34b4cuda3std6ranges3__45__cpo9iter_swapE
	.align		8
        /*00f0*/ 	.dword	_ZN34_INTERNAL_aa935a0c_4_k_cu_ce52c34b4cuda3std6ranges3__45__cpo4nextE
	.align		8
        /*00f8*/ 	.dword	_ZN34_INTERNAL_aa935a0c_4_k_cu_ce52c34b4cuda3std6ranges3__45__cpo4prevE
	.align		8
        /*0100*/ 	.dword	_ZN34_INTERNAL_aa935a0c_4_k_cu_ce52c34b4cuda3std6ranges3__45__cpo4dataE
	.align		8
        /*0108*/ 	.dword	_ZN34_INTERNAL_aa935a0c_4_k_cu_ce52c34b4cuda3std6ranges3__45__cpo5cdataE
	.align		8
        /*0110*/ 	.dword	_ZN34_INTERNAL_aa935a0c_4_k_cu_ce52c34b4cuda3std6ranges3__45__cpo4sizeE
	.align		8
        /*0118*/ 	.dword	_ZN34_INTERNAL_aa935a0c_4_k_cu_ce52c34b4cuda3std6ranges3__45__cpo5ssizeE
	.align		8
        /*0120*/ 	.dword	_ZN34_INTERNAL_aa935a0c_4_k_cu_ce52c34b4cuda3std6ranges3__45__cpo8distanceE
	.align		8
        /*0128*/ 	.dword	_ZN34_INTERNAL_aa935a0c_4_k_cu_ce52c34b6thrust24THRUST_300001_SM_1000_NS8cuda_cub3parE
	.align		8
        /*0130*/ 	.dword	_ZN34_INTERNAL_aa935a0c_4_k_cu_ce52c34b6thrust24THRUST_300001_SM_1000_NS8cuda_cub10par_nosyncE
	.align		8
        /*0138*/ 	.dword	_ZN34_INTERNAL_aa935a0c_4_k_cu_ce52c34b6thrust24THRUST_300001_SM_1000_NS6system6detail10sequential3seqE
	.align		8
        /*0140*/ 	.dword	_ZN34_INTERNAL_aa935a0c_4_k_cu_ce52c34b6thrust24THRUST_300001_SM_1000_NS6system3cpp3parE
	.align		8
        /*0148*/ 	.dword	_ZN34_INTERNAL_aa935a0c_4_k_cu_ce52c34b6thrust24THRUST_300001_SM_1000_NS12placeholders2_1E
	.align		8
        /*0150*/ 	.dword	_ZN34_INTERNAL_aa935a0c_4_k_cu_ce52c34b6thrust24THRUST_300001_SM_1000_NS12placeholders2_2E
	.align		8
        /*0158*/ 	.dword	_ZN34_INTERNAL_aa935a0c_4_k_cu_ce52c34b6thrust24THRUST_300001_SM_1000_NS12placeholders2_3E
	.align		8
        /*0160*/ 	.dword	_ZN34_INTERNAL_aa935a0c_4_k_cu_ce52c34b6thrust24THRUST_300001_SM_1000_NS12placeholders2_4E
	.align		8
        /*0168*/ 	.dword	_ZN34_INTERNAL_aa935a0c_4_k_cu_ce52c34b6thrust24THRUST_300001_SM_1000_NS12placeholders2_5E
	.align		8
        /*0170*/ 	.dword	_ZN34_INTERNAL_aa935a0c_4_k_cu_ce52c34b6thrust24THRUST_300001_SM_1000_NS12placeholders2_6E
	.align		8
        /*0178*/ 	.dword	_ZN34_INTERNAL_aa935a0c_4_k_cu_ce52c34b6thrust24THRUST_300001_SM_1000_NS12placeholders2_7E
	.align		8
        /*0180*/ 	.dword	_ZN34_INTERNAL_aa935a0c_4_k_cu_ce52c34b6thrust24THRUST_300001_SM_1000_NS12placeholders2_8E
	.align		8
        /*0188*/ 	.dword	_ZN34_INTERNAL_aa935a0c_4_k_cu_ce52c34b6thrust24THRUST_300001_SM_1000_NS12placeholders2_9E
	.align		8
        /*0190*/ 	.dword	_ZN34_INTERNAL_aa935a0c_4_k_cu_ce52c34b6thrust24THRUST_300001_SM_1000_NS12placeholders3_10E
	.align		8
        /*0198*/ 	.dword	_ZN34_INTERNAL_aa935a0c_4_k_cu_ce52c34b6thrust24THRUST_300001_SM_1000_NS3seqE
	.align		8
        /*01a0*/ 	.dword	_ZN34_INTERNAL_aa935a0c_4_k_cu_ce52c34b6thrust24THRUST_300001_SM_1000_NS6deviceE


//--------------------- .nv.constant3             --------------------------
	.section	.nv.constant3,"a",@progbits
	.align	8
.nv.constant3:
	.type		__cr_lgamma_table,@object
	.size		__cr_lgamma_table,(.L_8 - __cr_lgamma_table)
__cr_lgamma_table:
        /*0000*/ 	.byte	0x00, 0x00, 0x00, 0x00, 0x00, 0x00, 0x00, 0x00, 0x00, 0x00, 0x00, 0x00, 0x00, 0x00, 0x00, 0x00
        /*0010*/ 	.byte	0xef, 0x39, 0xfa, 0xfe, 0x42, 0x2e, 0xe6, 0x3f, 0x02, 0x20, 0x2a, 0xfa, 0x0b, 0xab, 0xfc, 0x3f
        /*0020*/ 	.byte	0xf9, 0x2c, 0x92, 0x7c, 0xa7, 0x6c, 0x09, 0x40, 0xc9, 0x79, 0x44, 0x3c, 0x64, 0x26, 0x13, 0x40
        /*0030*/ 	.byte	0xca, 0x01, 0xcf, 0x3a, 0x27, 0x51, 0x1a, 0x40, 0x30, 0xcc, 0x2d, 0xf3, 0xe1, 0x0c, 0x21, 0x40
        /*0040*/ 	.byte	0x0d, 0xb7, 0xfc, 0x82, 0x8e, 0x35, 0x25, 0x40
.L_8:


//--------------------- .text._ZN3cub18CUB_300001_SM_10006detail6reduce28DeviceReduceSingleTileKernelINS2_10policy_hubIfyN4cuda3std3__44plusIfEEE10Policy1000EPfSC_iS9_ffNS7_10__identityEEEvT0_T1_T2_T3_T4_T6_ --------------------------
	.section	.text._ZN3cub18CUB_300001_SM_10006detail6reduce28DeviceReduceSingleTileKernelINS2_10policy_hubIfyN4cuda3std3__44plusIfEEE10Policy1000EPfSC_iS9_ffNS7_10__identityEEEvT0_T1_T2_T3_T4_T6_,"ax",@progbits
	.align	128
        .global         _ZN3cub18CUB_300001_SM_10006detail6reduce28DeviceReduceSingleTileKernelINS2_10policy_hubIfyN4cuda3std3__44plusIfEEE10Policy1000EPfSC_iS9_ffNS7_10__identityEEEvT0_T1_T2_T3_T4_T6_
        .type           _ZN3cub18CUB_300001_SM_10006detail6reduce28DeviceReduceSingleTileKernelINS2_10policy_hubIfyN4cuda3std3__44plusIfEEE10Policy1000EPfSC_iS9_ffNS7_10__identityEEEvT0_T1_T2_T3_T4_T6_,@function
        .size           _ZN3cub18CUB_300001_SM_10006detail6reduce28DeviceReduceSingleTileKernelINS2_10policy_hubIfyN4cuda3std3__44plusIfEEE10Policy1000EPfSC_iS9_ffNS7_10__identityEEEvT0_T1_T2_T3_T4_T6_,(.L_x_760 - _ZN3cub18CUB_300001_SM_10006detail6reduce28DeviceReduceSingleTileKernelINS2_10policy_hubIfyN4cuda3std3__44plusIfEEE10Policy1000EPfSC_iS9_ffNS7_10__identityEEEvT0_T1_T2_T3_T4_T6_)
        .other          _ZN3cub18CUB_300001_SM_10006detail6reduce28DeviceReduceSingleTileKernelINS2_10policy_hubIfyN4cuda3std3__44plusIfEEE10Policy1000EPfSC_iS9_ffNS7_10__identityEEEvT0_T1_T2_T3_T4_T6_,@"STO_CUDA_ENTRY STV_DEFAULT"
_ZN3cub18CUB_300001_SM_10006detail6reduce28DeviceReduceSingleTileKernelINS2_10policy_hubIfyN4cuda3std3__44plusIfEEE10Policy1000EPfSC_iS9_ffNS7_10__identityEEEvT0_T1_T2_T3_T4_T6_:
.text._ZN3cub18CUB_300001_SM_10006detail6reduce28DeviceReduceSingleTileKernelINS2_10policy_hubIfyN4cuda3std3__44plusIfEEE10Policy1000EPfSC_iS9_ffNS7_10__identityEEEvT0_T1_T2_T3_T4_T6_:
[----:B------:R-:W-:Y:S01]  /*0000*/  LDC R1, c[0x0][0x37c] ;  /* 0x0000df00ff017b82 */ /* 0x000fe20000000800 */
[----:B------:R-:W0:Y:S01]  /*0010*/  LDCU UR4, c[0x0][0x390] ;  /* 0x00007200ff0477ac */ /* 0x000e220008000800 */
[----:B------:R-:W1:Y:S01]  /*0020*/  LDCU.64 UR6, c[0x0][0x358] ;  /* 0x00006b00ff0677ac */ /* 0x000e620008000a00 */
[----:B0-----:R-:W-:-:S04]  /*0030*/  MOV R20, UR4 ;  /* 0x0000000400147c02 */ /* 0x001fc80008000f00 */
[----:B------:R-:W-:-:S13]  /*0040*/  ISETP.NE.AND P0, PT, R20, RZ, PT ;  /* 0x000000ff1400720c */ /* 0x000fda0003f05270 */
[----:B-1----:R-:W-:Y:S05]  /*0050*/  @P0 BRA `(.L_x_0) ;  /* 0x00000000001c0947 */ /* 0x002fea0003800000 */
[----:B------:R-:W0:Y:S02]  /*0060*/  S2R R0, SR_TID.X ;  /* 0x0000000000007919 */ /* 0x000e240000002100 */
[----:B0-----:R-:W-:-:S13]  /*0070*/  ISETP.NE.AND P0, PT, R0, RZ, PT ;  /* 0x000000ff0000720c */ /* 0x001fda0003f05270 */
[----:B------:R-:W-:Y:S05]  /*0080*/  @P0 EXIT ;  /* 0x000000000000094d */ /* 0x000fea0003800000 */
[----:B------:R-:W0:Y:S08]  /*0090*/  LDC R5, c[0x0][0x398] ;  /* 0x0000e600ff057b82 */ /* 0x000e300000000800 */
[----:B------:R-:W0:Y:S02]  /*00a0*/  LDC.64 R2, c[0x0][0x388] ;  /* 0x0000e200ff027b82 */ /* 0x000e240000000a00 */
[----:B0-----:R-:W-:Y:S01]  /*00b0*/  STG.E desc[UR6][R2.64], R5 ;  /* 0x0000000502007986 */ /* 0x001fe2000c101906 */
[----:B------:R-:W-:Y:S05]  /*00c0*/  EXIT ;  /* 0x000000000000794d */ /* 0x000fea0003800000 */
.L_x_0:
[----:B------:R-:W0:Y:S01]  /*00d0*/  LDCU UR4, c[0x0][0x380] ;  /* 0x00007000ff0477ac */ /* 0x000e220008000800 */
[----:B------:R-:W-:Y:S01]  /*00e0*/  BSSY.RECONVERGENT B0, `(.L_x_1) ;  /* 0x00003ca000007945 */ /* 0x000fe20003800200 */
[----:B0-----:R-:W-:-:S09]  /*00f0*/  ULOP3.LUT UP0, URZ, UR4, 0xf, URZ, 0xc0, !UPT ;  /* 0x0000000f04ff7892 */ /* 0x001fd2000f80c0ff */
[----:B------:R-:W-:Y:S05]  /*0100*/  BRA.U UP0, `(.L_x_2) ;  /* 0x0000001d00607547 */ /* 0x000fea000b800000 */
[----:B------:R-:W-:-:S13]  /*0110*/  ISETP.GT.AND P0, PT, R20, 0xfff, PT ;  /* 0x00000fff1400780c */ /* 0x000fda0003f04270 */
[----:B------:R-:W-:Y:S05]  /*0120*/  @P0 BRA `(.L_x_3) ;  /* 0x0000000c00a80947 */ /* 0x000fea0003800000 */
[----:B------:R-:W0:Y:S01]  /*0130*/  S2R R9, SR_TID.X ;  /* 0x0000000000097919 */ /* 0x000e220000002100 */
[----:B------:R-:W-:Y:S01]  /*0140*/  BSSY.RECONVERGENT B1, `(.L_x_4) ;  /* 0x0000009000017945 */ /* 0x000fe20003800200 */
[----:B------:R-:W-:Y:S01]  /*0150*/  HFMA2 R0, -RZ, RZ, 0, 0 ;  /* 0x00000000ff007431 */ /* 0x000fe200000001ff */
[----:B0-----:R-:W-:Y:S02]  /*0160*/  ISETP.GE.AND P0, PT, R9, R20, PT ;  /* 0x000000140900720c */ /* 0x001fe40003f06270 */
[----:B------:R-:W-:-:S11]  /*0170*/  MOV R11, R9 ;  /* 0x00000009000b7202 */ /* 0x000fd60000000f00 */
[----:B------:R-:W-:Y:S05]  /*0180*/  @P0 BRA `(.L_x_5) ;  /* 0x0000000000100947 */ /* 0x000fea0003800000 */
[----:B------:R-:W0:Y:S02]  /*0190*/  LDC.64 R2, c[0x0][0x380] ;  /* 0x0000e000ff027b82 */ /* 0x000e240000000a00 */
[----:B0-----:R-:W-:-:S05]  /*01a0*/  IMAD.WIDE.U32 R2, R9, 0x4, R2 ;  /* 0x0000000409027825 */ /* 0x001fca00078e0002 */
[----:B------:R0:W5:Y:S01]  /*01b0*/  LDG.E.CONSTANT R0, desc[UR6][R2.64] ;  /* 0x0000000602007981 */ /* 0x000162000c1e9900 */
[----:B------:R-:W-:-:S07]  /*01c0*/  IADD3 R11, PT, PT, R9, 0x100, RZ ;  /* 0x00000100090b7810 */ /* 0x000fce0007ffe0ff */
.L_x_5:
[----:B------:R-:W-:Y:S05]  /*01d0*/  BSYNC.RECONVERGENT B1 ;  /* 0x0000000000017941 */ /* 0x000fea0003800200 */
.L_x_4:
[----:B------:R-:W-:Y:S01]  /*01e0*/  ISETP.GE.AND P0, PT, R11, R20, PT ;  /* 0x000000140b00720c */ /* 0x000fe20003f06270 */
[----:B------:R-:W-:-:S12]  /*01f0*/  BSSY.RECONVERGENT B1, `(.L_x_6) ;  /* 0x0000074000017945 */ /* 0x000fd80003800200 */
[----:B------:R-:W-:Y:S05]  /*0200*/  @P0 BRA `(.L_x_7) ;  /* 0x0000000400c80947 */ /* 0x000fea0003800000 */
[----:B0-----:R-:W-:Y:S01]  /*0210*/  LOP3.LUT R3, RZ, R11, RZ, 0x33, !PT ;  /* 0x0000000bff037212 */ /* 0x001fe200078e33ff */
[----:B------:R-:W-:Y:S03]  /*0220*/  BSSY.RECONVERGENT B2, `(.L_x_8) ;  /* 0x0000015000027945 */ /* 0x000fe60003800200 */
[----:B------:R-:W-:-:S04]  /*0230*/  IADD3 R4, PT, PT, R3, R20, RZ ;  /* 0x0000001403047210 */ /* 0x000fc80007ffe0ff */
[C---:B------:R-:W-:Y:S02]  /*0240*/  LOP3.LUT R2, R4.reuse, 0x300, RZ, 0xc0, !PT ;  /* 0x0000030004027812 */ /* 0x040fe400078ec0ff */
[----:B------:R-:W-:Y:S02]  /*0250*/  ISETP.GE.U32.AND P1, PT, R4, 0x300, PT ;  /* 0x000003000400780c */ /* 0x000fe40003f26070 */
[----:B------:R-:W-:-:S13]  /*0260*/  ISETP.NE.AND P0, PT, R2, 0x300, PT ;  /* 0x000003000200780c */ /* 0x000fda0003f05270 */
[----:B------:R-:W-:Y:S05]  /*0270*/  @!P0 BRA `(.L_x_9) ;  /* 0x00000000003c8947 */ /* 0x000fea0003800000 */
[----:B------:R-:W0:Y:S01]  /*0280*/  LDC.64 R2, c[0x0][0x380] ;  /* 0x0000e000ff027b82 */ /* 0x000e220000000a00 */
[----:B------:R-:W-:-:S04]  /*0290*/  LEA.HI R4, R4, 0x1, RZ, 0x18 ;  /* 0x0000000104047811 */ /* 0x000fc800078fc0ff */
[----:B------:R-:W-:-:S04]  /*02a0*/  LOP3.LUT R4, R4, 0x3, RZ, 0xc0, !PT ;  /* 0x0000000304047812 */ /* 0x000fc800078ec0ff */
[----:B------:R-:W-:Y:S01]  /*02b0*/  IADD3 R4, PT, PT, -R4, RZ, RZ ;  /* 0x000000ff04047210 */ /* 0x000fe20007ffe1ff */
[----:B0-----:R-:W-:-:S05]  /*02c0*/  IMAD.WIDE.U32 R2, R11, 0x4, R2 ;  /* 0x000000040b027825 */ /* 0x001fca00078e0002 */
[----:B------:R-:W-:-:S07]  /*02d0*/  MOV R5, R3 ;  /* 0x0000000300057202 */ /* 0x000fce0000000f00 */
.L_x_10:
[----:B------:R-:W-:-:S06]  /*02e0*/  MOV R3, R5 ;  /* 0x0000000500037202 */ /* 0x000fcc0000000f00 */
[----:B------:R0:W2:Y:S01]  /*02f0*/  LDG.E.CONSTANT R3, desc[UR6][R2.64] ;  /* 0x0000000602037981 */ /* 0x0000a2000c1e9900 */
[----:B------:R-:W-:Y:S01]  /*0300*/  IADD3 R4, PT, PT, R4, 0x1, RZ ;  /* 0x0000000104047810 */ /* 0x000fe20007ffe0ff */
[----:B------:R-:W-:-:S03]  /*0310*/  VIADD R11, R11, 0x100 ;  /* 0x000001000b0b7836 */ /* 0x000fc60000000000 */
[----:B------:R-:W-:Y:S02]  /*0320*/  ISETP.NE.AND P0, PT, R4, RZ, PT ;  /* 0x000000ff0400720c */ /* 0x000fe40003f05270 */
[----:B0-----:R-:W-:-:S04]  /*0330*/  IADD3 R2, P2, PT, R2, 0x400, RZ ;  /* 0x0000040002027810 */ /* 0x001fc80007f5e0ff */
[----:B------:R-:W-:Y:S01]  /*0340*/  IADD3.X R5, PT, PT, RZ, R5, RZ, P2, !PT ;  /* 0x00000005ff057210 */ /* 0x000fe200017fe4ff */
[----:B--2--5:R-:W-:-:S06]  /*0350*/  FADD R0, R3, R0 ;  /* 0x0000000003007221 */ /* 0x024fcc0000000000 */
[----:B------:R-:W-:Y:S05]  /*0360*/  @P0 BRA `(.L_x_10) ;  /* 0xfffffffc00dc0947 */ /* 0x000fea000383ffff */
.L_x_9:
[----:B------:R-:W-:Y:S05]  /*0370*/  BSYNC.RECONVERGENT B2 ;  /* 0x0000000000027941 */ /* 0x000fea0003800200 */
.L_x_8:
[----:B------:R-:W-:Y:S05]  /*0380*/  @!P1 BRA `(.L_x_7) ;  /* 0x0000000400689947 */ /* 0x000fea0003800000 */
[----:B------:R-:W-:Y:S01]  /*0390*/  IADD3 R2, PT, PT, -R11, R20, RZ ;  /* 0x000000140b027210 */ /* 0x000fe20007ffe1ff */
[----:B------:R-:W-:Y:S01]  /*03a0*/  BSSY.RECONVERGENT B2, `(.L_x_11) ;  /* 0x0000031000027945 */ /* 0x000fe20003800200 */
[----:B------:R-:W-:Y:S02]  /*03b0*/  PLOP3.LUT P0, PT, PT, PT, PT, 0x80, 0x8 ;  /* 0x000000000008781c */ /* 0x000fe40003f0f070 */
[----:B------:R-:W-:-:S13]  /*03c0*/  ISETP.GT.AND P1, PT, R2, 0xc00, PT ;  /* 0x00000c000200780c */ /* 0x000fda0003f24270 */
[----:B------:R-:W-:Y:S05]  /*03d0*/  @!P1 BRA `(.L_x_12) ;  /* 0x0000000000b49947 */ /* 0x000fea0003800000 */
[----:B------:R-:W-:Y:S02]  /*03e0*/  PLOP3.LUT P0, PT, PT, PT, PT, 0x8, 0x80 ;  /* 0x000000000080781c */ /* 0x000fe40003f0e170 */
[----:B------:R-:W-:-:S11]  /*03f0*/  IADD3 R8, PT, PT, R20, -0xc00, RZ ;  /* 0xfffff40014087810 */ /* 0x000fd60007ffe0ff */
.L_x_13:
[----:B------:R-:W0:Y:S01]  /*0400*/  LDC.64 R6, c[0x0][0x380] ;  /* 0x0000e000ff067b82 */ /* 0x000e220000000a00 */
[C---:B------:R-:W-:Y:S01]  /*0410*/  IADD3 R5, PT, PT, R11.reuse, 0x400, RZ ;  /* 0x000004000b057810 */ /* 0x040fe20007ffe0ff */
[----:B0-----:R-:W-:-:S05]  /*0420*/  IMAD.WIDE R24, R11, 0x4, R6 ;  /* 0x000000040b187825 */ /* 0x001fca00078e0206 */
[----:B------:R-:W2:Y:S04]  /*0430*/  LDG.E.CONSTANT R13, desc[UR6][R24.64] ;  /* 0x00000006180d7981 */ /* 0x000ea8000c1e9900 */
[----:B------:R-:W3:Y:S01]  /*0440*/  LDG.E.CONSTANT R10, desc[UR6][R24.64+0x400] ;  /* 0x00040006180a7981 */ /* 0x000ee2000c1e9900 */
[----:B------:R-:W-:-:S03]  /*0450*/  IMAD.WIDE R4, R5, 0x4, R6 ;  /* 0x0000000405047825 */ /* 0x000fc600078e0206 */
[----:B------:R-:W4:Y:S04]  /*0460*/  LDG.E.CONSTANT R12, desc[UR6][R24.64+0x800] ;  /* 0x00080006180c7981 */ /* 0x000f28000c1e9900 */
[----:B------:R-:W4:Y:S04]  /*0470*/  LDG.E.CONSTANT R17, desc[UR6][R24.64+0xc00] ;  /* 0x000c000618117981 */ /* 0x000f28000c1e9900 */
[----:B------:R-:W4:Y:S01]  /*0480*/  LDG.E.CONSTANT R16, desc[UR6][R4.64] ;  /* 0x0000000604107981 */ /* 0x000f22000c1e9900 */
[----:B------:R-:W-:-:S03]  /*0490*/  IADD3 R3, PT, PT, R11, 0x800, RZ ;  /* 0x000008000b037810 */ /* 0x000fc60007ffe0ff */
[----:B------:R-:W4:Y:S04]  /*04a0*/  LDG.E.CONSTANT R15, desc[UR6][R4.64+0x400] ;  /* 0x00040006040f7981 */ /* 0x000f28000c1e9900 */
[----:B------:R-:W4:Y:S01]  /*04b0*/  LDG.E.CONSTANT R14, desc[UR6][R4.64+0x800] ;  /* 0x00080006040e7981 */ /* 0x000f22000c1e9900 */
[----:B------:R-:W-:-:S03]  /*04c0*/  IMAD.WIDE R2, R3, 0x4, R6 ;  /* 0x0000000403027825 */ /* 0x000fc600078e0206 */
[----:B------:R-:W4:Y:S04]  /*04d0*/  LDG.E.CONSTANT R22, desc[UR6][R4.64+0xc00] ;  /* 0x000c000604167981 */ /* 0x000f28000c1e9900 */
[----:B------:R-:W4:Y:S01]  /*04e0*/  LDG.E.CONSTANT R21, desc[UR6][R2.64] ;  /* 0x0000000602157981 */ /* 0x000f22000c1e9900 */
[----:B------:R-:W-:-:S03]  /*04f0*/  IADD3 R23, PT, PT, R11, 0xc00, RZ ;  /* 0x00000c000b177810 */ /* 0x000fc60007ffe0ff */
[----:B------:R-:W4:Y:S04]  /*0500*/  LDG.E.CONSTANT R19, desc[UR6][R2.64+0x400] ;  /* 0x0004000602137981 */ /* 0x000f28000c1e9900 */
[----:B------:R-:W4:Y:S01]  /*0510*/  LDG.E.CONSTANT R18, desc[UR6][R2.64+0x800] ;  /* 0x0008000602127981 */ /* 0x000f22000c1e9900 */
[----:B------:R-:W-:-:S03]  /*0520*/  IMAD.WIDE R6, R23, 0x4, R6 ;  /* 0x0000000417067825 */ /* 0x000fc600078e0206 */
[----:B------:R-:W4:Y:S04]  /*0530*/  LDG.E.CONSTANT R26, desc[UR6][R2.64+0xc00] ;  /* 0x000c0006021a7981 */ /* 0x000f28000c1e9900 */
[----:B------:R-:W4:Y:S04]  /*0540*/  LDG.E.CONSTANT R25, desc[UR6][R6.64] ;  /* 0x0000000606197981 */ /* 0x000f28000c1e9900 */
[----:B------:R-:W4:Y:S04]  /*0550*/  LDG.E.CONSTANT R23, desc[UR6][R6.64+0x400] ;  /* 0x0004000606177981 */ /* 0x000f28000c1e9900 */
[----:B------:R-:W4:Y:S04]  /*0560*/  LDG.E.CONSTANT R24, desc[UR6][R6.64+0x800] ;  /* 0x0008000606187981 */ /* 0x000f28000c1e9900 */
[----:B------:R-:W4:Y:S01]  /*0570*/  LDG.E.CONSTANT R27, desc[UR6][R6.64+0xc00] ;  /* 0x000c0006061b7981 */ /* 0x000f22000c1e9900 */
[----:B------:R-:W-:-:S04]  /*0580*/  IADD3 R11, PT, PT, R11, 0x1000, RZ ;  /* 0x000010000b0b7810 */ /* 0x000fc80007ffe0ff */
[----:B------:R-:W-:Y:S01]  /*0590*/  ISETP.GE.AND P1, PT, R11, R8, PT ;  /* 0x000000080b00720c */ /* 0x000fe20003f26270 */
[----:B--2--5:R-:W-:-:S04]  /*05a0*/  FADD R13, R13, R0 ;  /* 0x000000000d0d7221 */ /* 0x024fc80000000000 */
[----:B---3--:R-:W-:-:S04]  /*05b0*/  FADD R13, R13, R10 ;  /* 0x0000000a0d0d7221 */ /* 0x008fc80000000000 */
[----:B----4-:R-:W-:-:S04]  /*05c0*/  FADD R12, R13, R12 ;  /* 0x0000000c0d0c7221 */ /* 0x010fc80000000000 */
[----:B------:R-:W-:-:S04]  /*05d0*/  FADD R17, R12, R17 ;  /* 0x000000110c117221 */ /* 0x000fc80000000000 */
        /* <DEDUP_REMOVED lines=11> */
[----:B------:R-:W-:Y:S01]  /*0690*/  FADD R0, R24, R27 ;  /* 0x0000001b18007221 */ /* 0x000fe20000000000 */
[----:B------:R-:W-:Y:S06]  /*06a0*/  @!P1 BRA `(.L_x_13) ;  /* 0xfffffffc00549947 */ /* 0x000fec000383ffff */
.L_x_12:
[----:B------:R-:W-:Y:S05]  /*06b0*/  BSYNC.RECONVERGENT B2 ;  /* 0x0000000000027941 */ /* 0x000fea0003800200 */
.L_x_11:
[----:B------:R-:W-:Y:S01]  /*06c0*/  IADD3 R2, PT, PT, -R11, R20, RZ ;  /* 0x000000140b027210 */ /* 0x000fe20007ffe1ff */
[----:B------:R-:W-:Y:S03]  /*06d0*/  BSSY.RECONVERGENT B2, `(.L_x_14) ;  /* 0x0000019000027945 */ /* 0x000fe60003800200 */
[----:B------:R-:W-:-:S13]  /*06e0*/  ISETP.GT.AND P1, PT, R2, 0x400, PT ;  /* 0x000004000200780c */ /* 0x000fda0003f24270 */
[----:B------:R-:W-:Y:S05]  /*06f0*/  @!P1 BRA `(.L_x_15) ;  /* 0x0000000000589947 */ /* 0x000fea0003800000 */
[----:B------:R-:W0:Y:S01]  /*0700*/  LDC.64 R4, c[0x0][0x380] ;  /* 0x0000e000ff047b82 */ /* 0x000e220000000a00 */
[C---:B------:R-:W-:Y:S02]  /*0710*/  VIADD R15, R11.reuse, 0x400 ;  /* 0x000004000b0f7836 */ /* 0x040fe40000000000 */
[----:B0-----:R-:W-:-:S05]  /*0720*/  IMAD.WIDE R2, R11, 0x4, R4 ;  /* 0x000000040b027825 */ /* 0x001fca00078e0204 */
[----:B------:R-:W2:Y:S04]  /*0730*/  LDG.E.CONSTANT R7, desc[UR6][R2.64] ;  /* 0x0000000602077981 */ /* 0x000ea8000c1e9900 */
[----:B------:R-:W3:Y:S01]  /*0740*/  LDG.E.CONSTANT R6, desc[UR6][R2.64+0x400] ;  /* 0x0004000602067981 */ /* 0x000ee2000c1e9900 */
[----:B------:R-:W-:-:S03]  /*0750*/  IMAD.WIDE R4, R15, 0x4, R4 ;  /* 0x000000040f047825 */ /* 0x000fc600078e0204 */
[----:B------:R-:W4:Y:S04]  /*0760*/  LDG.E.CONSTANT R13, desc[UR6][R2.64+0x800] ;  /* 0x00080006020d7981 */ /* 0x000f28000c1e9900 */
[----:B------:R-:W4:Y:S04]  /*0770*/  LDG.E.CONSTANT R15, desc[UR6][R2.64+0xc00] ;  /* 0x000c0006020f7981 */ /* 0x000f28000c1e9900 */
[----:B------:R-:W4:Y:S04]  /*0780*/  LDG.E.CONSTANT R17, desc[UR6][R4.64] ;  /* 0x0000000604117981 */ /* 0x000f28000c1e9900 */
[----:B------:R-:W4:Y:S04]  /*0790*/  LDG.E.CONSTANT R19, desc[UR6][R4.64+0x400] ;  /* 0x0004000604137981 */ /* 0x000f28000c1e9900 */
[----:B------:R-:W4:Y:S04]  /*07a0*/  LDG.E.CONSTANT R21, desc[UR6][R4.64+0x800] ;  /* 0x0008000604157981 */ /* 0x000f28000c1e9900 */
[----:B------:R-:W4:Y:S01]  /*07b0*/  LDG.E.CONSTANT R23, desc[UR6][R4.64+0xc00] ;  /* 0x000c000604177981 */ /* 0x000f22000c1e9900 */
[----:B------:R-:W-:-:S02]  /*07c0*/  PLOP3.LUT P0, PT, PT, PT, PT, 0x8, 0x80 ;  /* 0x000000000080781c */ /* 0x000fc40003f0e170 */
[----:B------:R-:W-:Y:S01]  /*07d0*/  IADD3 R11, PT, PT, R11, 0x800, RZ ;  /* 0x000008000b0b7810 */ /* 0x000fe20007ffe0ff */
[----:B--2--5:R-:W-:-:S04]  /*07e0*/  FADD R7, R0, R7 ;  /* 0x0000000700077221 */ /* 0x024fc80000000000 */
[----:B---3--:R-:W-:-:S04]  /*07f0*/  FADD R6, R7, R6 ;  /* 0x0000000607067221 */ /* 0x008fc80000000000 */
[----:B----4-:R-:W-:-:S04]  /*0800*/  FADD R6, R6, R13 ;  /* 0x0000000d06067221 */ /* 0x010fc80000000000 */
[----:B------:R-:W-:-:S04]  /*0810*/  FADD R6, R6, R15 ;  /* 0x0000000f06067221 */ /* 0x000fc80000000000 */
[----:B------:R-:W-:-:S04]  /*0820*/  FADD R6, R6, R17 ;  /* 0x0000001106067221 */ /* 0x000fc80000000000 */
[----:B------:R-:W-:-:S04]  /*0830*/  FADD R6, R6, R19 ;  /* 0x0000001306067221 */ /* 0x000fc80000000000 */
[----:B------:R-:W-:-:S04]  /*0840*/  FADD R6, R6, R21 ;  /* 0x0000001506067221 */ /* 0x000fc80000000000 */
[----:B------:R-:W-:-:S07]  /*0850*/  FADD R0, R6, R23 ;  /* 0x0000001706007221 */ /* 0x000fce0000000000 */
.L_x_15:
[----:B------:R-:W-:Y:S05]  /*0860*/  BSYNC.RECONVERGENT B2 ;  /* 0x0000000000027941 */ /* 0x000fea0003800200 */
.L_x_14:
[----:B------:R-:W-:-:S13]  /*0870*/  ISETP.LT.OR P0, PT, R11, R20, P0 ;  /* 0x000000140b00720c */ /* 0x000fda0000701670 */
[----:B------:R-:W-:Y:S05]  /*0880*/  @!P0 BRA `(.L_x_7) ;  /* 0x0000000000288947 */ /* 0x000fea0003800000 */
[----:B------:R-:W0:Y:S02]  /*0890*/  LDC.64 R2, c[0x0][0x380] ;  /* 0x0000e000ff027b82 */ /* 0x000e240000000a00 */
[----:B0-----:R-:W-:-:S05]  /*08a0*/  IMAD.WIDE R2, R11, 0x4, R2 ;  /* 0x000000040b027825 */ /* 0x001fca00078e0202 */
[----:B------:R-:W2:Y:S04]  /*08b0*/  LDG.E.CONSTANT R5, desc[UR6][R2.64] ;  /* 0x0000000602057981 */ /* 0x000ea8000c1e9900 */
[----:B------:R-:W3:Y:S04]  /*08c0*/  LDG.E.CONSTANT R4, desc[UR6][R2.64+0x400] ;  /* 0x0004000602047981 */ /* 0x000ee8000c1e9900 */
[----:B------:R-:W4:Y:S04]  /*08d0*/  LDG.E.CONSTANT R7, desc[UR6][R2.64+0x800] ;  /* 0x0008000602077981 */ /* 0x000f28000c1e9900 */
[----:B------:R-:W4:Y:S01]  /*08e0*/  LDG.E.CONSTANT R11, desc[UR6][R2.64+0xc00] ;  /* 0x000c0006020b7981 */ /* 0x000f22000c1e9900 */
[----:B--2--5:R-:W-:-:S04]  /*08f0*/  FADD R5, R0, R5 ;  /* 0x0000000500057221 */ /* 0x024fc80000000000 */
[----:B---3--:R-:W-:-:S04]  /*0900*/  FADD R4, R5, R4 ;  /* 0x0000000405047221 */ /* 0x008fc80000000000 */
[----:B----4-:R-:W-:-:S04]  /*0910*/  FADD R4, R4, R7 ;  /* 0x0000000704047221 */ /* 0x010fc80000000000 */
[----:B------:R-:W-:-:S07]  /*0920*/  FADD R0, R4, R11 ;  /* 0x0000000b04007221 */ /* 0x000fce0000000000 */
.L_x_7:
[----:B------:R-:W-:Y:S05]  /*0930*/  BSYNC.RECONVERGENT B1 ;  /* 0x0000000000017941 */ /* 0x000fea0003800200 */
.L_x_6:
[----:B------:R-:W-:Y:S02]  /*0940*/  ISETP.GE.AND P0, PT, R20, 0x100, PT ;  /* 0x000001001400780c */ /* 0x000fe40003f06270 */
[----:B-----5:R-:W-:-:S11]  /*0950*/  MOV R7, R0 ;  /* 0x0000000000077202 */ /* 0x020fd60000000f00 */
[----:B------:R-:W-:Y:S05]  /*0960*/  @!P0 BRA `(.L_x_16) ;  /* 0x0000000000ac8947 */ /* 0x000fea0003800000 */
[----:B------:R-:W1:Y:S01]  /*0970*/  S2R R6, SR_LANEID ;  /* 0x0000000000067919 */ /* 0x000e620000000000 */
[----:B------:R-:W2:Y:S02]  /*0980*/  SHFL.DOWN PT, R0, R7, 0x1, 0x1f ;  /* 0x08201f0007007f89 */ /* 0x000ea400000e0000 */
[----:B--2---:R-:W-:Y:S01]  /*0990*/  FADD R0, R0, R7 ;  /* 0x0000000700007221 */ /* 0x004fe20000000000 */
[C---:B-1----:R-:W-:Y:S02]  /*09a0*/  ISETP.GT.AND P0, PT, R6.reuse, 0x1e, PT ;  /* 0x0000001e0600780c */ /* 0x042fe40003f04270 */
[C---:B------:R-:W-:Y:S02]  /*09b0*/  ISETP.NE.AND P1, PT, R6.reuse, RZ, PT ;  /* 0x000000ff0600720c */ /* 0x040fe40003f25270 */
[----:B------:R-:W-:Y:S02]  /*09c0*/  FSEL R0, R7, R0, P0 ;  /* 0x0000000007007208 */ /* 0x000fe40000000000 */
[----:B------:R-:W-:-:S03]  /*09d0*/  ISETP.GT.AND P0, PT, R6, 0x1d, PT ;  /* 0x0000001d0600780c */ /* 0x000fc60003f04270 */
[----:B0-----:R-:W0:Y:S06]  /*09e0*/  SHFL.DOWN PT, R3, R0, 0x2, 0x1f ;  /* 0x08401f0000037f89 */ /* 0x001e2c00000e0000 */
[----:B------:R-:W1:Y:S01]  /*09f0*/  @!P1 S2R R5, SR_CgaCtaId ;  /* 0x0000000000059919 */ /* 0x000e620000008800 */
[----:B------:R-:W-:Y:S02]  /*0a00*/  @!P1 MOV R4, 0x400 ;  /* 0x0000040000049802 */ /* 0x000fe40000000f00 */
[----:B------:R-:W-:-:S04]  /*0a10*/  @!P1 SHF.R.U32.HI R2, RZ, 0x3, R9 ;  /* 0x00000003ff029819 */ /* 0x000fc80000011609 */
[----:B------:R-:W-:Y:S01]  /*0a20*/  @!P1 LOP3.LUT R2, R2, 0x7c, RZ, 0xc0, !PT ;  /* 0x0000007c02029812 */ /* 0x000fe200078ec0ff */
[----:B0-----:R-:W-:Y:S01]  /*0a30*/  @!P0 FADD R0, R0, R3 ;  /* 0x0000000300008221 */ /* 0x001fe20000000000 */
[----:B------:R-:W-:-:S04]  /*0a40*/  ISETP.GT.AND P0, PT, R6, 0x1b, PT ;  /* 0x0000001b0600780c */ /* 0x000fc80003f04270 */
[----:B------:R-:W0:Y:S01]  /*0a50*/  SHFL.DOWN PT, R3, R0, 0x4, 0x1f ;  /* 0x08801f0000037f89 */ /* 0x000e2200000e0000 */
[----:B-1----:R-:W-:-:S04]  /*0a60*/  @!P1 LEA R5, R5, R4, 0x18 ;  /* 0x0000000405059211 */ /* 0x002fc800078ec0ff */
[----:B------:R-:W-:-:S04]  /*0a70*/  @!P1 IADD3 R2, PT, PT, R2, R5, RZ ;  /* 0x0000000502029210 */ /* 0x000fc80007ffe0ff */
[----:B0-----:R-:W-:Y:S01]  /*0a80*/  @!P0 FADD R0, R0, R3 ;  /* 0x0000000300008221 */ /* 0x001fe20000000000 */
[----:B------:R-:W-:-:S04]  /*0a90*/  ISETP.GT.AND P0, PT, R6, 0x17, PT ;  /* 0x000000170600780c */ /* 0x000fc80003f04270 */
[----:B------:R-:W0:Y:S09]  /*0aa0*/  SHFL.DOWN PT, R3, R0, 0x8, 0x1f ;  /* 0x09001f0000037f89 */ /* 0x000e3200000e0000 */
[----:B0-----:R-:W-:Y:S01]  /*0ab0*/  @!P0 FADD R0, R0, R3 ;  /* 0x0000000300008221 */ /* 0x001fe20000000000 */
[----:B------:R-:W-:-:S04]  /*0ac0*/  ISETP.NE.AND P0, PT, R9, RZ, PT ;  /* 0x000000ff0900720c */ /* 0x000fc80003f05270 */
[----:B------:R-:W0:Y:S02]  /*0ad0*/  SHFL.DOWN PT, R3, R0, 0x10, 0x1f ;  /* 0x0a001f0000037f89 */ /* 0x000e2400000e0000 */
[----:B0-----:R-:W-:-:S05]  /*0ae0*/  FADD R3, R0, R3 ;  /* 0x0000000300037221 */ /* 0x001fca0000000000 */
[----:B------:R0:W-:Y:S01]  /*0af0*/  @!P1 STS [R2+0x8], R3 ;  /* 0x0000080302009388 */ /* 0x0001e20000000800 */
[----:B------:R-:W-:Y:S01]  /*0b00*/  BAR.SYNC.DEFER_BLOCKING 0x0 ;  /* 0x0000000000007b1d */ /* 0x000fe20000010000 */
[----:B------:R-:W-:-:S04]  /*0b10*/  ISETP.GT.AND P1, PT, R6, 0xf, PT ;  /* 0x0000000f0600780c */ /* 0x000fc80003f24270 */
[----:B------:R-:W-:Y:S01]  /*0b20*/  FSEL R0, R0, R3, P1 ;  /* 0x0000000300007208 */ /* 0x000fe20000800000 */
[----:B------:R-:W-:Y:S08]  /*0b30*/  @P0 BRA `(.L_x_17) ;  /* 0x0000003000900947 */ /* 0x000ff00003800000 */
[----:B------:R-:W1:Y:S01]  /*0b40*/  S2UR UR5, SR_CgaCtaId ;  /* 0x00000000000579c3 */ /* 0x000e620000008800 */
[----:B------:R-:W-:Y:S02]  /*0b50*/  UMOV UR4, 0x400 ;  /* 0x0000040000047882 */ /* 0x000fe40000000000 */
[----:B-1----:R-:W-:-:S09]  /*0b60*/  ULEA UR4, UR5, UR4, 0x18 ;  /* 0x0000000405047291 */ /* 0x002fd2000f8ec0ff */
[----:B0-----:R-:W0:Y:S04]  /*0b70*/  LDS R3, [UR4+0xc] ;  /* 0x00000c04ff037984 */ /* 0x001e280008000800 */
[----:B------:R-:W1:Y:S04]  /*0b80*/  LDS.128 R4, [UR4+0x10] ;  /* 0x00001004ff047984 */ /* 0x000e680008000c00 */
[----:B------:R-:W2:Y:S01]  /*0b90*/  LDS.64 R8, [UR4+0x20] ;  /* 0x00002004ff087984 */ /* 0x000ea20008000a00 */
[----:B0-----:R-:W-:-:S04]  /*0ba0*/  FADD R3, R0, R3 ;  /* 0x0000000300037221 */ /* 0x001fc80000000000 */
[----:B-1----:R-:W-:-:S04]  /*0bb0*/  FADD R4, R3, R4 ;  /* 0x0000000403047221 */ /* 0x002fc80000000000 */
[----:B------:R-:W-:-:S04]  /*0bc0*/  FADD R5, R4, R5 ;  /* 0x0000000504057221 */ /* 0x000fc80000000000 */
[----:B------:R-:W-:-:S04]  /*0bd0*/  FADD R6, R5, R6 ;  /* 0x0000000605067221 */ /* 0x000fc80000000000 */
[----:B------:R-:W-:-:S04]  /*0be0*/  FADD R7, R6, R7 ;  /* 0x0000000706077221 */ /* 0x000fc80000000000 */
[----:B--2---:R-:W-:-:S04]  /*0bf0*/  FADD R8, R7, R8 ;  /* 0x0000000807087221 */ /* 0x004fc80000000000 */
[----:B------:R-:W-:Y:S01]  /*0c00*/  FADD R0, R8, R9 ;  /* 0x0000000908007221 */ /* 0x000fe20000000000 */
[----:B------:R-:W-:Y:S06]  /*0c10*/  BRA `(.L_x_17) ;  /* 0x0000003000587947 */ /* 0x000fec0003800000 */
.L_x_16:
[----:B------:R-:W1:Y:S01]  /*0c20*/  S2R R4, SR_LANEID ;  /* 0x0000000000047919 */ /* 0x000e620000000000 */
[----:B------:R-:W-:-:S04]  /*0c30*/  LOP3.LUT R0, R9, 0x3e0, RZ, 0xc0, !PT ;  /* 0x000003e009007812 */ /* 0x000fc800078ec0ff */
[----:B0-----:R-:W-:Y:S02]  /*0c40*/  IADD3 R3, PT, PT, R0, 0x20, RZ ;  /* 0x0000002000037810 */ /* 0x001fe40007ffe0ff */
[----:B------:R-:W-:Y:S02]  /*0c50*/  LOP3.LUT R5, RZ, R0, RZ, 0x33, !PT ;  /* 0x00000000ff057212 */ /* 0x000fe400078e33ff */
[-C--:B------:R-:W-:Y:S02]  /*0c60*/  ISETP.GT.AND P0, PT, R3, R20.reuse, PT ;  /* 0x000000140300720c */ /* 0x080fe40003f04270 */
[----:B------:R-:W-:-:S04]  /*0c70*/  IADD3 R5, PT, PT, R5, R20, RZ ;  /* 0x0000001405057210 */ /* 0x000fc80007ffe0ff */
[----:B------:R-:W-:-:S05]  /*0c80*/  SEL R5, R5, 0x1f, P0 ;  /* 0x0000001f05057807 */ /* 0x000fca0000000000 */
[----:B------:R-:W0:Y:S01]  /*0c90*/  SHFL.DOWN PT, R0, R7, 0x1, R5 ;  /* 0x0820000007007989 */ /* 0x000e2200000e0005 */
[C---:B-1----:R-:W-:Y:S02]  /*0ca0*/  ISETP.GE.AND P0, PT, R4.reuse, R5, PT ;  /* 0x000000050400720c */ /* 0x042fe40003f06270 */
[C---:B------:R-:W-:Y:S02]  /*0cb0*/  IADD3 R2, PT, PT, R4.reuse, 0x2, RZ ;  /* 0x0000000204027810 */ /* 0x040fe40007ffe0ff */
[----:B------:R-:W-:-:S09]  /*0cc0*/  ISETP.NE.AND P1, PT, R4, RZ, PT ;  /* 0x000000ff0400720c */ /* 0x000fd20003f25270 */
[----:B0-----:R-:W-:Y:S01]  /*0cd0*/  @!P0 FADD R7, R0, R7 ;  /* 0x0000000700078221 */ /* 0x001fe20000000000 */
[-C--:B------:R-:W-:Y:S02]  /*0ce0*/  ISETP.GT.AND P0, PT, R2, R5.reuse, PT ;  /* 0x000000050200720c */ /* 0x080fe40003f04270 */
[----:B------:R-:W-:Y:S01]  /*0cf0*/  IADD3 R2, PT, PT, R4, 0x4, RZ ;  /* 0x0000000404027810 */ /* 0x000fe20007ffe0ff */
[----:B------:R-:W0:Y:S01]  /*0d00*/  @!P1 S2R R6, SR_CgaCtaId ;  /* 0x0000000000069919 */ /* 0x000e220000008800 */
[----:B------:R-:W-:Y:S01]  /*0d10*/  @!P1 MOV R3, 0x400 ;  /* 0x0000040000039802 */ /* 0x000fe20000000f00 */
[----:B------:R-:W1:Y:S08]  /*0d20*/  SHFL.DOWN PT, R0, R7, 0x2, R5 ;  /* 0x0840000007007989 */ /* 0x000e7000000e0005 */
[----:B-1----:R-:W-:Y:S01]  /*0d30*/  @!P0 FADD R7, R7, R0 ;  /* 0x0000000007078221 */ /* 0x002fe20000000000 */
[----:B------:R-:W-:-:S02]  /*0d40*/  ISETP.GT.AND P0, PT, R2, R5, PT ;  /* 0x000000050200720c */ /* 0x000fc40003f04270 */
[----:B------:R-:W-:Y:S02]  /*0d50*/  IADD3 R2, PT, PT, R4, 0x8, RZ ;  /* 0x0000000804027810 */ /* 0x000fe40007ffe0ff */
[----:B------:R-:W1:Y:S01]  /*0d60*/  SHFL.DOWN PT, R0, R7, 0x4, R5 ;  /* 0x0880000007007989 */ /* 0x000e6200000e0005 */
[----:B0-----:R-:W-:-:S08]  /*0d70*/  @!P1 LEA R3, R6, R3, 0x18 ;  /* 0x0000000306039211 */ /* 0x001fd000078ec0ff */
[----:B-1----:R-:W-:Y:S01]  /*0d80*/  @!P0 FADD R7, R7, R0 ;  /* 0x0000000007078221 */ /* 0x002fe20000000000 */
[----:B------:R-:W-:Y:S01]  /*0d90*/  ISETP.GT.AND P0, PT, R2, R5, PT ;  /* 0x000000050200720c */ /* 0x000fe20003f04270 */
[----:B------:R-:W-:-:S03]  /*0da0*/  VIADD R2, R4, 0x10 ;  /* 0x0000001004027836 */ /* 0x000fc60000000000 */
[----:B------:R-:W0:Y:S09]  /*0db0*/  SHFL.DOWN PT, R0, R7, 0x8, R5 ;  /* 0x0900000007007989 */ /* 0x000e3200000e0005 */
[----:B0-----:R-:W-:Y:S01]  /*0dc0*/  @!P0 FADD R7, R7, R0 ;  /* 0x0000000007078221 */ /* 0x001fe20000000000 */
[----:B------:R-:W-:-:S02]  /*0dd0*/  ISETP.GT.AND P0, PT, R2, R5, PT ;  /* 0x000000050200720c */ /* 0x000fc40003f04270 */
[----:B------:R-:W-:Y:S02]  /*0de0*/  @!P1 SHF.R.U32.HI R2, RZ, 0x3, R9 ;  /* 0x00000003ff029819 */ /* 0x000fe40000011609 */
[----:B------:R-:W0:Y:S02]  /*0df0*/  SHFL.DOWN PT, R0, R7, 0x10, R5 ;  /* 0x0a00000007007989 */ /* 0x000e2400000e0005 */
[----:B------:R-:W-:-:S04]  /*0e00*/  @!P1 LOP3.LUT R2, R2, 0x7c, RZ, 0xc0, !PT ;  /* 0x0000007c02029812 */ /* 0x000fc800078ec0ff */
[----:B------:R-:W-:-:S03]  /*0e10*/  @!P1 IADD3 R3, PT, PT, R2, R3, RZ ;  /* 0x0000000302039210 */ /* 0x000fc60007ffe0ff */
[----:B0-----:R-:W-:Y:S01]  /*0e20*/  @!P0 FADD R7, R7, R0 ;  /* 0x0000000007078221 */ /* 0x001fe20000000000 */
[----:B------:R-:W-:-:S04]  /*0e30*/  ISETP.NE.AND P0, PT, R9, RZ, PT ;  /* 0x000000ff0900720c */ /* 0x000fc80003f05270 */
[----:B------:R-:W-:-:S05]  /*0e40*/  MOV R0, R7 ;  /* 0x0000000700007202 */ /* 0x000fca0000000f00 */
[----:B------:R4:W-:Y:S01]  /*0e50*/  @!P1 STS [R3+0x8], R0 ;  /* 0x0000080003009388 */ /* 0x0009e20000000800 */
[----:B------:R-:W-:Y:S06]  /*0e60*/  BAR.SYNC.DEFER_BLOCKING 0x0 ;  /* 0x0000000000007b1d */ /* 0x000fec0000010000 */
[----:B------:R-:W-:Y:S05]  /*0e70*/  @P0 BRA `(.L_x_17) ;  /* 0x0000002c00c00947 */ /* 0x000fea0003800000 */
[----:B------:R-:W0:Y:S01]  /*0e80*/  S2UR UR5, SR_CgaCtaId ;  /* 0x00000000000579c3 */ /* 0x000e220000008800 */
[----:B------:R-:W-:Y:S01]  /*0e90*/  UMOV UR4, 0x400 ;  /* 0x0000040000047882 */ /* 0x000fe20000000000 */
[C---:B------:R-:W-:Y:S02]  /*0ea0*/  ISETP.GT.AND P2, PT, R20.reuse, 0x20, PT ;  /* 0x000000201400780c */ /* 0x040fe40003f44270 */
[C---:B------:R-:W-:Y:S02]  /*0eb0*/  ISETP.GT.AND P4, PT, R20.reuse, 0x40, PT ;  /* 0x000000401400780c */ /* 0x040fe40003f84270 */
[C---:B------:R-:W-:Y:S02]  /*0ec0*/  ISETP.GT.AND P3, PT, R20.reuse, 0x60, PT ;  /* 0x000000601400780c */ /* 0x040fe40003f64270 */
[----:B------:R-:W-:Y:S01]  /*0ed0*/  ISETP.GT.AND P1, PT, R20, 0x80, PT ;  /* 0x000000801400780c */ /* 0x000fe20003f24270 */
[----:B0-----:R-:W-:-:S09]  /*0ee0*/  ULEA UR4, UR5, UR4, 0x18 ;  /* 0x0000000405047291 */ /* 0x001fd2000f8ec0ff */
[----:B----4-:R-:W0:Y:S04]  /*0ef0*/  LDS R3, [UR4+0xc] ;  /* 0x00000c04ff037984 */ /* 0x010e280008000800 */
[----:B------:R-:W1:Y:S04]  /*0f00*/  LDS.128 R4, [UR4+0x10] ;  /* 0x00001004ff047984 */ /* 0x000e680008000c00 */
[----:B------:R-:W2:Y:S01]  /*0f10*/  LDS.64 R8, [UR4+0x20] ;  /* 0x00002004ff087984 */ /* 0x000ea20008000a00 */
[----:B0-----:R-:W-:Y:S01]  /*0f20*/  @P2 FADD R0, R0, R3 ;  /* 0x0000000300002221 */ /* 0x001fe20000000000 */
[----:B------:R-:W-:-:S03]  /*0f30*/  ISETP.GT.AND P2, PT, R20, 0xa0, PT ;  /* 0x000000a01400780c */ /* 0x000fc60003f44270 */
[----:B-1----:R-:W-:Y:S01]  /*0f40*/  @P4 FADD R0, R0, R4 ;  /* 0x0000000400004221 */ /* 0x002fe20000000000 */
[----:B------:R-:W-:-:S03]  /*0f50*/  ISETP.GT.AND P4, PT, R20, 0xc0, PT ;  /* 0x000000c01400780c */ /* 0x000fc60003f84270 */
[----:B------:R-:W-:Y:S01]  /*0f60*/  @P3 FADD R0, R0, R5 ;  /* 0x0000000500003221 */ /* 0x000fe20000000000 */
[----:B------:R-:W-:-:S03]  /*0f70*/  ISETP.GT.AND P3, PT, R20, 0xe0, PT ;  /* 0x000000e01400780c */ /* 0x000fc60003f64270 */
[----:B------:R-:W-:-:S04]  /*0f80*/  @P1 FADD R0, R0, R6 ;  /* 0x0000000600001221 */ /* 0x000fc80000000000 */
[----:B------:R-:W-:-:S04]  /*0f90*/  @P2 FADD R0, R0, R7 ;  /* 0x0000000700002221 */ /* 0x000fc80000000000 */
[----:B--2---:R-:W-:-:S04]  /*0fa0*/  @P4 FADD R0, R0, R8 ;  /* 0x0000000800004221 */ /* 0x004fc80000000000 */
[----:B------:R-:W-:Y:S01]  /*0fb0*/  @P3 FADD R0, R0, R9 ;  /* 0x0000000900003221 */ /* 0x000fe20000000000 */
[----:B------:R-:W-:Y:S06]  /*0fc0*/  BRA `(.L_x_17) ;  /* 0x0000002c006c7947 */ /* 0x000fec0003800000 */
.L_x_3:
[----:B------:R-:W0:Y:S01]  /*0fd0*/  S2R R0, SR_TID.X ;  /* 0x0000000000007919 */ /* 0x000e220000002100 */
[----:B------:R-:W1:Y:S01]  /*0fe0*/  LDC.64 R2, c[0x0][0x380] ;  /* 0x0000e000ff027b82 */ /* 0x000e620000000a00 */
[----:B0-----:R-:W-:-:S05]  /*0ff0*/  SHF.L.U32 R5, R0, 0x2, RZ ;  /* 0x0000000200057819 */ /* 0x001fca00000006ff */
[----:B-1----:R-:W-:-:S05]  /*1000*/  IMAD.WIDE.U32 R2, R5, 0x4, R2 ;  /* 0x0000000405027825 */ /* 0x002fca00078e0002 */
[----:B------:R-:W2:Y:S04]  /*1010*/  LDG.E.128.CONSTANT R4, desc[UR6][R2.64] ;  /* 0x0000000602047981 */ /* 0x000ea8000c1e9d00 */
[----:B------:R-:W3:Y:S04]  /*1020*/  LDG.E.128.CONSTANT R8, desc[UR6][R2.64+0x1000] ;  /* 0x0010000602087981 */ /* 0x000ee8000c1e9d00 */
[----:B------:R-:W4:Y:S04]  /*1030*/  LDG.E.128.CONSTANT R12, desc[UR6][R2.64+0x2000] ;  /* 0x00200006020c7981 */ /* 0x000f28000c1e9d00 */
[----:B------:R-:W5:Y:S01]  /*1040*/  LDG.E.128.CONSTANT R16, desc[UR6][R2.64+0x3000] ;  /* 0x0030000602107981 */ /* 0x000f62000c1e9d00 */
[----:B------:R-:W-:Y:S01]  /*1050*/  ISETP.GE.U32.AND P0, PT, R20, 0x2000, PT ;  /* 0x000020001400780c */ /* 0x000fe20003f06070 */
[----:B------:R-:W-:-:S02]  /*1060*/  HFMA2 R23, -RZ, RZ, 0, 0.00048828125 ;  /* 0x00001000ff177431 */ /* 0x000fc400000001ff */
[----:B--2---:R-:W-:Y:S01]  /*1070*/  FADD R4, R4, R5 ;  /* 0x0000000504047221 */ /* 0x004fe20000000000 */
[----:B------:R-:W-:Y:S01]  /*1080*/  FADD R7, R6, R7 ;  /* 0x0000000706077221 */ /* 0x000fe20000000000 */
[----:B---3--:R-:W-:Y:S01]  /*1090*/  FADD R8, R8, R9 ;  /* 0x0000000908087221 */ /* 0x008fe20000000000 */
[----:B------:R-:W-:Y:S02]  /*10a0*/  FADD R11, R10, R11 ;  /* 0x0000000b0a0b7221 */ /* 0x000fe40000000000 */
[----:B------:R-:W-:Y:S01]  /*10b0*/  FADD R4, R4, R7 ;  /* 0x0000000704047221 */ /* 0x000fe20000000000 */
[----:B----4-:R-:W-:Y:S01]  /*10c0*/  FADD R12, R12, R13 ;  /* 0x0000000d0c0c7221 */ /* 0x010fe20000000000 */
[----:B------:R-:W-:Y:S01]  /*10d0*/  FADD R15, R14, R15 ;  /* 0x0000000f0e0f7221 */ /* 0x000fe20000000000 */
[----:B------:R-:W-:Y:S01]  /*10e0*/  FADD R11, R8, R11 ;  /* 0x0000000b080b7221 */ /* 0x000fe20000000000 */
[----:B-----5:R-:W-:Y:S01]  /*10f0*/  FADD R16, R16, R17 ;  /* 0x0000001110107221 */ /* 0x020fe20000000000 */
[----:B------:R-:W-:Y:S01]  /*1100*/  FADD R19, R18, R19 ;  /* 0x0000001312137221 */ /* 0x000fe20000000000 */
[----:B------:R-:W-:Y:S01]  /*1110*/  FADD R12, R12, R15 ;  /* 0x0000000f0c0c7221 */ /* 0x000fe20000000000 */
[----:B------:R-:W-:-:S02]  /*1120*/  FADD R4, R4, R11 ;  /* 0x0000000b04047221 */ /* 0x000fc40000000000 */
[----:B------:R-:W-:-:S04]  /*1130*/  FADD R19, R16, R19 ;  /* 0x0000001310137221 */ /* 0x000fc80000000000 */
[----:B------:R-:W-:-:S04]  /*1140*/  FADD R19, R12, R19 ;  /* 0x000000130c137221 */ /* 0x000fc80000000000 */
[----:B------:R-:W-:Y:S01]  /*1150*/  FADD R21, R4, R19 ;  /* 0x0000001304157221 */ /* 0x000fe20000000000 */
[----:B------:R-:W-:Y:S06]  /*1160*/  @!P0 BRA `(.L_x_18) ;  /* 0x00000000007c8947 */ /* 0x000fec0003800000 */
[----:B------:R-:W0:Y:S01]  /*1170*/  LDC R24, c[0x0][0x390] ;  /* 0x0000e400ff187b82 */ /* 0x000e220000000800 */
[----:B------:R-:W-:Y:S02]  /*1180*/  IADD3 R22, PT, PT, R20, -0x1000, RZ ;  /* 0xfffff00014167810 */ /* 0x000fe40007ffe0ff */
[----:B------:R-:W-:-:S07]  /*1190*/  MOV R23, 0x1000 ;  /* 0x0000100000177802 */ /* 0x000fce0000000f00 */
.L_x_20:
[----:B------:R-:W-:-:S05]  /*11a0*/  IMAD.WIDE R26, R23, 0x4, R2 ;  /* 0x00000004171a7825 */ /* 0x000fca00078e0202 */
[----:B------:R-:W2:Y:S04]  /*11b0*/  LDG.E.128.CONSTANT R16, desc[UR6][R26.64+0x2000] ;  /* 0x002000061a107981 */ /* 0x000ea8000c1e9d00 */
[----:B------:R-:W3:Y:S04]  /*11c0*/  LDG.E.128.CONSTANT R4, desc[UR6][R26.64+0x3000] ;  /* 0x003000061a047981 */ /* 0x000ee8000c1e9d00 */
[----:B------:R-:W4:Y:S04]  /*11d0*/  LDG.E.128.CONSTANT R8, desc[UR6][R26.64] ;  /* 0x000000061a087981 */ /* 0x000f28000c1e9d00 */
[----:B------:R-:W5:Y:S01]  /*11e0*/  LDG.E.128.CONSTANT R12, desc[UR6][R26.64+0x1000] ;  /* 0x001000061a0c7981 */ /* 0x000f62000c1e9d00 */
[----:B0-----:R-:W-:Y:S01]  /*11f0*/  MOV R20, R24 ;  /* 0x0000001800147202 */ /* 0x001fe20000000f00 */
[----:B--2---:R-:W-:Y:S01]  /*1200*/  FADD R17, R17, R18 ;  /* 0x0000001211117221 */ /* 0x004fe20000000000 */
[----:B---3--:R-:W-:-:S02]  /*1210*/  FADD R18, R19, R4 ;  /* 0x0000000413127221 */ /* 0x008fc40000000000 */
[----:B------:R-:W-:Y:S01]  /*1220*/  IADD3 R4, PT, PT, -R23, R20, RZ ;  /* 0x0000001417047210 */ /* 0x000fe20007ffe1ff */
[----:B------:R-:W-:Y:S01]  /*1230*/  FADD R5, R5, R6 ;  /* 0x0000000605057221 */ /* 0x000fe20000000000 */
[----:B----4-:R-:W-:Y:S01]  /*1240*/  FADD R9, R9, R10 ;  /* 0x0000000a09097221 */ /* 0x010fe20000000000 */
[----:B------:R-:W-:Y:S01]  /*1250*/  FADD R8, R8, R21 ;  /* 0x0000001508087221 */ /* 0x000fe20000000000 */
[----:B------:R-:W-:Y:S01]  /*1260*/  ISETP.GE.AND P0, PT, R4, 0x1000, PT ;  /* 0x000010000400780c */ /* 0x000fe20003f06270 */
[----:B-----5:R-:W-:Y:S01]  /*1270*/  FADD R13, R13, R14 ;  /* 0x0000000e0d0d7221 */ /* 0x020fe20000000000 */
[----:B------:R-:W-:Y:S01]  /*1280*/  FADD R10, R11, R12 ;  /* 0x0000000c0b0a7221 */ /* 0x000fe20000000000 */
[----:B------:R-:W-:Y:S01]  /*1290*/  FADD R14, R15, R16 ;  /* 0x000000100f0e7221 */ /* 0x000fe20000000000 */
[----:B------:R-:W-:Y:S01]  /*12a0*/  FADD R8, R8, R9 ;  /* 0x0000000908087221 */ /* 0x000fe20000000000 */
[----:B------:R-:W-:Y:S01]  /*12b0*/  FADD R5, R18, R5 ;  /* 0x0000000512057221 */ /* 0x000fe20000000000 */
[----:B------:R-:W-:Y:S01]  /*12c0*/  FADD R13, R10, R13 ;  /* 0x0000000d0a0d7221 */ /* 0x000fe20000000000 */
[----:B------:R-:W-:-:S03]  /*12d0*/  FADD R14, R14, R17 ;  /* 0x000000110e0e7221 */ /* 0x000fc60000000000 */
[----:B------:R-:W-:Y:S01]  /*12e0*/  FADD R8, R8, R13 ;  /* 0x0000000d08087221 */ /* 0x000fe20000000000 */
[----:B------:R-:W-:-:S04]  /*12f0*/  FADD R5, R14, R5 ;  /* 0x000000050e057221 */ /* 0x000fc80000000000 */
[----:B------:R-:W-:-:S04]  /*1300*/  FADD R5, R8, R5 ;  /* 0x0000000508057221 */ /* 0x000fc80000000000 */
[----:B------:R-:W-:Y:S01]  /*1310*/  FADD R21, R7, R5 ;  /* 0x0000000507157221 */ /* 0x000fe20000000000 */
[----:B------:R-:W-:Y:S06]  /*1320*/  @!P0 BRA `(.L_x_19) ;  /* 0x0000000800308947 */ /* 0x000fec0003800000 */
[----:B------:R-:W-:-:S04]  /*1330*/  IADD3 R23, PT, PT, R23, 0x1000, RZ ;  /* 0x0000100017177810 */ /* 0x000fc80007ffe0ff */
[----:B------:R-:W-:-:S13]  /*1340*/  ISETP.GT.AND P0, PT, R23, R22, PT ;  /* 0x000000161700720c */ /* 0x000fda0003f04270 */
[----:B------:R-:W-:Y:S05]  /*1350*/  @!P0 BRA `(.L_x_20) ;  /* 0xfffffffc00908947 */ /* 0x000fea000383ffff */
.L_x_18:
[----:B------:R-:W-:-:S13]  /*1360*/  ISETP.GE.AND P0, PT, R23, R20, PT ;  /* 0x000000141700720c */ /* 0x000fda0003f06270 */
[----:B------:R-:W-:Y:S05]  /*1370*/  @P0 BRA `(.L_x_19) ;  /* 0x00000008001c0947 */ /* 0x000fea0003800000 */
[----:B------:R-:W-:Y:S01]  /*1380*/  IMAD.IADD R9, R20, 0x1, -R23 ;  /* 0x0000000114097824 */ /* 0x000fe200078e0a17 */
[----:B------:R-:W-:Y:S04]  /*1390*/  BSSY.RECONVERGENT B1, `(.L_x_19) ;  /* 0x0000085000017945 */ /* 0x000fe80003800200 */
[----:B------:R-:W-:-:S13]  /*13a0*/  ISETP.GE.AND P0, PT, R0, R9, PT ;  /* 0x000000090000720c */ /* 0x000fda0003f06270 */
[----:B------:R-:W-:Y:S05]  /*13b0*/  @P0 BRA `(.L_x_21) ;  /* 0x0000000800080947 */ /* 0x000fea0003800000 */
[-C--:B------:R-:W-:Y:S01]  /*13c0*/  LOP3.LUT R2, RZ, R0.reuse, RZ, 0x33, !PT ;  /* 0x00000000ff027212 */ /* 0x080fe200078e33ff */
[----:B------:R-:W-:Y:S01]  /*13d0*/  BSSY.RECONVERGENT B2, `(.L_x_22) ;  /* 0x0000015000027945 */ /* 0x000fe20003800200 */
[----:B------:R-:W-:Y:S02]  /*13e0*/  MOV R8, R0 ;  /* 0x0000000000087202 */ /* 0x000fe40000000f00 */
[----:B------:R-:W-:-:S04]  /*13f0*/  IADD3 R2, PT, PT, -R23, R20, R2 ;  /* 0x0000001417027210 */ /* 0x000fc80007ffe102 */
[C---:B------:R-:W-:Y:S02]  /*1400*/  LOP3.LUT R3, R2.reuse, 0x300, RZ, 0xc0, !PT ;  /* 0x0000030002037812 */ /* 0x040fe400078ec0ff */
[----:B------:R-:W-:Y:S02]  /*1410*/  ISETP.GE.U32.AND P1, PT, R2, 0x300, PT ;  /* 0x000003000200780c */ /* 0x000fe40003f26070 */
[----:B------:R-:W-:-:S13]  /*1420*/  ISETP.NE.AND P0, PT, R3, 0x300, PT ;  /* 0x000003000300780c */ /* 0x000fda0003f05270 */
[----:B------:R-:W-:Y:S05]  /*1430*/  @!P0 BRA `(.L_x_23) ;  /* 0x0000000000388947 */ /* 0x000fea0003800000 */
[----:B------:R-:W0:Y:S01]  /*1440*/  LDC.64 R4, c[0x0][0x380] ;  /* 0x0000e000ff047b82 */ /* 0x000e220000000a00 */
[----:B------:R-:W-:Y:S02]  /*1450*/  LEA.HI R2, R2, 0x1, RZ, 0x18 ;  /* 0x0000000102027811 */ /* 0x000fe400078fc0ff */
[----:B------:R-:W-:Y:S02]  /*1460*/  IADD3 R7, PT, PT, R0, R23, RZ ;  /* 0x0000001700077210 */ /* 0x000fe40007ffe0ff */
[----:B------:R-:W-:Y:S02]  /*1470*/  LOP3.LUT R2, R2, 0x3, RZ, 0xc0, !PT ;  /* 0x0000000302027812 */ /* 0x000fe400078ec0ff */
[----:B------:R-:W-:Y:S02]  /*1480*/  MOV R8, R0 ;  /* 0x0000000000087202 */ /* 0x000fe40000000f00 */
[----:B------:R-:W-:-:S07]  /*1490*/  IADD3 R6, PT, PT, -R2, RZ, RZ ;  /* 0x000000ff02067210 */ /* 0x000fce0007ffe1ff */
.L_x_24:
[----:B0-----:R-:W-:-:S06]  /*14a0*/  IMAD.WIDE.U32 R2, R7, 0x4, R4 ;  /* 0x0000000407027825 */ /* 0x001fcc00078e0004 */
[----:B------:R-:W2:Y:S01]  /*14b0*/  LDG.E.CONSTANT R2, desc[UR6][R2.64] ;  /* 0x0000000602027981 */ /* 0x000ea2000c1e9900 */
[----:B------:R-:W-:Y:S02]  /*14c0*/  IADD3 R6, PT, PT, R6, 0x1, RZ ;  /* 0x0000000106067810 */ /* 0x000fe40007ffe0ff */
[----:B------:R-:W-:Y:S02]  /*14d0*/  IADD3 R8, PT, PT, R8, 0x100, RZ ;  /* 0x0000010008087810 */ /* 0x000fe40007ffe0ff */
[----:B------:R-:W-:Y:S02]  /*14e0*/  ISETP.NE.AND P0, PT, R6, RZ, PT ;  /* 0x000000ff0600720c */ /* 0x000fe40003f05270 */
[----:B------:R-:W-:Y:S01]  /*14f0*/  IADD3 R7, PT, PT, R7, 0x100, RZ ;  /* 0x0000010007077810 */ /* 0x000fe20007ffe0ff */
[----:B--2---:R-:W-:-:S10]  /*1500*/  FADD R21, R2, R21 ;  /* 0x0000001502157221 */ /* 0x004fd40000000000 */
[----:B------:R-:W-:Y:S05]  /*1510*/  @P0 BRA `(.L_x_24) ;  /* 0xfffffffc00e00947 */ /* 0x000fea000383ffff */
.L_x_23:
[----:B------:R-:W-:Y:S05]  /*1520*/  BSYNC.RECONVERGENT B2 ;  /* 0x0000000000027941 */ /* 0x000fea0003800200 */
.L_x_22:
[----:B------:R-:W-:Y:S05]  /*1530*/  @!P1 BRA `(.L_x_21) ;  /* 0x0000000400a89947 */ /* 0x000fea0003800000 */
[----:B------:R-:W0:Y:S01]  /*1540*/  LDCU.64 UR4, c[0x0][0x380] ;  /* 0x00007000ff0477ac */ /* 0x000e220008000a00 */
[----:B------:R-:W-:Y:S01]  /*1550*/  IADD3 R5, PT, PT, R9, -R8, RZ ;  /* 0x8000000809057210 */ /* 0x000fe20007ffe0ff */
[----:B------:R-:W-:Y:S01]  /*1560*/  BSSY.RECONVERGENT B2, `(.L_x_25) ;  /* 0x000003b000027945 */ /* 0x000fe20003800200 */
[CC--:B------:R-:W-:Y:S02]  /*1570*/  IADD3 R3, P0, PT, R8.reuse, R23.reuse, RZ ;  /* 0x0000001708037210 */ /* 0x0c0fe40007f1e0ff */
[----:B------:R-:W-:Y:S02]  /*1580*/  ISETP.GT.AND P1, PT, R5, 0xc00, PT ;  /* 0x00000c000500780c */ /* 0x000fe40003f24270 */
[----:B------:R-:W-:Y:S02]  /*1590*/  IADD3.X R4, PT, PT, RZ, RZ, RZ, P0, !PT ;  /* 0x000000ffff047210 */ /* 0x000fe400007fe4ff */
[----:B------:R-:W-:Y:S02]  /*15a0*/  IADD3 R11, PT, PT, R8, R23, RZ ;  /* 0x00000017080b7210 */ /* 0x000fe40007ffe0ff */
[----:B0-----:R-:W-:-:S04]  /*15b0*/  LEA R2, P0, R3, UR4, 0x2 ;  /* 0x0000000403027c11 */ /* 0x001fc8000f8010ff */
[----:B------:R-:W-:Y:S02]  /*15c0*/  LEA.HI.X R3, R3, UR5, R4, 0x2, P0 ;  /* 0x0000000503037c11 */ /* 0x000fe400080f1404 */
[----:B------:R-:W-:-:S05]  /*15d0*/  IADD3 R2, P0, PT, R2, 0x800, RZ ;  /* 0x0000080002027810 */ /* 0x000fca0007f1e0ff */
[----:B------:R-:W-:Y:S01]  /*15e0*/  IMAD.X R3, RZ, RZ, R3, P0 ;  /* 0x000000ffff037224 */ /* 0x000fe200000e0603 */
[----:B------:R-:W-:Y:S01]  /*15f0*/  PLOP3.LUT P0, PT, PT, PT, PT, 0x80, 0x8 ;  /* 0x000000000008781c */ /* 0x000fe20003f0f070 */
[----:B------:R-:W-:-:S12]  /*1600*/  @!P1 BRA `(.L_x_26) ;  /* 0x0000000000c09947 */ /* 0x000fd80003800000 */
[----:B------:R-:W-:Y:S02]  /*1610*/  PLOP3.LUT P0, PT, PT, PT, PT, 0x8, 0x80 ;  /* 0x000000000080781c */ /* 0x000fe40003f0e170 */
[----:B------:R-:W-:-:S11]  /*1620*/  IADD3 R13, PT, PT, R9, -0xc00, RZ ;  /* 0xfffff400090d7810 */ /* 0x000fd60007ffe0ff */
.L_x_27:
[----:B------:R-:W0:Y:S01]  /*1630*/  LDC.64 R4, c[0x0][0x380] ;  /* 0x0000e000ff047b82 */ /* 0x000e220000000a00 */
[----:B------:R-:W2:Y:S01]  /*1640*/  LDG.E.CONSTANT R10, desc[UR6][R2.64+-0x400] ;  /* 0xfffc0006020a7981 */ /* 0x000ea2000c1e9900 */
[----:B------:R-:W-:-:S03]  /*1650*/  IADD3 R25, PT, PT, R11, 0x400, RZ ;  /* 0x000004000b197810 */ /* 0x000fc60007ffe0ff */
[----:B------:R-:W3:Y:S04]  /*1660*/  LDG.E.CONSTANT R19, desc[UR6][R2.64] ;  /* 0x0000000602137981 */ /* 0x000ee8000c1e9900 */
[----:B------:R-:W4:Y:S01]  /*1670*/  LDG.E.CONSTANT R18, desc[UR6][R2.64+0x400] ;  /* 0x0004000602127981 */ /* 0x000f22000c1e9900 */
[----:B------:R-:W-:-:S03]  /*1680*/  IADD3 R7, PT, PT, R11, 0x800, RZ ;  /* 0x000008000b077810 */ /* 0x000fc60007ffe0ff */
[----:B------:R-:W5:Y:S04]  /*1690*/  LDG.E.CONSTANT R16, desc[UR6][R2.64+0xc00] ;  /* 0x000c000602107981 */ /* 0x000f68000c1e9900 */
[----:B------:R-:W5:Y:S04]  /*16a0*/  LDG.E.CONSTANT R15, desc[UR6][R2.64+0x1000] ;  /* 0x00100006020f7981 */ /* 0x000f68000c1e9900 */
[----:B------:R-:W5:Y:S01]  /*16b0*/  LDG.E.CONSTANT R14, desc[UR6][R2.64+0x1400] ;  /* 0x00140006020e7981 */ /* 0x000f62000c1e9900 */
[----:B0-----:R-:W-:-:S03]  /*16c0*/  IMAD.WIDE.U32 R22, R11, 0x4, R4 ;  /* 0x000000040b167825 */ /* 0x001fc600078e0004 */
[----:B------:R-:W5:Y:S04]  /*16d0*/  LDG.E.CONSTANT R20, desc[UR6][R2.64+0x2000] ;  /* 0x0020000602147981 */ /* 0x000f68000c1e9900 */
[----:B------:R0:W2:Y:S01]  /*16e0*/  LDG.E.CONSTANT R12, desc[UR6][R22.64] ;  /* 0x00000006160c7981 */ /* 0x0000a2000c1e9900 */
[----:B------:R-:W-:-:S03]  /*16f0*/  IMAD.WIDE.U32 R24, R25, 0x4, R4 ;  /* 0x0000000419187825 */ /* 0x000fc600078e0004 */
[----:B------:R-:W5:Y:S04]  /*1700*/  LDG.E.CONSTANT R26, desc[UR6][R2.64+0x3000] ;  /* 0x00300006021a7981 */ /* 0x000f68000c1e9900 */
[----:B------:R-:W5:Y:S01]  /*1710*/  LDG.E.CONSTANT R17, desc[UR6][R24.64] ;  /* 0x0000000618117981 */ /* 0x000f62000c1e9900 */
[--C-:B------:R-:W-:Y:S01]  /*1720*/  IMAD.WIDE.U32 R6, R7, 0x4, R4.reuse ;  /* 0x0000000407067825 */ /* 0x100fe200078e0004 */
[----:B0-----:R-:W-:Y:S02]  /*1730*/  IADD3 R23, PT, PT, R11, 0xc00, RZ ;  /* 0x00000c000b177810 */ /* 0x001fe40007ffe0ff */
[----:B------:R-:W5:Y:S04]  /*1740*/  LDG.E.CONSTANT R22, desc[UR6][R2.64+0x1c00] ;  /* 0x001c000602167981 */ /* 0x000f68000c1e9900 */
[----:B------:R-:W5:Y:S01]  /*1750*/  LDG.E.CONSTANT R6, desc[UR6][R6.64] ;  /* 0x0000000606067981 */ /* 0x000f62000c1e9900 */
[----:B------:R-:W-:-:S03]  /*1760*/  IMAD.WIDE.U32 R4, R23, 0x4, R4 ;  /* 0x0000000417047825 */ /* 0x000fc600078e0004 */
[----:B------:R-:W5:Y:S04]  /*1770*/  LDG.E.CONSTANT R23, desc[UR6][R2.64+0x2400] ;  /* 0x0024000602177981 */ /* 0x000f68000c1e9900 */
[----:B------:R-:W5:Y:S04]  /*1780*/  LDG.E.CONSTANT R4, desc[UR6][R4.64] ;  /* 0x0000000604047981 */ /* 0x000f68000c1e9900 */
[----:B------:R-:W5:Y:S04]  /*1790*/  LDG.E.CONSTANT R24, desc[UR6][R2.64+0x2c00] ;  /* 0x002c000602187981 */ /* 0x000f68000c1e9900 */
[----:B------:R0:W5:Y:S01]  /*17a0*/  LDG.E.CONSTANT R25, desc[UR6][R2.64+0x3400] ;  /* 0x0034000602197981 */ /* 0x000162000c1e9900 */
[----:B------:R-:W-:-:S04]  /*17b0*/  IADD3 R8, PT, PT, R8, 0x1000, RZ ;  /* 0x0000100008087810 */ /* 0x000fc80007ffe0ff */
[----:B------:R-:W-:Y:S02]  /*17c0*/  ISETP.GE.AND P1, PT, R8, R13, PT ;  /* 0x0000000d0800720c */ /* 0x000fe40003f26270 */
[----:B0-----:R-:W-:Y:S02]  /*17d0*/  IADD3 R2, P2, PT, R2, 0x4000, RZ ;  /* 0x0000400002027810 */ /* 0x001fe40007f5e0ff */
[----:B------:R-:W-:Y:S02]  /*17e0*/  IADD3 R11, PT, PT, R11, 0x1000, RZ ;  /* 0x000010000b0b7810 */ /* 0x000fe40007ffe0ff */
[----:B------:R-:W-:Y:S01]  /*17f0*/  IADD3.X R3, PT, PT, RZ, R3, RZ, P2, !PT ;  /* 0x00000003ff037210 */ /* 0x000fe200017fe4ff */
[----:B--2---:R-:W-:-:S04]  /*1800*/  FADD R21, R12, R21 ;  /* 0x000000150c157221 */ /* 0x004fc80000000000 */
[----:B------:R-:W-:-:S04]  /*1810*/  FADD R10, R21, R10 ;  /* 0x0000000a150a7221 */ /* 0x000fc80000000000 */
[----:B---3--:R-:W-:-:S04]  /*1820*/  FADD R19, R10, R19 ;  /* 0x000000130a137221 */ /* 0x008fc80000000000 */
[----:B----4-:R-:W-:-:S04]  /*1830*/  FADD R18, R19, R18 ;  /* 0x0000001213127221 */ /* 0x010fc80000000000 */
[----:B-----5:R-:W-:-:S04]  /*1840*/  FADD R17, R18, R17 ;  /* 0x0000001112117221 */ /* 0x020fc80000000000 */
        /* <DEDUP_REMOVED lines=12> */
.L_x_26:
[----:B------:R-:W-:Y:S05]  /*1910*/  BSYNC.RECONVERGENT B2 ;  /* 0x0000000000027941 */ /* 0x000fea0003800200 */
.L_x_25:
[----:B------:R-:W-:Y:S01]  /*1920*/  IADD3 R4, PT, PT, R9, -R8, RZ ;  /* 0x8000000809047210 */ /* 0x000fe20007ffe0ff */
[----:B------:R-:W-:Y:S03]  /*1930*/  BSSY.RECONVERGENT B2, `(.L_x_28) ;  /* 0x000001e000027945 */ /* 0x000fe60003800200 */
[----:B------:R-:W-:-:S13]  /*1940*/  ISETP.GT.AND P1, PT, R4, 0x400, PT ;  /* 0x000004000400780c */ /* 0x000fda0003f24270 */
[----:B------:R-:W-:Y:S05]  /*1950*/  @!P1 BRA `(.L_x_29) ;  /* 0x00000000006c9947 */ /* 0x000fea0003800000 */
[----:B------:R-:W0:Y:S01]  /*1960*/  LDC.64 R6, c[0x0][0x380] ;  /* 0x0000e000ff067b82 */ /* 0x000e220000000a00 */
[----:B------:R-:W2:Y:S01]  /*1970*/  LDG.E.CONSTANT R10, desc[UR6][R2.64+-0x400] ;  /* 0xfffc0006020a7981 */ /* 0x000ea2000c1e9900 */
[----:B------:R-:W-:-:S03]  /*1980*/  VIADD R15, R11, 0x400 ;  /* 0x000004000b0f7836 */ /* 0x000fc60000000000 */
[----:B------:R-:W3:Y:S04]  /*1990*/  LDG.E.CONSTANT R13, desc[UR6][R2.64] ;  /* 0x00000006020d7981 */ /* 0x000ee8000c1e9900 */
[----:B------:R-:W4:Y:S04]  /*19a0*/  LDG.E.CONSTANT R17, desc[UR6][R2.64+0xc00] ;  /* 0x000c000602117981 */ /* 0x000f28000c1e9900 */
[----:B------:R-:W5:Y:S04]  /*19b0*/  LDG.E.CONSTANT R19, desc[UR6][R2.64+0x1000] ;  /* 0x0010000602137981 */ /* 0x000f68000c1e9900 */
[----:B------:R1:W5:Y:S01]  /*19c0*/  LDG.E.CONSTANT R23, desc[UR6][R2.64+0x1400] ;  /* 0x0014000602177981 */ /* 0x000362000c1e9900 */
[----:B0-----:R-:W-:-:S06]  /*19d0*/  IMAD.WIDE.U32 R4, R11, 0x4, R6 ;  /* 0x000000040b047825 */ /* 0x001fcc00078e0006 */
[----:B------:R-:W2:Y:S01]  /*19e0*/  LDG.E.CONSTANT R4, desc[UR6][R4.64] ;  /* 0x0000000604047981 */ /* 0x000ea2000c1e9900 */
[----:B------:R-:W-:-:S03]  /*19f0*/  IMAD.WIDE.U32 R6, R15, 0x4, R6 ;  /* 0x000000040f067825 */ /* 0x000fc600078e0006 */
[----:B------:R-:W4:Y:S04]  /*1a00*/  LDG.E.CONSTANT R15, desc[UR6][R2.64+0x400] ;  /* 0x00040006020f7981 */ /* 0x000f28000c1e9900 */
[----:B------:R-:W5:Y:S01]  /*1a10*/  LDG.E.CONSTANT R7, desc[UR6][R6.64] ;  /* 0x0000000606077981 */ /* 0x000f62000c1e9900 */
[----:B------:R-:W-:Y:S02]  /*1a20*/  PLOP3.LUT P0, PT, PT, PT, PT, 0x8, 0x80 ;  /* 0x000000000080781c */ /* 0x000fe40003f0e170 */
[----:B------:R-:W-:Y:S02]  /*1a30*/  IADD3 R8, PT, PT, R8, 0x800, RZ ;  /* 0x0000080008087810 */ /* 0x000fe40007ffe0ff */
[----:B------:R-:W-:Y:S01]  /*1a40*/  IADD3 R11, PT, PT, R11, 0x800, RZ ;  /* 0x000008000b0b7810 */ /* 0x000fe20007ffe0ff */
[----:B--2---:R-:W-:-:S04]  /*1a50*/  FADD R21, R21, R4 ;  /* 0x0000000415157221 */ /* 0x004fc80000000000 */
[----:B------:R-:W-:-:S04]  /*1a60*/  FADD R10, R21, R10 ;  /* 0x0000000a150a7221 */ /* 0x000fc80000000000 */
[----:B---3--:R-:W-:-:S04]  /*1a70*/  FADD R10, R10, R13 ;  /* 0x0000000d0a0a7221 */ /* 0x008fc80000000000 */
[----:B----4-:R-:W-:-:S04]  /*1a80*/  FADD R10, R10, R15 ;  /* 0x0000000f0a0a7221 */ /* 0x010fc80000000000 */
[----:B-----5:R-:W-:Y:S01]  /*1a90*/  FADD R10, R10, R7 ;  /* 0x000000070a0a7221 */ /* 0x020fe20000000000 */
[----:B------:R-:W-:-:S03]  /*1aa0*/  IADD3 R4, P1, PT, R2, 0x2000, RZ ;  /* 0x0000200002047810 */ /* 0x000fc60007f3e0ff */
[----:B------:R-:W-:Y:S01]  /*1ab0*/  FADD R10, R10, R17 ;  /* 0x000000110a0a7221 */ /* 0x000fe20000000000 */
[----:B------:R-:W-:-:S03]  /*1ac0*/  IADD3.X R5, PT, PT, RZ, R3, RZ, P1, !PT ;  /* 0x00000003ff057210 */ /* 0x000fc60000ffe4ff */
[----:B------:R-:W-:Y:S01]  /*1ad0*/  FADD R10, R10, R19 ;  /* 0x000000130a0a7221 */ /* 0x000fe20000000000 */
[----:B-1----:R-:W-:Y:S02]  /*1ae0*/  MOV R2, R4 ;  /* 0x0000000400027202 */ /* 0x002fe40000000f00 */
[----:B------:R-:W-:Y:S01]  /*1af0*/  MOV R3, R5 ;  /* 0x0000000500037202 */ /* 0x000fe20000000f00 */
[----:B------:R-:W-:-:S07]  /*1b00*/  FADD R21, R10, R23 ;  /* 0x000000170a157221 */ /* 0x000fce0000000000 */
.L_x_29:
[----:B------:R-:W-:Y:S05]  /*1b10*/  BSYNC.RECONVERGENT B2 ;  /* 0x0000000000027941 */ /* 0x000fea0003800200 */
.L_x_28:
[----:B------:R-:W-:-:S13]  /*1b20*/  ISETP.LT.OR P0, PT, R8, R9, P0 ;  /* 0x000000090800720c */ /* 0x000fda0000701670 */
[----:B------:R-:W-:Y:S05]  /*1b30*/  @!P0 BRA `(.L_x_21) ;  /* 0x0000000000288947 */ /* 0x000fea0003800000 */
[----:B------:R-:W0:Y:S01]  /*1b40*/  LDC.64 R4, c[0x0][0x380] ;  /* 0x0000e000ff047b82 */ /* 0x000e220000000a00 */
[----:B------:R-:W2:Y:S04]  /*1b50*/  LDG.E.CONSTANT R6, desc[UR6][R2.64+-0x400] ;  /* 0xfffc000602067981 */ /* 0x000ea8000c1e9900 */
[----:B------:R-:W3:Y:S04]  /*1b60*/  LDG.E.CONSTANT R7, desc[UR6][R2.64] ;  /* 0x0000000602077981 */ /* 0x000ee8000c1e9900 */
[----:B------:R-:W4:Y:S01]  /*1b70*/  LDG.E.CONSTANT R9, desc[UR6][R2.64+0x400] ;  /* 0x0004000602097981 */ /* 0x000f22000c1e9900 */
[----:B0-----:R-:W-:-:S06]  /*1b80*/  IMAD.WIDE.U32 R4, R11, 0x4, R4 ;  /* 0x000000040b047825 */ /* 0x001fcc00078e0004 */
[----:B------:R-:W5:Y:S02]  /*1b90*/  LDG.E.CONSTANT R4, desc[UR6][R4.64] ;  /* 0x0000000604047981 */ /* 0x000f64000c1e9900 */
[----:B-----5:R-:W-:-:S04]  /*1ba0*/  FADD R21, R21, R4 ;  /* 0x0000000415157221 */ /* 0x020fc80000000000 */
[----:B--2---:R-:W-:-:S04]  /*1bb0*/  FADD R6, R21, R6 ;  /* 0x0000000615067221 */ /* 0x004fc80000000000 */
[----:B---3--:R-:W-:-:S04]  /*1bc0*/  FADD R6, R6, R7 ;  /* 0x0000000706067221 */ /* 0x008fc80000000000 */
[----:B----4-:R-:W-:-:S07]  /*1bd0*/  FADD R21, R6, R9 ;  /* 0x0000000906157221 */ /* 0x010fce0000000000 */
.L_x_21:
[----:B------:R-:W-:Y:S05]  /*1be0*/  BSYNC.RECONVERGENT B1 ;  /* 0x0000000000017941 */ /* 0x000fea0003800200 */
.L_x_19:
[----:B------:R-:W0:Y:S01]  /*1bf0*/  S2R R6, SR_LANEID ;  /* 0x0000000000067919 */ /* 0x000e220000000000 */
[----:B------:R-:W1:Y:S01]  /*1c00*/  SHFL.DOWN PT, R2, R21, 0x1, 0x1f ;  /* 0x08201f0015027f89 */ /* 0x000e6200000e0000 */
[C---:B0-----:R-:W-:Y:S02]  /*1c10*/  ISETP.GT.AND P0, PT, R6.reuse, 0x1e, PT ;  /* 0x0000001e0600780c */ /* 0x041fe40003f04270 */
[----:B------:R-:W-:-:S11]  /*1c20*/  ISETP.NE.AND P1, PT, R6, RZ, PT ;  /* 0x000000ff0600720c */ /* 0x000fd60003f25270 */
[----:B-1----:R-:W-:Y:S01]  /*1c30*/  @!P0 FADD R21, R2, R21 ;  /* 0x0000001502158221 */ /* 0x002fe20000000000 */
[----:B------:R-:W-:Y:S01]  /*1c40*/  ISETP.GT.AND P0, PT, R6, 0x1d, PT ;  /* 0x0000001d0600780c */ /* 0x000fe20003f04270 */
[----:B------:R-:W0:Y:S01]  /*1c50*/  @!P1 S2R R5, SR_CgaCtaId ;  /* 0x0000000000059919 */ /* 0x000e220000008800 */
[----:B------:R-:W-:Y:S02]  /*1c60*/  @!P1 MOV R4, 0x400 ;  /* 0x0000040000049802 */ /* 0x000fe40000000f00 */
[----:B------:R-:W-:Y:S01]  /*1c70*/  @!P1 SHF.R.U32.HI R3, RZ, 0x3, R0 ;  /* 0x00000003ff039819 */ /* 0x000fe20000011600 */
[----:B------:R-:W1:Y:S03]  /*1c80*/  SHFL.DOWN PT, R2, R21, 0x2, 0x1f ;  /* 0x08401f0015027f89 */ /* 0x000e6600000e0000 */
[----:B------:R-:W-:-:S05]  /*1c90*/  @!P1 LOP3.LUT R3, R3, 0x7c, RZ, 0xc0, !PT ;  /* 0x0000007c03039812 */ /* 0x000fca00078ec0ff */
[----:B-1----:R-:W-:Y:S01]  /*1ca0*/  @!P0 FADD R21, R21, R2 ;  /* 0x0000000215158221 */ /* 0x002fe20000000000 */
[----:B------:R-:W-:Y:S02]  /*1cb0*/  ISETP.GT.AND P0, PT, R6, 0x1b, PT ;  /* 0x0000001b0600780c */ /* 0x000fe40003f04270 */
[----:B0-----:R-:W-:Y:S02]  /*1cc0*/  @!P1 LEA R4, R5, R4, 0x18 ;  /* 0x0000000405049211 */ /* 0x001fe400078ec0ff */
[----:B------:R-:W0:Y:S02]  /*1cd0*/  SHFL.DOWN PT, R2, R21, 0x4, 0x1f ;  /* 0x08801f0015027f89 */ /* 0x000e2400000e0000 */
[----:B------:R-:W-:-:S07]  /*1ce0*/  @!P1 IADD3 R3, PT, PT, R3, R4, RZ ;  /* 0x0000000403039210 */ /* 0x000fce0007ffe0ff */
        /* <DEDUP_REMOVED lines=12> */
[----:B------:R-:W0:Y:S01]  /*1db0*/  S2UR UR5, SR_CgaCtaId ;  /* 0x00000000000579c3 */ /* 0x000e220000008800 */
[----:B------:R-:W-:Y:S02]  /*1dc0*/  UMOV UR4, 0x400 ;  /* 0x0000040000047882 */ /* 0x000fe40000000000 */
[----:B0-----:R-:W-:-:S09]  /*1dd0*/  ULEA UR4, UR5, UR4, 0x18 ;  /* 0x0000000405047291 */ /* 0x001fd2000f8ec0ff */
[----:B---3--:R-:W0:Y:S04]  /*1de0*/  LDS R3, [UR4+0xc] ;  /* 0x00000c04ff037984 */ /* 0x008e280008000800 */
        /* <DEDUP_REMOVED lines=10> */
.L_x_2:
        /* <DEDUP_REMOVED lines=12> */
.L_x_32:
[----:B------:R-:W-:Y:S05]  /*1f50*/  BSYNC.RECONVERGENT B1 ;  /* 0x0000000000017941 */ /* 0x000fea0003800200 */
.L_x_31:
[----:B------:R-:W-:Y:S01]  /*1f60*/  ISETP.GE.AND P0, PT, R11, R20, PT ;  /* 0x000000140b00720c */ /* 0x000fe20003f06270 */
[----:B------:R-:W-:-:S12]  /*1f70*/  BSSY.RECONVERGENT B1, `(.L_x_33) ;  /* 0x0000074000017945 */ /* 0x000fd80003800200 */
[----:B------:R-:W-:Y:S05]  /*1f80*/  @P0 BRA `(.L_x_34) ;  /* 0x0000000400c80947 */ /* 0x000fea0003800000 */
[----:B0-----:R-:W-:Y:S01]  /*1f90*/  LOP3.LUT R3, RZ, R11, RZ, 0x33, !PT ;  /* 0x0000000bff037212 */ /* 0x001fe200078e33ff */
[----:B------:R-:W-:Y:S04]  /*1fa0*/  BSSY.RECONVERGENT B2, `(.L_x_35) ;  /* 0x0000015000027945 */ /* 0x000fe80003800200 */
[----:B------:R-:W-:-:S05]  /*1fb0*/  IMAD.IADD R4, R3, 0x1, R20 ;  /* 0x0000000103047824 */ /* 0x000fca00078e0214 */
        /* <DEDUP_REMOVED lines=10> */
.L_x_37:
[----:B------:R-:W-:-:S06]  /*2060*/  MOV R3, R5 ;  /* 0x0000000500037202 */ /* 0x000fcc0000000f00 */
[----:B------:R0:W2:Y:S01]  /*2070*/  LDG.E.CONSTANT R3, desc[UR6][R2.64] ;  /* 0x0000000602037981 */ /* 0x0000a2000c1e9900 */
[----:B------:R-:W-:Y:S02]  /*2080*/  IADD3 R4, PT, PT, R4, 0x1, RZ ;  /* 0x0000000104047810 */ /* 0x000fe40007ffe0ff */
[----:B------:R-:W-:Y:S02]  /*2090*/  IADD3 R11, PT, PT, R11, 0x100, RZ ;  /* 0x000001000b0b7810 */ /* 0x000fe40007ffe0ff */
[----:B------:R-:W-:Y:S02]  /*20a0*/  ISETP.NE.AND P0, PT, R4, RZ, PT ;  /* 0x000000ff0400720c */ /* 0x000fe40003f05270 */
[----:B0-----:R-:W-:-:S04]  /*20b0*/  IADD3 R2, P2, PT, R2, 0x400, RZ ;  /* 0x0000040002027810 */ /* 0x001fc80007f5e0ff */
[----:B------:R-:W-:Y:S01]  /*20c0*/  IADD3.X R5, PT, PT, RZ, R5, RZ, P2, !PT ;  /* 0x00000005ff057210 */ /* 0x000fe200017fe4ff */
[----:B--2--5:R-:W-:-:S06]  /*20d0*/  FADD R0, R3, R0 ;  /* 0x0000000003007221 */ /* 0x024fcc0000000000 */
[----:B------:R-:W-:Y:S05]  /*20e0*/  @P0 BRA `(.L_x_37) ;  /* 0xfffffffc00dc0947 */ /* 0x000fea000383ffff */
.L_x_36:
[----:B------:R-:W-:Y:S05]  /*20f0*/  BSYNC.RECONVERGENT B2 ;  /* 0x0000000000027941 */ /* 0x000fea0003800200 */
.L_x_35:
        /* <DEDUP_REMOVED lines=8> */
.L_x_40:
        /* <DEDUP_REMOVED lines=9> */
[----:B------:R-:W-:-:S03]  /*2210*/  VIADD R3, R11, 0x800 ;  /* 0x000008000b037836 */ /* 0x000fc60000000000 */
[----:B------:R-:W4:Y:S01]  /*2220*/  LDG.E.CONSTANT R15, desc[UR6][R4.64+0x400] ;  /* 0x00040006040f7981 */ /* 0x000f22000c1e9900 */
        /* <DEDUP_REMOVED lines=32> */
.L_x_39:
[----:B------:R-:W-:Y:S05]  /*2430*/  BSYNC.RECONVERGENT B2 ;  /* 0x0000000000027941 */ /* 0x000fea0003800200 */
.L_x_38:
[----:B------:R-:W-:Y:S01]  /*2440*/  IADD3 R2, PT, PT, -R11, R20, RZ ;  /* 0x000000140b027210 */ /* 0x000fe20007ffe1ff */
[----:B------:R-:W-:Y:S03]  /*2450*/  BSSY.RECONVERGENT B2, `(.L_x_41) ;  /* 0x0000019000027945 */ /* 0x000fe60003800200 */
[----:B------:R-:W-:-:S13]  /*2460*/  ISETP.GT.AND P1, PT, R2, 0x400, PT ;  /* 0x000004000200780c */ /* 0x000fda0003f24270 */
[----:B------:R-:W-:Y:S05]  /*2470*/  @!P1 BRA `(.L_x_42) ;  /* 0x0000000000589947 */ /* 0x000fea0003800000 */
        /* <DEDUP_REMOVED lines=22> */
.L_x_42:
[----:B------:R-:W-:Y:S05]  /*25e0*/  BSYNC.RECONVERGENT B2 ;  /* 0x0000000000027941 */ /* 0x000fea0003800200 */
.L_x_41:
        /* <DEDUP_REMOVED lines=12> */
.L_x_34:
[----:B------:R-:W-:Y:S05]  /*26b0*/  BSYNC.RECONVERGENT B1 ;  /* 0x0000000000017941 */ /* 0x000fea0003800200 */
.L_x_33:
        /* <DEDUP_REMOVED lines=35> */
[----:B--2---:R-:W0:Y:S04]  /*28f0*/  LDS R3, [UR4+0xc] ;  /* 0x00000c04ff037984 */ /* 0x004e280008000800 */
        /* <DEDUP_REMOVED lines=10> */
.L_x_43:
[----:B0-----:R-:W0:Y:S01]  /*29a0*/  S2R R2, SR_LANEID ;  /* 0x0000000000027919 */ /* 0x001e220000000000 */
[----:B------:R-:W-:-:S04]  /*29b0*/  LOP3.LUT R0, R9, 0x3e0, RZ, 0xc0, !PT ;  /* 0x000003e009007812 */ /* 0x000fc800078ec0ff */
[----:B------:R-:W-:Y:S02]  /*29c0*/  IADD3 R3, PT, PT, R0, 0x20, RZ ;  /* 0x0000002000037810 */ /* 0x000fe40007ffe0ff */
[----:B------:R-:W-:Y:S02]  /*29d0*/  LOP3.LUT R7, RZ, R0, RZ, 0x33, !PT ;  /* 0x00000000ff077212 */ /* 0x000fe400078e33ff */
[-C--:B------:R-:W-:Y:S02]  /*29e0*/  ISETP.GT.AND P0, PT, R3, R20.reuse, PT ;  /* 0x000000140300720c */ /* 0x080fe40003f04270 */
[----:B------:R-:W-:-:S04]  /*29f0*/  IADD3 R7, PT, PT, R7, R20, RZ ;  /* 0x0000001407077210 */ /* 0x000fc80007ffe0ff */
[----:B------:R-:W-:-:S05]  /*2a00*/  SEL R4, R7, 0x1f, P0 ;  /* 0x0000001f07047807 */ /* 0x000fca0000000000 */
[----:B------:R-:W1:Y:S01]  /*2a10*/  SHFL.DOWN PT, R0, R5, 0x1, R4 ;  /* 0x0820000005007989 */ /* 0x000e6200000e0004 */
[C---:B0-----:R-:W-:Y:S01]  /*2a20*/  ISETP.GE.AND P0, PT, R2.reuse, R4, PT ;  /* 0x000000040200720c */ /* 0x041fe20003f06270 */
[C---:B------:R-:W-:Y:S01]  /*2a30*/  VIADD R3, R2.reuse, 0x2 ;  /* 0x0000000202037836 */ /* 0x040fe20000000000 */
[----:B------:R-:W-:-:S11]  /*2a40*/  ISETP.NE.AND P1, PT, R2, RZ, PT ;  /* 0x000000ff0200720c */ /* 0x000fd60003f25270 */
[----:B-1----:R-:W-:Y:S01]  /*2a50*/  @!P0 FADD R5, R0, R5 ;  /* 0x0000000500058221 */ /* 0x002fe20000000000 */
[-C--:B------:R-:W-:Y:S01]  /*2a60*/  ISETP.GT.AND P0, PT, R3, R4.reuse, PT ;  /* 0x000000040300720c */ /* 0x080fe20003f04270 */
[----:B------:R-:W0:Y:S01]  /*2a70*/  @!P1 S2R R6, SR_CgaCtaId ;  /* 0x0000000000069919 */ /* 0x000e220000008800 */
[----:B------:R-:W-:Y:S02]  /*2a80*/  IADD3 R3, PT, PT, R2, 0x4, RZ ;  /* 0x0000000402037810 */ /* 0x000fe40007ffe0ff */
[----:B------:R-:W1:Y:S09]  /*2a90*/  SHFL.DOWN PT, R0, R5, 0x2, R4 ;  /* 0x0840000005007989 */ /* 0x000e7200000e0004 */
[----:B-1----:R-:W-:Y:S01]  /*2aa0*/  @!P0 FADD R5, R5, R0 ;  /* 0x0000000005058221 */ /* 0x002fe20000000000 */
[----:B------:R-:W-:-:S02]  /*2ab0*/  ISETP.GT.AND P0, PT, R3, R4, PT ;  /* 0x000000040300720c */ /* 0x000fc40003f04270 */
[----:B------:R-:W-:Y:S02]  /*2ac0*/  IADD3 R3, PT, PT, R2, 0x8, RZ ;  /* 0x0000000802037810 */ /* 0x000fe40007ffe0ff */
[----:B------:R-:W1:Y:S09]  /*2ad0*/  SHFL.DOWN PT, R0, R5, 0x4, R4 ;  /* 0x0880000005007989 */ /* 0x000e7200000e0004 */
[----:B-1----:R-:W-:Y:S01]  /*2ae0*/  @!P0 FADD R5, R5, R0 ;  /* 0x0000000005058221 */ /* 0x002fe20000000000 */
[----:B------:R-:W-:-:S02]  /*2af0*/  ISETP.GT.AND P0, PT, R3, R4, PT ;  /* 0x000000040300720c */ /* 0x000fc40003f04270 */
[----:B------:R-:W-:Y:S02]  /*2b00*/  IADD3 R3, PT, PT, R2, 0x10, RZ ;  /* 0x0000001002037810 */ /* 0x000fe40007ffe0ff */
[----:B------:R-:W1:Y:S01]  /*2b10*/  SHFL.DOWN PT, R0, R5, 0x8, R4 ;  /* 0x0900000005007989 */ /* 0x000e6200000e0004 */
[----:B------:R-:W-:-:S04]  /*2b20*/  @!P1 SHF.R.U32.HI R2, RZ, 0x3, R9 ;  /* 0x00000003ff029819 */ /* 0x000fc80000011609 */
[----:B------:R-:W-:-:S04]  /*2b30*/  @!P1 LOP3.LUT R2, R2, 0x7c, RZ, 0xc0, !PT ;  /* 0x0000007c02029812 */ /* 0x000fc800078ec0ff */
[----:B-1----:R-:W-:Y:S01]  /*2b40*/  @!P0 FADD R5, R5, R0 ;  /* 0x0000000005058221 */ /* 0x002fe20000000000 */
[----:B------:R-:W-:Y:S02]  /*2b50*/  ISETP.GT.AND P0, PT, R3, R4, PT ;  /* 0x000000040300720c */ /* 0x000fe40003f04270 */
[----:B------:R-:W-:Y:S02]  /*2b60*/  @!P1 MOV R3, 0x400 ;  /* 0x0000040000039802 */ /* 0x000fe40000000f00 */
[----:B------:R-:W1:Y:S02]  /*2b70*/  SHFL.DOWN PT, R0, R5, 0x10, R4 ;  /* 0x0a00000005007989 */ /* 0x000e6400000e0004 */
[----:B0-----:R-:W-:-:S04]  /*2b80*/  @!P1 LEA R3, R6, R3, 0x18 ;  /* 0x0000000306039211 */ /* 0x001fc800078ec0ff */
[----:B------:R-:W-:-:S03]  /*2b90*/  @!P1 IADD3 R3, PT, PT, R2, R3, RZ ;  /* 0x0000000302039210 */ /* 0x000fc60007ffe0ff */
[----:B-1----:R-:W-:Y:S01]  /*2ba0*/  @!P0 FADD R5, R5, R0 ;  /* 0x0000000005058221 */ /* 0x002fe20000000000 */
        /* <DEDUP_REMOVED lines=12> */
[----:B-1----:R-:W0:Y:S04]  /*2c70*/  LDS R3, [UR4+0xc] ;  /* 0x00000c04ff037984 */ /* 0x002e280008000800 */
        /* <DEDUP_REMOVED lines=13> */
.L_x_30:
[----:B------:R-:W0:Y:S01]  /*2d50*/  S2R R8, SR_TID.X ;  /* 0x0000000000087919 */ /* 0x000e220000002100 */
[----:B------:R-:W0:Y:S02]  /*2d60*/  LDC.64 R2, c[0x0][0x380] ;  /* 0x0000e000ff027b82 */ /* 0x000e240000000a00 */
[----:B0-----:R-:W-:-:S05]  /*2d70*/  IMAD.WIDE.U32 R2, R8, 0x4, R2 ;  /* 0x0000000408027825 */ /* 0x001fca00078e0002 */
[----:B------:R-:W2:Y:S04]  /*2d80*/  LDG.E.CONSTANT R19, desc[UR6][R2.64] ;  /* 0x0000000602137981 */ /* 0x000ea8000c1e9900 */
[----:B------:R-:W2:Y:S04]  /*2d90*/  LDG.E.CONSTANT R0, desc[UR6][R2.64+0x400] ;  /* 0x0004000602007981 */ /* 0x000ea8000c1e9900 */
[----:B------:R-:W3:Y:S04]  /*2da0*/  LDG.E.CONSTANT R4, desc[UR6][R2.64+0x800] ;  /* 0x0008000602047981 */ /* 0x000ee8000c1e9900 */
[----:B------:R-:W3:Y:S04]  /*2db0*/  LDG.E.CONSTANT R5, desc[UR6][R2.64+0xc00] ;  /* 0x000c000602057981 */ /* 0x000ee8000c1e9900 */
[----:B------:R-:W4:Y:S04]  /*2dc0*/  LDG.E.CONSTANT R6, desc[UR6][R2.64+0x1000] ;  /* 0x0010000602067981 */ /* 0x000f28000c1e9900 */
[----:B------:R-:W4:Y:S04]  /*2dd0*/  LDG.E.CONSTANT R7, desc[UR6][R2.64+0x1400] ;  /* 0x0014000602077981 */ /* 0x000f28000c1e9900 */
[----:B------:R-:W5:Y:S04]  /*2de0*/  LDG.E.CONSTANT R9, desc[UR6][R2.64+0x1800] ;  /* 0x0018000602097981 */ /* 0x000f68000c1e9900 */
        /* <DEDUP_REMOVED lines=8> */
[----:B------:R-:W5:Y:S01]  /*2e70*/  LDG.E.CONSTANT R18, desc[UR6][R2.64+0x3c00] ;  /* 0x003c000602127981 */ /* 0x000f62000c1e9900 */
[----:B------:R-:W-:Y:S01]  /*2e80*/  ISETP.GE.U32.AND P0, PT, R20, 0x2000, PT ;  /* 0x000020001400780c */ /* 0x000fe20003f06070 */
[----:B--2---:R-:W-:Y:S01]  /*2e90*/  FADD R0, R19, R0 ;  /* 0x0000000013007221 */ /* 0x004fe20000000000 */
[----:B---3--:R-:W-:-:S04]  /*2ea0*/  FADD R5, R4, R5 ;  /* 0x0000000504057221 */ /* 0x008fc80000000000 */
[----:B------:R-:W-:Y:S01]  /*2eb0*/  FADD R0, R0, R5 ;  /* 0x0000000500007221 */ /* 0x000fe20000000000 */
[----:B----4-:R-:W-:Y:S01]  /*2ec0*/  FADD R6, R6, R7 ;  /* 0x0000000706067221 */ /* 0x010fe20000000000 */
[----:B-----5:R-:W-:-:S04]  /*2ed0*/  FADD R9, R9, R10 ;  /* 0x0000000a09097221 */ /* 0x020fc80000000000 */
[----:B------:R-:W-:Y:S01]  /*2ee0*/  FADD R9, R6, R9 ;  /* 0x0000000906097221 */ /* 0x000fe20000000000 */
[----:B------:R-:W-:-:S03]  /*2ef0*/  FADD R11, R11, R12 ;  /* 0x0000000c0b0b7221 */ /* 0x000fc60000000000 */
[----:B------:R-:W-:Y:S01]  /*2f00*/  FADD R0, R0, R9 ;  /* 0x0000000900007221 */ /* 0x000fe20000000000 */
[----:B------:R-:W-:-:S04]  /*2f10*/  FADD R14, R13, R14 ;  /* 0x0000000e0d0e7221 */ /* 0x000fc80000000000 */
[----:B------:R-:W-:Y:S01]  /*2f20*/  FADD R11, R11, R14 ;  /* 0x0000000e0b0b7221 */ /* 0x000fe20000000000 */
[----:B------:R-:W-:Y:S01]  /*2f30*/  FADD R15, R15, R16 ;  /* 0x000000100f0f7221 */ /* 0x000fe20000000000 */
[----:B------:R-:W-:-:S04]  /*2f40*/  FADD R18, R17, R18 ;  /* 0x0000001211127221 */ /* 0x000fc80000000000 */
[----:B------:R-:W-:-:S04]  /*2f50*/  FADD R18, R15, R18 ;  /* 0x000000120f127221 */ /* 0x000fc80000000000 */
[----:B------:R-:W-:Y:S01]  /*2f60*/  FADD R5, R11, R18 ;  /* 0x000000120b057221 */ /* 0x000fe20000000000 */
[----:B------:R-:W-:-:S03]  /*2f70*/  HFMA2 R11, -RZ, RZ, 0, 0.00048828125 ;  /* 0x00001000ff0b7431 */ /* 0x000fc600000001ff */
[----:B------:R-:W-:Y:S01]  /*2f80*/  FADD R0, R0, R5 ;  /* 0x0000000500007221 */ /* 0x000fe20000000000 */
[----:B------:R-:W-:Y:S06]  /*2f90*/  @!P0 BRA `(.L_x_44) ;  /* 0x0000000000ac8947 */ /* 0x000fec0003800000 */
[----:B------:R-:W0:Y:S01]  /*2fa0*/  LDC R7, c[0x0][0x390] ;  /* 0x0000e400ff077b82 */ /* 0x000e220000000800 */
[----:B------:R-:W-:Y:S02]  /*2fb0*/  IADD3 R6, PT, PT, R20, -0x1000, RZ ;  /* 0xfffff00014067810 */ /* 0x000fe40007ffe0ff */
[----:B------:R-:W-:-:S07]  /*2fc0*/  MOV R11, 0x1000 ;  /* 0x00001000000b7802 */ /* 0x000fce0000000f00 */
.L_x_46:
[----:B------:R-:W-:-:S05]  /*2fd0*/  IMAD.WIDE R4, R11, 0x4, R2 ;  /* 0x000000040b047825 */ /* 0x000fca00078e0202 */
[----:B------:R-:W2:Y:S04]  /*2fe0*/  LDG.E.CONSTANT R20, desc[UR6][R4.64+0x400] ;  /* 0x0004000604147981 */ /* 0x000ea8000c1e9900 */
[----:B------:R-:W2:Y:S04]  /*2ff0*/  LDG.E.CONSTANT R21, desc[UR6][R4.64+0x800] ;  /* 0x0008000604157981 */ /* 0x000ea8000c1e9900 */
        /* <DEDUP_REMOVED lines=13> */
[----:B------:R1:W5:Y:S01]  /*30d0*/  LDG.E.CONSTANT R18, desc[UR6][R4.64+0x3c00] ;  /* 0x003c000604127981 */ /* 0x000362000c1e9900 */
[----:B--2---:R-:W-:Y:S01]  /*30e0*/  FADD R21, R20, R21 ;  /* 0x0000001514157221 */ /* 0x004fe20000000000 */
[----:B0-----:R-:W-:-:S05]  /*30f0*/  MOV R20, R7 ;  /* 0x0000000700147202 */ /* 0x001fca0000000f00 */
[----:B-1----:R-:W-:Y:S02]  /*3100*/  IMAD.IADD R4, R20, 0x1, -R11 ;  /* 0x0000000114047824 */ /* 0x002fe400078e0a0b */
[----:B---3--:R-:W-:-:S03]  /*3110*/  FADD R0, R19, R0 ;  /* 0x0000000013007221 */ /* 0x008fc60000000000 */
[----:B------:R-:W-:Y:S01]  /*3120*/  ISETP.GE.AND P0, PT, R4, 0x1000, PT ;  /* 0x000010000400780c */ /* 0x000fe20003f06270 */
[----:B----4-:R-:W-:Y:S01]  /*3130*/  FADD R22, R22, R23 ;  /* 0x0000001716167221 */ /* 0x010fe20000000000 */
[----:B------:R-:W-:Y:S01]  /*3140*/  FADD R0, R0, R21 ;  /* 0x0000001500007221 */ /* 0x000fe20000000000 */
[----:B-----5:R-:W-:-:S04]  /*3150*/  FADD R25, R24, R25 ;  /* 0x0000001918197221 */ /* 0x020fc80000000000 */
[----:B------:R-:W-:Y:S01]  /*3160*/  FADD R25, R22, R25 ;  /* 0x0000001916197221 */ /* 0x000fe20000000000 */
[----:B------:R-:W-:Y:S01]  /*3170*/  FADD R16, R16, R17 ;  /* 0x0000001110107221 */ /* 0x000fe20000000000 */
[----:B------:R-:W-:-:S04]  /*3180*/  FADD R15, R15, R10 ;  /* 0x0000000a0f0f7221 */ /* 0x000fc80000000000 */
[----:B------:R-:W-:Y:S01]  /*3190*/  FADD R15, R16, R15 ;  /* 0x0000000f100f7221 */ /* 0x000fe20000000000 */
[----:B------:R-:W-:Y:S01]  /*31a0*/  FADD R9, R14, R9 ;  /* 0x000000090e097221 */ /* 0x000fe20000000000 */
[----:B------:R-:W-:-:S04]  /*31b0*/  FADD R12, R13, R12 ;  /* 0x0000000c0d0c7221 */ /* 0x000fc80000000000 */
[----:B------:R-:W-:Y:S01]  /*31c0*/  FADD R12, R9, R12 ;  /* 0x0000000c090c7221 */ /* 0x000fe20000000000 */
[----:B------:R-:W-:-:S03]  /*31d0*/  FADD R0, R0, R25 ;  /* 0x0000001900007221 */ /* 0x000fc60000000000 */
[----:B------:R-:W-:-:S04]  /*31e0*/  FADD R15, R15, R12 ;  /* 0x0000000c0f0f7221 */ /* 0x000fc80000000000 */
[----:B------:R-:W-:-:S04]  /*31f0*/  FADD R15, R0, R15 ;  /* 0x0000000f000f7221 */ /* 0x000fc80000000000 */
[----:B------:R-:W-:Y:S01]  /*3200*/  FADD R0, R18, R15 ;  /* 0x0000000f12007221 */ /* 0x000fe20000000000 */
[----:B------:R-:W-:Y:S06]  /*3210*/  @!P0 BRA `(.L_x_45) ;  /* 0x0000000800308947 */ /* 0x000fec0003800000 */
[----:B------:R-:W-:-:S04]  /*3220*/  IADD3 R11, PT, PT, R11, 0x1000, RZ ;  /* 0x000010000b0b7810 */ /* 0x000fc80007ffe0ff */
[----:B------:R-:W-:-:S13]  /*3230*/  ISETP.GT.AND P0, PT, R11, R6, PT ;  /* 0x000000060b00720c */ /* 0x000fda0003f04270 */
[----:B------:R-:W-:Y:S05]  /*3240*/  @!P0 BRA `(.L_x_46) ;  /* 0xfffffffc00608947 */ /* 0x000fea000383ffff */
.L_x_44:
[----:B------:R-:W-:-:S13]  /*3250*/  ISETP.GE.AND P0, PT, R11, R20, PT ;  /* 0x000000140b00720c */ /* 0x000fda0003f06270 */
[----:B------:R-:W-:Y:S05]  /*3260*/  @P0 BRA `(.L_x_45) ;  /* 0x00000008001c0947 */ /* 0x000fea0003800000 */
[----:B------:R-:W-:Y:S01]  /*3270*/  IADD3 R9, PT, PT, -R11, R20, RZ ;  /* 0x000000140b097210 */ /* 0x000fe20007ffe1ff */
[----:B------:R-:W-:Y:S03]  /*3280*/  BSSY.RECONVERGENT B1, `(.L_x_45) ;  /* 0x0000085000017945 */ /* 0x000fe60003800200 */
        /* <DEDUP_REMOVED lines=16> */
.L_x_50:
        /* <DEDUP_REMOVED lines=8> */
.L_x_49:
[----:B------:R-:W-:Y:S05]  /*3410*/  BSYNC.RECONVERGENT B2 ;  /* 0x0000000000027941 */ /* 0x000fea0003800200 */
.L_x_48:
[----:B------:R-:W-:Y:S05]  /*3420*/  @!P1 BRA `(.L_x_47) ;  /* 0x0000000400a89947 */ /* 0x000fea0003800000 */
[----:B------:R-:W0:Y:S01]  /*3430*/  LDCU.64 UR4, c[0x0][0x380] ;  /* 0x00007000ff0477ac */ /* 0x000e220008000a00 */
[----:B------:R-:W-:Y:S01]  /*3440*/  IADD3 R5, PT, PT, R9, -R10, RZ ;  /* 0x8000000a09057210 */ /* 0x000fe20007ffe0ff */
[----:B------:R-:W-:Y:S01]  /*3450*/  BSSY.RECONVERGENT B2, `(.L_x_51) ;  /* 0x000003b000027945 */ /* 0x000fe20003800200 */
[CC--:B------:R-:W-:Y:S02]  /*3460*/  IADD3 R3, P0, PT, R10.reuse, R11.reuse, RZ ;  /* 0x0000000b0a037210 */ /* 0x0c0fe40007f1e0ff */
[----:B------:R-:W-:Y:S02]  /*3470*/  ISETP.GT.AND P1, PT, R5, 0xc00, PT ;  /* 0x00000c000500780c */ /* 0x000fe40003f24270 */
[----:B------:R-:W-:Y:S01]  /*3480*/  IADD3 R11, PT, PT, R10, R11, RZ ;  /* 0x0000000b0a0b7210 */ /* 0x000fe20007ffe0ff */
[----:B------:R-:W-:Y:S01]  /*3490*/  IMAD.X R4, RZ, RZ, RZ, P0 ;  /* 0x000000ffff047224 */ /* 0x000fe200000e06ff */
[----:B0-----:R-:W-:-:S04]  /*34a0*/  LEA R2, P0, R3, UR4, 0x2 ;  /* 0x0000000403027c11 */ /* 0x001fc8000f8010ff */
[----:B------:R-:W-:Y:S02]  /*34b0*/  LEA.HI.X R3, R3, UR5, R4, 0x2, P0 ;  /* 0x0000000503037c11 */ /* 0x000fe400080f1404 */
[----:B------:R-:W-:-:S04]  /*34c0*/  IADD3 R2, P0, PT, R2, 0x800, RZ ;  /* 0x0000080002027810 */ /* 0x000fc80007f1e0ff */
[----:B------:R-:W-:Y:S02]  /*34d0*/  IADD3.X R3, PT, PT, RZ, R3, RZ, P0, !PT ;  /* 0x00000003ff037210 */ /* 0x000fe400007fe4ff */
[----:B------:R-:W-:Y:S01]  /*34e0*/  PLOP3.LUT P0, PT, PT, PT, PT, 0x80, 0x8 ;  /* 0x000000000008781c */ /* 0x000fe20003f0f070 */
[----:B------:R-:W-:-:S12]  /*34f0*/  @!P1 BRA `(.L_x_52) ;  /* 0x0000000000c09947 */ /* 0x000fd80003800000 */
[----:B------:R-:W-:Y:S02]  /*3500*/  PLOP3.LUT P0, PT, PT, PT, PT, 0x8, 0x80 ;  /* 0x000000000080781c */ /* 0x000fe40003f0e170 */
[----:B------:R-:W-:-:S11]  /*3510*/  IADD3 R13, PT, PT, R9, -0xc00, RZ ;  /* 0xfffff400090d7810 */ /* 0x000fd60007ffe0ff */
.L_x_53:
[----:B------:R-:W0:Y:S01]  /*3520*/  LDC.64 R4, c[0x0][0x380] ;  /* 0x0000e000ff047b82 */ /* 0x000e220000000a00 */
[----:B------:R-:W2:Y:S01]  /*3530*/  LDG.E.CONSTANT R12, desc[UR6][R2.64+-0x400] ;  /* 0xfffc0006020c7981 */ /* 0x000ea2000c1e9900 */
[----:B------:R-:W-:-:S03]  /*3540*/  IADD3 R25, PT, PT, R11, 0x400, RZ ;  /* 0x000004000b197810 */ /* 0x000fc60007ffe0ff */
[----:B------:R-:W3:Y:S04]  /*3550*/  LDG.E.CONSTANT R20, desc[UR6][R2.64] ;  /* 0x0000000602147981 */ /* 0x000ee8000c1e9900 */
[----:B------:R-:W4:Y:S01]  /*3560*/  LDG.E.CONSTANT R19, desc[UR6][R2.64+0x400] ;  /* 0x0004000602137981 */ /* 0x000f22000c1e9900 */
[----:B------:R-:W-:-:S03]  /*3570*/  IADD3 R7, PT, PT, R11, 0x800, RZ ;  /* 0x000008000b077810 */ /* 0x000fc60007ffe0ff */
[----:B------:R-:W5:Y:S04]  /*3580*/  LDG.E.CONSTANT R17, desc[UR6][R2.64+0xc00] ;  /* 0x000c000602117981 */ /* 0x000f68000c1e9900 */
[----:B------:R-:W5:Y:S01]  /*3590*/  LDG.E.CONSTANT R16, desc[UR6][R2.64+0x1000] ;  /* 0x0010000602107981 */ /* 0x000f62000c1e9900 */
[----:B------:R-:W-:-:S03]  /*35a0*/  IADD3 R23, PT, PT, R11, 0xc00, RZ ;  /* 0x00000c000b177810 */ /* 0x000fc60007ffe0ff */
[----:B------:R-:W5:Y:S01]  /*35b0*/  LDG.E.CONSTANT R22, desc[UR6][R2.64+0x1c00] ;  /* 0x001c000602167981 */ /* 0x000f62000c1e9900 */
[----:B0-----:R-:W-:-:S03]  /*35c0*/  IMAD.WIDE.U32 R14, R11, 0x4, R4 ;  /* 0x000000040b0e7825 */ /* 0x001fc600078e0004 */
[----:B------:R-:W5:Y:S04]  /*35d0*/  LDG.E.CONSTANT R21, desc[UR6][R2.64+0x2000] ;  /* 0x0020000602157981 */ /* 0x000f68000c1e9900 */
[----:B------:R-:W5:Y:S04]  /*35e0*/  LDG.E.CONSTANT R26, desc[UR6][R2.64+0x3000] ;  /* 0x00300006021a7981 */ /* 0x000f68000c1e9900 */
[----:B------:R-:W2:Y:S01]  /*35f0*/  LDG.E.CONSTANT R15, desc[UR6][R14.64] ;  /* 0x000000060e0f7981 */ /* 0x000ea2000c1e9900 */
[----:B------:R-:W-:-:S05]  /*3600*/  IMAD.WIDE.U32 R24, R25, 0x4, R4 ;  /* 0x0000000419187825 */ /* 0x000fca00078e0004 */
[----:B------:R-:W5:Y:S01]  /*3610*/  LDG.E.CONSTANT R18, desc[UR6][R24.64] ;  /* 0x0000000618127981 */ /* 0x000f62000c1e9900 */
[----:B------:R-:W-:-:S03]  /*3620*/  IMAD.WIDE.U32 R6, R7, 0x4, R4 ;  /* 0x0000000407067825 */ /* 0x000fc600078e0004 */
        /* <DEDUP_REMOVED lines=8> */
[----:B------:R-:W-:Y:S01]  /*36b0*/  ISETP.GE.AND P1, PT, R10, R13, PT ;  /* 0x0000000d0a00720c */ /* 0x000fe20003f26270 */
[----:B------:R-:W-:Y:S01]  /*36c0*/  VIADD R11, R11, 0x1000 ;  /* 0x000010000b0b7836 */ /* 0x000fe20000000000 */
[----:B0-----:R-:W-:-:S04]  /*36d0*/  IADD3 R2, P2, PT, R2, 0x4000, RZ ;  /* 0x0000400002027810 */ /* 0x001fc80007f5e0ff */
        /* <DEDUP_REMOVED lines=18> */
.L_x_52:
[----:B------:R-:W-:Y:S05]  /*3800*/  BSYNC.RECONVERGENT B2 ;  /* 0x0000000000027941 */ /* 0x000fea0003800200 */
.L_x_51:
[----:B------:R-:W-:Y:S01]  /*3810*/  IADD3 R4, PT, PT, R9, -R10, RZ ;  /* 0x8000000a09047210 */ /* 0x000fe20007ffe0ff */
[----:B------:R-:W-:Y:S03]  /*3820*/  BSSY.RECONVERGENT B2, `(.L_x_54) ;  /* 0x000001e000027945 */ /* 0x000fe60003800200 */
[----:B------:R-:W-:-:S13]  /*3830*/  ISETP.GT.AND P1, PT, R4, 0x400, PT ;  /* 0x000004000400780c */ /* 0x000fda0003f24270 */
[----:B------:R-:W-:Y:S05]  /*3840*/  @!P1 BRA `(.L_x_55) ;  /* 0x00000000006c9947 */ /* 0x000fea0003800000 */
[----:B------:R-:W0:Y:S01]  /*3850*/  LDC.64 R6, c[0x0][0x380] ;  /* 0x0000e000ff067b82 */ /* 0x000e220000000a00 */
[----:B------:R-:W2:Y:S01]  /*3860*/  LDG.E.CONSTANT R13, desc[UR6][R2.64+-0x400] ;  /* 0xfffc0006020d7981 */ /* 0x000ea2000c1e9900 */
[----:B------:R-:W-:-:S03]  /*3870*/  IADD3 R17, PT, PT, R11, 0x400, RZ ;  /* 0x000004000b117810 */ /* 0x000fc60007ffe0ff */
[----:B------:R-:W3:Y:S04]  /*3880*/  LDG.E.CONSTANT R15, desc[UR6][R2.64] ;  /* 0x00000006020f7981 */ /* 0x000ee8000c1e9900 */
[----:B------:R-:W4:Y:S04]  /*3890*/  LDG.E.CONSTANT R19, desc[UR6][R2.64+0xc00] ;  /* 0x000c000602137981 */ /* 0x000f28000c1e9900 */
[----:B------:R-:W5:Y:S04]  /*38a0*/  LDG.E.CONSTANT R21, desc[UR6][R2.64+0x1000] ;  /* 0x0010000602157981 */ /* 0x000f68000c1e9900 */
[----:B------:R-:W5:Y:S01]  /*38b0*/  LDG.E.CONSTANT R23, desc[UR6][R2.64+0x1400] ;  /* 0x0014000602177981 */ /* 0x000f62000c1e9900 */
[----:B0-----:R-:W-:-:S06]  /*38c0*/  IMAD.WIDE.U32 R4, R11, 0x4, R6 ;  /* 0x000000040b047825 */ /* 0x001fcc00078e0006 */
[----:B------:R0:W2:Y:S01]  /*38d0*/  LDG.E.CONSTANT R5, desc[UR6][R4.64] ;  /* 0x0000000604057981 */ /* 0x0000a2000c1e9900 */
[----:B------:R-:W-:-:S03]  /*38e0*/  IMAD.WIDE.U32 R6, R17, 0x4, R6 ;  /* 0x0000000411067825 */ /* 0x000fc600078e0006 */
[----:B------:R1:W4:Y:S04]  /*38f0*/  LDG.E.CONSTANT R17, desc[UR6][R2.64+0x400] ;  /* 0x0004000602117981 */ /* 0x000328000c1e9900 */
[----:B------:R-:W5:Y:S01]  /*3900*/  LDG.E.CONSTANT R7, desc[UR6][R6.64] ;  /* 0x0000000606077981 */ /* 0x000f62000c1e9900 */
[----:B0-----:R-:W-:Y:S02]  /*3910*/  IADD3 R4, P1, PT, R2, 0x2000, RZ ;  /* 0x0000200002047810 */ /* 0x001fe40007f3e0ff */
[----:B------:R-:W-:Y:S02]  /*3920*/  PLOP3.LUT P0, PT, PT, PT, PT, 0x8, 0x80 ;  /* 0x000000000080781c */ /* 0x000fe40003f0e170 */
[----:B------:R-:W-:Y:S02]  /*3930*/  IADD3 R10, PT, PT, R10, 0x800, RZ ;  /* 0x000008000a0a7810 */ /* 0x000fe40007ffe0ff */
[----:B------:R-:W-:-:S02]  /*3940*/  IADD3 R11, PT, PT, R11, 0x800, RZ ;  /* 0x000008000b0b7810 */ /* 0x000fc40007ffe0ff */
[----:B-1----:R-:W-:Y:S01]  /*3950*/  MOV R2, R4 ;  /* 0x0000000400027202 */ /* 0x002fe20000000f00 */
[----:B--2---:R-:W-:-:S04]  /*3960*/  FADD R0, R0, R5 ;  /* 0x0000000500007221 */ /* 0x004fc80000000000 */
[----:B------:R-:W-:-:S04]  /*3970*/  FADD R0, R0, R13 ;  /* 0x0000000d00007221 */ /* 0x000fc80000000000 */
[----:B---3--:R-:W-:-:S04]  /*3980*/  FADD R0, R0, R15 ;  /* 0x0000000f00007221 */ /* 0x008fc80000000000 */
[----:B----4-:R-:W-:-:S04]  /*3990*/  FADD R0, R0, R17 ;  /* 0x0000001100007221 */ /* 0x010fc80000000000 */
[----:B-----5:R-:W-:-:S04]  /*39a0*/  FADD R0, R0, R7 ;  /* 0x0000000700007221 */ /* 0x020fc80000000000 */
[----:B------:R-:W-:Y:S01]  /*39b0*/  FADD R0, R0, R19 ;  /* 0x0000001300007221 */ /* 0x000fe20000000000 */
[----:B------:R-:W-:-:S03]  /*39c0*/  IADD3.X R5, PT, PT, RZ, R3, RZ, P1, !PT ;  /* 0x00000003ff057210 */ /* 0x000fc60000ffe4ff */
[----:B------:R-:W-:Y:S01]  /*39d0*/  FADD R0, R0, R21 ;  /* 0x0000001500007221 */ /* 0x000fe20000000000 */
[----:B------:R-:W-:-:S03]  /*39e0*/  MOV R3, R5 ;  /* 0x0000000500037202 */ /* 0x000fc60000000f00 */
[----:B------:R-:W-:-:S07]  /*39f0*/  FADD R0, R0, R23 ;  /* 0x0000001700007221 */ /* 0x000fce0000000000 */
.L_x_55:
[----:B------:R-:W-:Y:S05]  /*3a00*/  BSYNC.RECONVERGENT B2 ;  /* 0x0000000000027941 */ /* 0x000fea0003800200 */
.L_x_54:
[----:B------:R-:W-:-:S13]  /*3a10*/  ISETP.LT.OR P0, PT, R10, R9, P0 ;  /* 0x000000090a00720c */ /* 0x000fda0000701670 */
[----:B------:R-:W-:Y:S05]  /*3a20*/  @!P0 BRA `(.L_x_47) ;  /* 0x0000000000288947 */ /* 0x000fea0003800000 */
[----:B------:R-:W0:Y:S01]  /*3a30*/  LDC.64 R4, c[0x0][0x380] ;  /* 0x0000e000ff047b82 */ /* 0x000e220000000a00 */
[----:B------:R-:W2:Y:S04]  /*3a40*/  LDG.E.CONSTANT R7, desc[UR6][R2.64+-0x400] ;  /* 0xfffc000602077981 */ /* 0x000ea8000c1e9900 */
[----:B------:R-:W3:Y:S01]  /*3a50*/  LDG.E.CONSTANT R9, desc[UR6][R2.64] ;  /* 0x0000000602097981 */ /* 0x000ee2000c1e9900 */
[----:B0-----:R-:W-:-:S03]  /*3a60*/  IMAD.WIDE.U32 R4, R11, 0x4, R4 ;  /* 0x000000040b047825 */ /* 0x001fc600078e0004 */
[----:B------:R-:W4:Y:S04]  /*3a70*/  LDG.E.CONSTANT R11, desc[UR6][R2.64+0x400] ;  /* 0x00040006020b7981 */ /* 0x000f28000c1e9900 */
[----:B------:R-:W5:Y:S02]  /*3a80*/  LDG.E.CONSTANT R5, desc[UR6][R4.64] ;  /* 0x0000000604057981 */ /* 0x000f64000c1e9900 */
[----:B-----5:R-:W-:-:S04]  /*3a90*/  FADD R0, R0, R5 ;  /* 0x0000000500007221 */ /* 0x020fc80000000000 */
[----:B--2---:R-:W-:-:S04]  /*3aa0*/  FADD R0, R0, R7 ;  /* 0x0000000700007221 */ /* 0x004fc80000000000 */
[----:B---3--:R-:W-:-:S04]  /*3ab0*/  FADD R0, R0, R9 ;  /* 0x0000000900007221 */ /* 0x008fc80000000000 */
[----:B----4-:R-:W-:-:S07]  /*3ac0*/  FADD R0, R0, R11 ;  /* 0x0000000b00007221 */ /* 0x010fce0000000000 */
.L_x_47:
[----:B------:R-:W-:Y:S05]  /*3ad0*/  BSYNC.RECONVERGENT B1 ;  /* 0x0000000000017941 */ /* 0x000fea0003800200 */
.L_x_45:
[----:B------:R-:W0:Y:S01]  /*3ae0*/  S2R R6, SR_LANEID ;  /* 0x0000000000067919 */ /* 0x000e220000000000 */
[----:B------:R-:W-:-:S05]  /*3af0*/  MOV R3, R0 ;  /* 0x0000000000037202 */ /* 0x000fca0000000f00 */
        /* <DEDUP_REMOVED lines=30> */
[----:B------:R-:W1:Y:S04]  /*3ce0*/  LDS R3, [UR4+0xc] ;  /* 0x00000c04ff037984 */ /* 0x000e680008000800 */
[----:B0-----:R-:W0:Y:S04]  /*3cf0*/  LDS.128 R4, [UR4+0x10] ;  /* 0x00001004ff047984 */ /* 0x001e280008000c00 */
[----:B------:R-:W2:Y:S01]  /*3d00*/  LDS.64 R8, [UR4+0x20] ;  /* 0x00002004ff087984 */ /* 0x000ea20008000a00 */
[----:B-1----:R-:W-:-:S04]  /*3d10*/  FADD R3, R0, R3 ;  /* 0x0000000300037221 */ /* 0x002fc80000000000 */
[----:B0-----:R-:W-:-:S04]  /*3d20*/  FADD R4, R3, R4 ;  /* 0x0000000403047221 */ /* 0x001fc80000000000 */
[----:B------:R-:W-:-:S04]  /*3d30*/  FADD R5, R4, R5 ;  /* 0x0000000504057221 */ /* 0x000fc80000000000 */
[----:B------:R-:W-:-:S04]  /*3d40*/  FADD R6, R5, R6 ;  /* 0x0000000605067221 */ /* 0x000fc80000000000 */
[----:B------:R-:W-:-:S04]  /*3d50*/  FADD R7, R6, R7 ;  /* 0x0000000706077221 */ /* 0x000fc80000000000 */
[----:B--2---:R-:W-:-:S04]  /*3d60*/  FADD R8, R7, R8 ;  /* 0x0000000807087221 */ /* 0x004fc80000000000 */
[----:B------:R-:W-:-:S07]  /*3d70*/  FADD R0, R8, R9 ;  /* 0x0000000908007221 */ /* 0x000fce0000000000 */
.L_x_17:
[----:B------:R-:W-:Y:S05]  /*3d80*/  BSYNC.RECONVERGENT B0 ;  /* 0x0000000000007941 */ /* 0x000fea0003800200 */
.L_x_1:
[----:B------:R-:W-:Y:S05]  /*3d90*/  @P0 EXIT ;  /* 0x000000000000094d */ /* 0x000fea0003800000 */
[----:B01234-:R-:W0:Y:S01]  /*3da0*/  LDC.64 R2, c[0x0][0x388] ;  /* 0x0000e200ff027b82 */ /* 0x01fe220000000a00 */
[----:B------:R-:W1:Y:S02]  /*3db0*/  LDCU UR4, c[0x0][0x398] ;  /* 0x00007300ff0477ac */ /* 0x000e640008000800 */
[----:B-1----:R-:W-:-:S05]  /*3dc0*/  FADD R5, R0, UR4 ;  /* 0x0000000400057e21 */ /* 0x002fca0008000000 */
[----:B0-----:R-:W-:Y:S01]  /*3dd0*/  STG.E desc[UR6][R2.64], R5 ;  /* 0x0000000502007986 */ /* 0x001fe2000c101906 */
[----:B------:R-:W-:Y:S05]  /*3de0*/  EXIT ;  /* 0x000000000000794d */ /* 0x000fea0003800000 */
.L_x_56:
[----:B------:R-:W-:-:S00]  /*3df0*/  BRA `(.L_x_56) ;  /* 0xfffffffc00fc7947 */ /* 0x000fc0000383ffff */
[----:B------:R-:W-:-:S00]  /*3e00*/  NOP ;  /* 0x0000000000007918 */ /* 0x000fc00000000000 */
[----:B------:R-:W-:-:S00]  /*3e10*/  NOP ;  /* 0x0000000000007918 */ /* 0x000fc00000000000 */
[----:B------:R-:W-:-:S00]  /*3e20*/  NOP ;  /* 0x0000000000007918 */ /* 0x000fc00000000000 */
[----:B------:R-:W-:-:S00]  /*3e30*/  NOP ;  /* 0x0000000000007918 */ /* 0x000fc00000000000 */
[----:B------:R-:W-:-:S00]  /*3e40*/  NOP ;  /* 0x0000000000007918 */ /* 0x000fc00000000000 */
[----:B------:R-:W-:-:S00]  /*3e50*/  NOP ;  /* 0x0000000000007918 */ /* 0x000fc00000000000 */
[----:B------:R-:W-:-:S00]  /*3e60*/  NOP ;  /* 0x0000000000007918 */ /* 0x000fc00000000000 */
[----:B------:R-:W-:-:S00]  /*3e70*/  NOP ;  /* 0x0000000000007918 */ /* 0x000fc00000000000 */
.L_x_760:


//--------------------- .text._ZN3cub18CUB_300001_SM_10006detail6reduce18DeviceReduceKernelINS2_10policy_hubIfyN4cuda3std3__44plusIfEEE10Policy1000EN6thrust24THRUST_300001_SM_1000_NS10device_ptrIfEEyS9_fNS7_10__identityEEEvT0_PT3_T1_NS0_13GridEvenShareISK_EET2_T4_ --------------------------
	.section	.text._ZN3cub18CUB_300001_SM_10006detail6reduce18DeviceReduceKernelINS2_10policy_hubIfyN4cuda3std3__44plusIfEEE10Policy1000EN6thrust24THRUST_300001_SM_1000_NS10device_ptrIfEEyS9_fNS7_10__identityEEEvT0_PT3_T1_NS0_13GridEvenShareISK_EET2_T4_,"ax",@progbits
	.align	128
        .global         _ZN3cub18CUB_300001_SM_10006detail6reduce18DeviceReduceKernelINS2_10policy_hubIfyN4cuda3std3__44plusIfEEE10Policy1000EN6thrust24THRUST_300001_SM_1000_NS10device_ptrIfEEyS9_fNS7_10__identityEEEvT0_PT3_T1_NS0_13GridEvenShareISK_EET2_T4_
        .type           _ZN3cub18CUB_300001_SM_10006detail6reduce18DeviceReduceKernelINS2_10policy_hubIfyN4cuda3std3__44plusIfEEE10Policy1000EN6thrust24THRUST_300001_SM_1000_NS10device_ptrIfEEyS9_fNS7_10__identityEEEvT0_PT3_T1_NS0_13GridEvenShareISK_EET2_T4_,@function
        .size           _ZN3cub18CUB_300001_SM_10006detail6reduce18DeviceReduceKernelINS2_10policy_hubIfyN4cuda3std3__44plusIfEEE10Policy1000EN6thrust24THRUST_300001_SM_1000_NS10device_ptrIfEEyS9_fNS7_10__identityEEEvT0_PT3_T1_NS0_13GridEvenShareISK_EET2_T4_,(.L_x_761 - _ZN3cub18CUB_300001_SM_10006detail6reduce18DeviceReduceKernelINS2_10policy_hubIfyN4cuda3std3__44plusIfEEE10Policy1000EN6thrust24THRUST_300001_SM_1000_NS10device_ptrIfEEyS9_fNS7_10__identityEEEvT0_PT3_T1_NS0_13GridEvenShareISK_EET2_T4_)
        .other          _ZN3cub18CUB_300001_SM_10006detail6reduce18DeviceReduceKernelINS2_10policy_hubIfyN4cuda3std3__44plusIfEEE10Policy1000EN6thrust24THRUST_300001_SM_1000_NS10device_ptrIfEEyS9_fNS7_10__identityEEEvT0_PT3_T1_NS0_13GridEvenShareISK_EET2_T4_,@"STO_CUDA_ENTRY STV_DEFAULT"
_ZN3cub18CUB_300001_SM_10006detail6reduce18DeviceReduceKernelINS2_10policy_hubIfyN4cuda3std3__44plusIfEEE10Policy1000EN6thrust24THRUST_300001_SM_1000_NS10device_ptrIfEEyS9_fNS7_10__identityEEEvT0_PT3_T1_NS0_13GridEvenShareISK_EET2_T4_:
.text._ZN3cub18CUB_300001_SM_10006detail6reduce18DeviceReduceKernelINS2_10policy_hubIfyN4cuda3std3__44plusIfEEE10Policy1000EN6thrust24THRUST_300001_SM_1000_NS10device_ptrIfEEyS9_fNS7_10__identityEEEvT0_PT3_T1_NS0_13GridEvenShareISK_EET2_T4_:
[----:B------:R-:W-:Y:S08]  /*0000*/  LDC R1, c[0x0][0x37c] ;  /* 0x0000df00ff017b82 */ /* 0x000ff00000000800 */
[----:B------:R-:W0:Y:S01]  /*0010*/  S2UR UR16, SR_CTAID.X ;  /* 0x00000000001079c3 */ /* 0x000e220000002500 */
[----:B------:R-:W1:Y:S01]  /*0020*/  LDCU.64 UR8, c[0x0][0x3b8] ;  /* 0x00007700ff0877ac */ /* 0x000e620008000a00 */
[----:B------:R-:W-:Y:S01]  /*0030*/  BSSY.RECONVERGENT B0, `(.L_x_57) ;  /* 0x0000229000007945 */ /* 0x000fe20003800200 */
[----:B------:R-:W2:Y:S01]  /*0040*/  LDCU UR5, c[0x0][0x3c0] ;  /* 0x00007800ff0577ac */ /* 0x000ea20008000800 */
[----:B------:R-:W3:Y:S01]  /*0050*/  LDCU.64 UR14, c[0x0][0x358] ;  /* 0x00006b00ff0e77ac */ /* 0x000ee20008000a00 */
[----:B-1----:R-:W-:-:S02]  /*0060*/  IMAD.U32 R2, RZ, RZ, UR8 ;  /* 0x00000008ff027e24 */ /* 0x002fc4000f8e00ff */
[----:B------:R-:W-:Y:S01]  /*0070*/  IMAD.U32 R3, RZ, RZ, UR9 ;  /* 0x00000009ff037e24 */ /* 0x000fe2000f8e00ff */
[----:B--2---:R-:W-:Y:S02]  /*0080*/  USHF.L.U32 UR5, UR5, 0xc, URZ ;  /* 0x0000000c05057899 */ /* 0x004fe400080006ff */
[----:B0-----:R-:W-:Y:S02]  /*0090*/  USHF.L.U32 UR7, UR16, 0xc, URZ ;  /* 0x0000000c10077899 */ /* 0x001fe400080006ff */
[----:B------:R-:W-:-:S04]  /*00a0*/  USHF.R.S32.HI UR4, URZ, 0x1f, UR5 ;  /* 0x0000001fff047899 */ /* 0x000fc80008011405 */
[----:B------:R-:W-:-:S04]  /*00b0*/  IADD3 R23, P1, PT, R2, -UR7, RZ ;  /* 0x8000000702177c10 */ /* 0x000fc8000ff3e0ff */
[----:B------:R-:W-:Y:S02]  /*00c0*/  ISETP.GT.U32.AND P0, PT, R23, 0xfff, PT ;  /* 0x00000fff1700780c */ /* 0x000fe40003f04070 */
[----:B------:R-:W-:-:S04]  /*00d0*/  IADD3.X R22, PT, PT, R3, -0x1, RZ, P1, !PT ;  /* 0xffffffff03167810 */ /* 0x000fc80000ffe4ff */
[----:B------:R-:W-:-:S13]  /*00e0*/  ISETP.GT.U32.AND.EX P0, PT, R22, RZ, PT, P0 ;  /* 0x000000ff1600720c */ /* 0x000fda0003f04100 */
[----:B---3--:R-:W-:Y:S05]  /*00f0*/  @P0 BRA `(.L_x_58) ;  /* 0x0000000c00c40947 */ /* 0x008fea0003800000 */
[----:B------:R-:W0:Y:S01]  /*0100*/  S2R R0, SR_TID.X ;  /* 0x0000000000007919 */ /* 0x000e220000002100 */
[----:B------:R-:W-:Y:S01]  /*0110*/  IADD3 R5, PT, PT, R2, -UR7, RZ ;  /* 0x8000000702057c10 */ /* 0x000fe2000fffe0ff */
[----:B------:R-:W-:Y:S01]  /*0120*/  BSSY.RECONVERGENT B1, `(.L_x_59) ;  /* 0x000000a000017945 */ /* 0x000fe20003800200 */
[----:B------:R-:W-:Y:S02]  /*0130*/  IMAD.MOV.U32 R4, RZ, RZ, RZ ;  /* 0x000000ffff047224 */ /* 0x000fe400078e00ff */
[----:B0-----:R-:W-:Y:S02]  /*0140*/  ISETP.GE.AND P0, PT, R0, R5, PT ;  /* 0x000000050000720c */ /* 0x001fe40003f06270 */
[----:B------:R-:W-:-:S11]  /*0150*/  MOV R6, R0 ;  /* 0x0000000000067202 */ /* 0x000fd60000000f00 */
[----:B------:R-:W-:Y:S05]  /*0160*/  @P0 BRA `(.L_x_60) ;  /* 0x0000000000140947 */ /* 0x000fea0003800000 */
[----:B------:R-:W0:Y:S01]  /*0170*/  LDC.64 R8, c[0x0][0x380] ;  /* 0x0000e000ff087b82 */ /* 0x000e220000000a00 */
[----:B------:R-:W-:-:S04]  /*0180*/  VIADD R3, R0, UR7 ;  /* 0x0000000700037c36 */ /* 0x000fc80008000000 */
[----:B0-----:R-:W-:-:S05]  /*0190*/  IMAD.WIDE.U32 R8, R3, 0x4, R8 ;  /* 0x0000000403087825 */ /* 0x001fca00078e0008 */
[----:B------:R0:W5:Y:S01]  /*01a0*/  LDG.E R4, desc[UR14][R8.64] ;  /* 0x0000000e08047981 */ /* 0x000162000c1e1900 */
[----:B------:R-:W-:-:S07]  /*01b0*/  IADD3 R6, PT, PT, R0, 0x100, RZ ;  /* 0x0000010000067810 */ /* 0x000fce0007ffe0ff */
.L_x_60:
[----:B------:R-:W-:Y:S05]  /*01c0*/  BSYNC.RECONVERGENT B1 ;  /* 0x0000000000017941 */ /* 0x000fea0003800200 */
.L_x_59:
[----:B------:R-:W-:Y:S01]  /*01d0*/  ISETP.GE.AND P0, PT, R6, R5, PT ;  /* 0x000000050600720c */ /* 0x000fe20003f06270 */
[----:B------:R-:W-:-:S12]  /*01e0*/  BSSY.RECONVERGENT B1, `(.L_x_61) ;  /* 0x0000079000017945 */ /* 0x000fd80003800200 */
[----:B------:R-:W-:Y:S05]  /*01f0*/  @P0 BRA `(.L_x_62) ;  /* 0x0000000400dc0947 */ /* 0x000fea0003800000 */
[----:B------:R-:W-:Y:S01]  /*0200*/  LOP3.LUT R3, RZ, R6, RZ, 0x33, !PT ;  /* 0x00000006ff037212 */ /* 0x000fe200078e33ff */
[----:B------:R-:W-:Y:S03]  /*0210*/  BSSY.RECONVERGENT B2, `(.L_x_63) ;  /* 0x0000037000027945 */ /* 0x000fe60003800200 */
[----:B------:R-:W-:-:S04]  /*0220*/  IADD3 R3, PT, PT, R2, -UR7, R3 ;  /* 0x8000000702037c10 */ /* 0x000fc8000fffe003 */
[C---:B------:R-:W-:Y:S02]  /*0230*/  ISETP.GE.U32.AND P1, PT, R3.reuse, 0xf00, PT ;  /* 0x00000f000300780c */ /* 0x040fe40003f26070 */
[----:B------:R-:W-:-:S04]  /*0240*/  LEA.HI R7, R3, 0x1, RZ, 0x18 ;  /* 0x0000000103077811 */ /* 0x000fc800078fc0ff */
[----:B------:R-:W-:-:S04]  /*0250*/  LOP3.LUT R22, R7, 0xf, RZ, 0xc0, !PT ;  /* 0x0000000f07167812 */ /* 0x000fc800078ec0ff */
[----:B------:R-:W-:-:S03]  /*0260*/  ISETP.NE.AND P0, PT, R22, RZ, PT ;  /* 0x000000ff1600720c */ /* 0x000fc60003f05270 */
[----:B------:R-:W-:Y:S10]  /*0270*/  @!P1 BRA `(.L_x_64) ;  /* 0x0000000000c09947 */ /* 0x000ff40003800000 */
[----:B------:R-:W1:Y:S01]  /*0280*/  LDCU.64 UR8, c[0x0][0x380] ;  /* 0x00007000ff0877ac */ /* 0x000e620008000a00 */
[----:B------:R-:W-:Y:S01]  /*0290*/  IMAD.WIDE.U32 R2, R6, 0x4, RZ ;  /* 0x0000000406027825 */ /* 0x000fe200078e00ff */
[----:B------:R-:W-:Y:S01]  /*02a0*/  LOP3.LUT R11, R7, 0x1fffff0, RZ, 0xc0, !PT ;  /* 0x01fffff0070b7812 */ /* 0x000fe200078ec0ff */
[----:B------:R-:W-:-:S04]  /*02b0*/  UIMAD.WIDE.U32 UR4, UR16, 0x4000, URZ ;  /* 0x00004000100478a5 */ /* 0x000fc8000f8e00ff */
[----:B------:R-:W-:Y:S02]  /*02c0*/  IMAD.MOV R11, RZ, RZ, -R11 ;  /* 0x000000ffff0b7224 */ /* 0x000fe400078e0a0b */
[----:B------:R-:W-:Y:S02]  /*02d0*/  LOP3.LUT R2, R2, UR4, RZ, 0xfc, !PT ;  /* 0x0000000402027c12 */ /* 0x000fe4000f8efcff */
[----:B------:R-:W-:Y:S02]  /*02e0*/  LOP3.LUT R3, R3, UR5, RZ, 0xfc, !PT ;  /* 0x0000000503037c12 */ /* 0x000fe4000f8efcff */
[----:B-1----:R-:W-:-:S04]  /*02f0*/  IADD3 R2, P1, PT, R2, UR8, RZ ;  /* 0x0000000802027c10 */ /* 0x002fc8000ff3e0ff */
[----:B------:R-:W-:-:S04]  /*0300*/  IADD3 R2, P2, PT, R2, 0x2000, RZ ;  /* 0x0000200002027810 */ /* 0x000fc80007f5e0ff */
[----:B------:R-:W-:-:S09]  /*0310*/  IADD3.X R3, PT, PT, RZ, UR9, R3, P2, P1 ;  /* 0x00000009ff037c10 */ /* 0x000fd200097e2403 */
.L_x_65:
[----:B------:R-:W2:Y:S04]  /*0320*/  LDG.E R21, desc[UR14][R2.64+-0x2000] ;  /* 0xffe0000e02157981 */ /* 0x000ea8000c1e1900 */
[----:B------:R-:W3:Y:S04]  /*0330*/  LDG.E R20, desc[UR14][R2.64+-0x1c00] ;  /* 0xffe4000e02147981 */ /* 0x000ee8000c1e1900 */
[----:B------:R-:W4:Y:S04]  /*0340*/  LDG.E R23, desc[UR14][R2.64+-0x1800] ;  /* 0xffe8000e02177981 */ /* 0x000f28000c1e1900 */
        /* <DEDUP_REMOVED lines=11> */
[----:B0-----:R-:W4:Y:S04]  /*0400*/  LDG.E R9, desc[UR14][R2.64+0x1800] ;  /* 0x0018000e02097981 */ /* 0x001f28000c1e1900 */
[----:B------:R0:W4:Y:S01]  /*0410*/  LDG.E R8, desc[UR14][R2.64+0x1c00] ;  /* 0x001c000e02087981 */ /* 0x000122000c1e1900 */
[----:B------:R-:W-:-:S02]  /*0420*/  IADD3 R11, PT, PT, R11, 0x10, RZ ;  /* 0x000000100b0b7810 */ /* 0x000fc40007ffe0ff */
[----:B------:R-:W-:Y:S02]  /*0430*/  IADD3 R6, PT, PT, R6, 0x1000, RZ ;  /* 0x0000100006067810 */ /* 0x000fe40007ffe0ff */
[----:B------:R-:W-:Y:S02]  /*0440*/  ISETP.NE.AND P1, PT, R11, RZ, PT ;  /* 0x000000ff0b00720c */ /* 0x000fe40003f25270 */
[----:B0-----:R-:W-:-:S05]  /*0450*/  IADD3 R2, P2, PT, R2, 0x4000, RZ ;  /* 0x0000400002027810 */ /* 0x001fca0007f5e0ff */
[----:B------:R-:W-:Y:S02]  /*0460*/  IMAD.X R3, RZ, RZ, R3, P2 ;  /* 0x000000ffff037224 */ /* 0x000fe400010e0603 */
        /* <DEDUP_REMOVED lines=16> */
[----:B------:R-:W-:Y:S06]  /*0570*/  @P1 BRA `(.L_x_65) ;  /* 0xfffffffc00681947 */ /* 0x000fec000383ffff */
.L_x_64:
[----:B------:R-:W-:Y:S05]  /*0580*/  BSYNC.RECONVERGENT B2 ;  /* 0x0000000000027941 */ /* 0x000fea0003800200 */
.L_x_63:
[----:B------:R-:W-:Y:S05]  /*0590*/  @!P0 BRA `(.L_x_62) ;  /* 0x0000000000f48947 */ /* 0x000fea0003800000 */
[----:B------:R-:W-:Y:S01]  /*05a0*/  ISETP.GE.U32.AND P0, PT, R22, 0x8, PT ;  /* 0x000000081600780c */ /* 0x000fe20003f06070 */
[----:B------:R-:W-:Y:S01]  /*05b0*/  BSSY.RECONVERGENT B2, `(.L_x_66) ;  /* 0x000001a000027945 */ /* 0x000fe20003800200 */
[----:B------:R-:W-:-:S04]  /*05c0*/  LOP3.LUT R10, R7, 0x7, RZ, 0xc0, !PT ;  /* 0x00000007070a7812 */ /* 0x000fc800078ec0ff */
[----:B------:R-:W-:-:S07]  /*05d0*/  ISETP.NE.AND P1, PT, R10, RZ, PT ;  /* 0x000000ff0a00720c */ /* 0x000fce0003f25270 */
[----:B------:R-:W-:Y:S06]  /*05e0*/  @!P0 BRA `(.L_x_67) ;  /* 0x0000000000588947 */ /* 0x000fec0003800000 */
[----:B------:R-:W1:Y:S01]  /*05f0*/  LDCU.64 UR4, c[0x0][0x380] ;  /* 0x00007000ff0477ac */ /* 0x000e620008000a00 */
[----:B------:R-:W-:-:S04]  /*0600*/  IADD3 R3, P0, PT, R6, UR7, RZ ;  /* 0x0000000706037c10 */ /* 0x000fc8000ff1e0ff */
[----:B0-----:R-:W-:Y:S02]  /*0610*/  LEA.HI.X.SX32 R8, R6, RZ, 0x1, P0 ;  /* 0x000000ff06087211 */ /* 0x001fe400000f0eff */
[----:B-1----:R-:W-:-:S04]  /*0620*/  LEA R2, P0, R3, UR4, 0x2 ;  /* 0x0000000403027c11 */ /* 0x002fc8000f8010ff */
[----:B------:R-:W-:-:S05]  /*0630*/  LEA.HI.X R3, R3, UR5, R8, 0x2, P0 ;  /* 0x0000000503037c11 */ /* 0x000fca00080f1408 */
[----:B------:R-:W2:Y:S04]  /*0640*/  LDG.E R9, desc[UR14][R2.64] ;  /* 0x0000000e02097981 */ /* 0x000ea8000c1e1900 */
[----:B------:R-:W3:Y:S04]  /*0650*/  LDG.E R8, desc[UR14][R2.64+0x400] ;  /* 0x0004000e02087981 */ /* 0x000ee8000c1e1900 */
[----:B------:R-:W4:Y:S04]  /*0660*/  LDG.E R11, desc[UR14][R2.64+0x800] ;  /* 0x0008000e020b7981 */ /* 0x000f28000c1e1900 */
[----:B------:R-:W4:Y:S04]  /*0670*/  LDG.E R13, desc[UR14][R2.64+0xc00] ;  /* 0x000c000e020d7981 */ /* 0x000f28000c1e1900 */
[----:B------:R-:W4:Y:S04]  /*0680*/  LDG.E R15, desc[UR14][R2.64+0x1000] ;  /* 0x0010000e020f7981 */ /* 0x000f28000c1e1900 */
[----:B------:R-:W4:Y:S04]  /*0690*/  LDG.E R17, desc[UR14][R2.64+0x1400] ;  /* 0x0014000e02117981 */ /* 0x000f28000c1e1900 */
[----:B------:R-:W4:Y:S04]  /*06a0*/  LDG.E R19, desc[UR14][R2.64+0x1800] ;  /* 0x0018000e02137981 */ /* 0x000f28000c1e1900 */
[----:B------:R-:W4:Y:S01]  /*06b0*/  LDG.E R21, desc[UR14][R2.64+0x1c00] ;  /* 0x001c000e02157981 */ /* 0x000f22000c1e1900 */
[----:B------:R-:W-:-:S02]  /*06c0*/  VIADD R6, R6, 0x800 ;  /* 0x0000080006067836 */ /* 0x000fc40000000000 */
        /* <DEDUP_REMOVED lines=8> */
.L_x_67:
[----:B------:R-:W-:Y:S05]  /*0750*/  BSYNC.RECONVERGENT B2 ;  /* 0x0000000000027941 */ /* 0x000fea0003800200 */
.L_x_66:
        /* <DEDUP_REMOVED lines=14> */
[----:B------:R-:W4:Y:S01]  /*0840*/  LDG.E R13, desc[UR14][R2.64+0xc00] ;  /* 0x000c000e020d7981 */ /* 0x000f22000c1e1900 */
[----:B------:R-:W-:Y:S01]  /*0850*/  IADD3 R6, PT, PT, R6, 0x400, RZ ;  /* 0x0000040006067810 */ /* 0x000fe20007ffe0ff */
[----:B--2--5:R-:W-:-:S04]  /*0860*/  FADD R9, R4, R9 ;  /* 0x0000000904097221 */ /* 0x024fc80000000000 */
[----:B---3--:R-:W-:-:S04]  /*0870*/  FADD R8, R9, R8 ;  /* 0x0000000809087221 */ /* 0x008fc80000000000 */
[----:B----4-:R-:W-:-:S04]  /*0880*/  FADD R8, R8, R11 ;  /* 0x0000000b08087221 */ /* 0x010fc80000000000 */
[----:B------:R-:W-:-:S07]  /*0890*/  FADD R4, R8, R13 ;  /* 0x0000000d08047221 */ /* 0x000fce0000000000 */
.L_x_69:
[----:B------:R-:W-:Y:S05]  /*08a0*/  BSYNC.RECONVERGENT B2 ;  /* 0x0000000000027941 */ /* 0x000fea0003800200 */
.L_x_68:
[----:B------:R-:W-:Y:S05]  /*08b0*/  @!P1 BRA `(.L_x_62) ;  /* 0x00000000002c9947 */ /* 0x000fea0003800000 */
[----:B------:R-:W1:Y:S01]  /*08c0*/  LDC.64 R2, c[0x0][0x380] ;  /* 0x0000e000ff027b82 */ /* 0x000e620000000a00 */
[----:B0-----:R-:W-:Y:S01]  /*08d0*/  IMAD.U32 R9, RZ, RZ, UR16 ;  /* 0x00000010ff097e24 */ /* 0x001fe2000f8e00ff */
[----:B------:R-:W-:-:S03]  /*08e0*/  IADD3 R7, PT, PT, -R7, RZ, RZ ;  /* 0x000000ff07077210 */ /* 0x000fc60007ffe1ff */
[----:B-1----:R-:W-:-:S07]  /*08f0*/  IMAD.WIDE.U32 R2, R9, 0x4000, R2 ;  /* 0x0000400009027825 */ /* 0x002fce00078e0002 */
.L_x_70:
[----:B------:R-:W-:-:S06]  /*0900*/  IMAD.WIDE R8, R6, 0x4, R2 ;  /* 0x0000000406087825 */ /* 0x000fcc00078e0202 */
[----:B------:R-:W2:Y:S01]  /*0910*/  LDG.E R9, desc[UR14][R8.64] ;  /* 0x0000000e08097981 */ /* 0x000ea2000c1e1900 */
[----:B------:R-:W-:Y:S01]  /*0920*/  VIADD R7, R7, 0x1 ;  /* 0x0000000107077836 */ /* 0x000fe20000000000 */
[----:B------:R-:W-:-:S04]  /*0930*/  IADD3 R6, PT, PT, R6, 0x100, RZ ;  /* 0x0000010006067810 */ /* 0x000fc80007ffe0ff */
[----:B------:R-:W-:Y:S01]  /*0940*/  ISETP.NE.AND P0, PT, R7, RZ, PT ;  /* 0x000000ff0700720c */ /* 0x000fe20003f05270 */
[----:B--2--5:R-:W-:-:S12]  /*0950*/  FADD R4, R9, R4 ;  /* 0x0000000409047221 */ /* 0x024fd80000000000 */
[----:B------:R-:W-:Y:S05]  /*0960*/  @P0 BRA `(.L_x_70) ;  /* 0xfffffffc00e40947 */ /* 0x000fea000383ffff */
.L_x_62:
[----:B------:R-:W-:Y:S05]  /*0970*/  BSYNC.RECONVERGENT B1 ;  /* 0x0000000000017941 */ /* 0x000fea0003800200 */
.L_x_61:
[----:B------:R-:W-:Y:S01]  /*0980*/  ISETP.GE.AND P0, PT, R5, 0x100, PT ;  /* 0x000001000500780c */ /* 0x000fe20003f06270 */
[----:B-----5:R-:W-:-:S12]  /*0990*/  IMAD.MOV.U32 R11, RZ, RZ, R4 ;  /* 0x000000ffff0b7224 */ /* 0x020fd800078e0004 */
[----:B------:R-:W-:Y:S05]  /*09a0*/  @!P0 BRA `(.L_x_71) ;  /* 0x0000000000ac8947 */ /* 0x000fea0003800000 */
[----:B------:R-:W1:Y:S01]  /*09b0*/  S2R R7, SR_LANEID ;  /* 0x0000000000077919 */ /* 0x000e620000000000 */
[----:B------:R-:W2:Y:S02]  /*09c0*/  SHFL.DOWN PT, R2, R11, 0x1, 0x1f ;  /* 0x08201f000b027f89 */ /* 0x000ea400000e0000 */
[----:B--2---:R-:W-:Y:S01]  /*09d0*/  FADD R2, R2, R11 ;  /* 0x0000000b02027221 */ /* 0x004fe20000000000 */
[C---:B-1----:R-:W-:Y:S02]  /*09e0*/  ISETP.GT.AND P0, PT, R7.reuse, 0x1e, PT ;  /* 0x0000001e0700780c */ /* 0x042fe40003f04270 */
[----:B------:R-:W-:Y:S02]  /*09f0*/  ISETP.NE.AND P1, PT, R7, RZ, PT ;  /* 0x000000ff0700720c */ /* 0x000fe40003f25270 */
[----:B------:R-:W-:Y:S02]  /*0a00*/  FSEL R2, R11, R2, P0 ;  /* 0x000000020b027208 */ /* 0x000fe40000000000 */
[----:B------:R-:W-:-:S03]  /*0a10*/  ISETP.GT.AND P0, PT, R7, 0x1d, PT ;  /* 0x0000001d0700780c */ /* 0x000fc60003f04270 */
[----:B------:R-:W1:Y:S06]  /*0a20*/  SHFL.DOWN PT, R3, R2, 0x2, 0x1f ;  /* 0x08401f0002037f89 */ /* 0x000e6c00000e0000 */
[----:B------:R-:W2:Y:S01]  /*0a30*/  @!P1 S2R R6, SR_CgaCtaId ;  /* 0x0000000000069919 */ /* 0x000ea20000008800 */
[----:B------:R-:W-:Y:S02]  /*0a40*/  @!P1 MOV R5, 0x400 ;  /* 0x0000040000059802 */ /* 0x000fe40000000f00 */
[----:B------:R-:W-:-:S04]  /*0a50*/  @!P1 SHF.R.U32.HI R4, RZ, 0x3, R0 ;  /* 0x00000003ff049819 */ /* 0x000fc80000011600 */
[----:B------:R-:W-:Y:S01]  /*0a60*/  @!P1 LOP3.LUT R4, R4, 0x7c, RZ, 0xc0, !PT ;  /* 0x0000007c04049812 */ /* 0x000fe200078ec0ff */
[----:B-1----:R-:W-:Y:S01]  /*0a70*/  @!P0 FADD R2, R2, R3 ;  /* 0x0000000302028221 */ /* 0x002fe20000000000 */
[----:B------:R-:W-:-:S04]  /*0a80*/  ISETP.GT.AND P0, PT, R7, 0x1b, PT ;  /* 0x0000001b0700780c */ /* 0x000fc80003f04270 */
[----:B------:R-:W1:Y:S01]  /*0a90*/  SHFL.DOWN PT, R3, R2, 0x4, 0x1f ;  /* 0x08801f0002037f89 */ /* 0x000e6200000e0000 */
[----:B--2---:R-:W-:-:S04]  /*0aa0*/  @!P1 LEA R5, R6, R5, 0x18 ;  /* 0x0000000506059211 */ /* 0x004fc800078ec0ff */
[----:B------:R-:W-:-:S04]  /*0ab0*/  @!P1 IADD3 R4, PT, PT, R4, R5, RZ ;  /* 0x0000000504049210 */ /* 0x000fc80007ffe0ff */
[----:B-1----:R-:W-:Y:S01]  /*0ac0*/  @!P0 FADD R2, R2, R3 ;  /* 0x0000000302028221 */ /* 0x002fe20000000000 */
[----:B------:R-:W-:-:S04]  /*0ad0*/  ISETP.GT.AND P0, PT, R7, 0x17, PT ;  /* 0x000000170700780c */ /* 0x000fc80003f04270 */
[----:B------:R-:W1:Y:S09]  /*0ae0*/  SHFL.DOWN PT, R3, R2, 0x8, 0x1f ;  /* 0x09001f0002037f89 */ /* 0x000e7200000e0000 */
[----:B-1----:R-:W-:Y:S01]  /*0af0*/  @!P0 FADD R2, R2, R3 ;  /* 0x0000000302028221 */ /* 0x002fe20000000000 */
[----:B------:R-:W-:-:S04]  /*0b00*/  ISETP.NE.AND P0, PT, R0, RZ, PT ;  /* 0x000000ff0000720c */ /* 0x000fc80003f05270 */
[----:B------:R-:W1:Y:S02]  /*0b10*/  SHFL.DOWN PT, R3, R2, 0x10, 0x1f ;  /* 0x0a001f0002037f89 */ /* 0x000e6400000e0000 */
[----:B-1----:R-:W-:-:S05]  /*0b20*/  FADD R3, R2, R3 ;  /* 0x0000000302037221 */ /* 0x002fca0000000000 */
[----:B------:R2:W-:Y:S01]  /*0b30*/  @!P1 STS [R4+0x8], R3 ;  /* 0x0000080304009388 */ /* 0x0005e20000000800 */
[----:B------:R-:W-:Y:S01]  /*0b40*/  BAR.SYNC.DEFER_BLOCKING 0x0 ;  /* 0x0000000000007b1d */ /* 0x000fe20000010000 */
[----:B------:R-:W-:-:S04]  /*0b50*/  ISETP.GT.AND P1, PT, R7, 0xf, PT ;  /* 0x0000000f0700780c */ /* 0x000fc80003f24270 */
[----:B0-----:R-:W-:Y:S01]  /*0b60*/  FSEL R9, R2, R3, P1 ;  /* 0x0000000302097208 */ /* 0x001fe20000800000 */
[----:B------:R-:W-:Y:S08]  /*0b70*/  @P0 BRA `(.L_x_72) ;  /* 0x0000001400d00947 */ /* 0x000ff00003800000 */
[----:B------:R-:W0:Y:S01]  /*0b80*/  S2UR UR5, SR_CgaCtaId ;  /* 0x00000000000579c3 */ /* 0x000e220000008800 */
[----:B------:R-:W-:Y:S02]  /*0b90*/  UMOV UR4, 0x400 ;  /* 0x0000040000047882 */ /* 0x000fe40000000000 */
[----:B0-----:R-:W-:-:S09]  /*0ba0*/  ULEA UR4, UR5, UR4, 0x18 ;  /* 0x0000000405047291 */ /* 0x001fd2000f8ec0ff */
[----:B------:R-:W0:Y:S04]  /*0bb0*/  LDS R0, [UR4+0xc] ;  /* 0x00000c04ff007984 */ /* 0x000e280008000800 */
[----:B--2---:R-:W1:Y:S04]  /*0bc0*/  LDS.128 R4, [UR4+0x10] ;  /* 0x00001004ff047984 */ /* 0x004e680008000c00 */
        /* <DEDUP_REMOVED lines=9> */
.L_x_71:
[----:B0-----:R-:W0:Y:S01]  /*0c60*/  S2R R9, SR_LANEID ;  /* 0x0000000000097919 */ /* 0x001e220000000000 */
[----:B------:R-:W-:-:S05]  /*0c70*/  LOP3.LUT R2, R0, 0x3e0, RZ, 0xc0, !PT ;  /* 0x000003e000027812 */ /* 0x000fca00078ec0ff */
[----:B------:R-:W-:Y:S01]  /*0c80*/  VIADD R4, R2, 0x20 ;  /* 0x0000002002047836 */ /* 0x000fe20000000000 */
[----:B------:R-:W-:-:S04]  /*0c90*/  LOP3.LUT R2, RZ, R2, RZ, 0x33, !PT ;  /* 0x00000002ff027212 */ /* 0x000fc800078e33ff */
[----:B------:R-:W-:Y:S02]  /*0ca0*/  ISETP.GT.AND P0, PT, R4, R5, PT ;  /* 0x000000050400720c */ /* 0x000fe40003f04270 */
[----:B------:R-:W-:-:S04]  /*0cb0*/  IADD3 R2, PT, PT, R5, R2, RZ ;  /* 0x0000000205027210 */ /* 0x000fc80007ffe0ff */
[----:B------:R-:W-:-:S05]  /*0cc0*/  SEL R2, R2, 0x1f, P0 ;  /* 0x0000001f02027807 */ /* 0x000fca0000000000 */
[----:B------:R-:W1:Y:S01]  /*0cd0*/  SHFL.DOWN PT, R3, R11, 0x1, R2 ;  /* 0x082000000b037989 */ /* 0x000e6200000e0002 */
[C---:B0-----:R-:W-:Y:S01]  /*0ce0*/  ISETP.GE.AND P0, PT, R9.reuse, R2, PT ;  /* 0x000000020900720c */ /* 0x041fe20003f06270 */
[C---:B------:R-:W-:Y:S01]  /*0cf0*/  VIADD R7, R9.reuse, 0x2 ;  /* 0x0000000209077836 */ /* 0x040fe20000000000 */
[----:B------:R-:W-:-:S11]  /*0d00*/  ISETP.NE.AND P1, PT, R9, RZ, PT ;  /* 0x000000ff0900720c */ /* 0x000fd60003f25270 */
[----:B-1----:R-:W-:Y:S01]  /*0d10*/  @!P0 FADD R11, R3, R11 ;  /* 0x0000000b030b8221 */ /* 0x002fe20000000000 */
[----:B------:R-:W-:Y:S01]  /*0d20*/  ISETP.GT.AND P0, PT, R7, R2, PT ;  /* 0x000000020700720c */ /* 0x000fe20003f04270 */
[----:B------:R-:W0:Y:S01]  /*0d30*/  @!P1 S2R R13, SR_CgaCtaId ;  /* 0x00000000000d9919 */ /* 0x000e220000008800 */
[----:B------:R-:W-:Y:S02]  /*0d40*/  IADD3 R7, PT, PT, R9, 0x4, RZ ;  /* 0x0000000409077810 */ /* 0x000fe40007ffe0ff */
[----:B------:R-:W-:Y:S01]  /*0d50*/  @!P1 MOV R6, 0x400 ;  /* 0x0000040000069802 */ /* 0x000fe20000000f00 */
[----:B------:R-:W1:Y:S01]  /*0d60*/  SHFL.DOWN PT, R3, R11, 0x2, R2 ;  /* 0x084000000b037989 */ /* 0x000e6200000e0002 */
[----:B------:R-:W-:-:S04]  /*0d70*/  @!P1 SHF.R.U32.HI R4, RZ, 0x3, R0 ;  /* 0x00000003ff049819 */ /* 0x000fc80000011600 */
[----:B------:R-:W-:-:S03]  /*0d80*/  @!P1 LOP3.LUT R4, R4, 0x7c, RZ, 0xc0, !PT ;  /* 0x0000007c04049812 */ /* 0x000fc600078ec0ff */
[----:B-1----:R-:W-:Y:S01]  /*0d90*/  @!P0 FADD R11, R11, R3 ;  /* 0x000000030b0b8221 */ /* 0x002fe20000000000 */
[----:B------:R-:W-:Y:S01]  /*0da0*/  ISETP.GT.AND P0, PT, R7, R2, PT ;  /* 0x000000020700720c */ /* 0x000fe20003f04270 */
[----:B------:R-:W-:Y:S01]  /*0db0*/  VIADD R7, R9, 0x8 ;  /* 0x0000000809077836 */ /* 0x000fe20000000000 */
[----:B0-----:R-:W-:Y:S02]  /*0dc0*/  @!P1 LEA R13, R13, R6, 0x18 ;  /* 0x000000060d0d9211 */ /* 0x001fe400078ec0ff */
[----:B------:R-:W0:Y:S03]  /*0dd0*/  SHFL.DOWN PT, R3, R11, 0x4, R2 ;  /* 0x088000000b037989 */ /* 0x000e2600000e0002 */
[----:B------:R-:W-:-:S06]  /*0de0*/  @!P1 IMAD.IADD R4, R4, 0x1, R13 ;  /* 0x0000000104049824 */ /* 0x000fcc00078e020d */
[----:B0-----:R-:W-:Y:S01]  /*0df0*/  @!P0 FADD R11, R11, R3 ;  /* 0x000000030b0b8221 */ /* 0x001fe20000000000 */
[-C--:B------:R-:W-:Y:S02]  /*0e00*/  ISETP.GT.AND P0, PT, R7, R2.reuse, PT ;  /* 0x000000020700720c */ /* 0x080fe40003f04270 */
[----:B------:R-:W-:Y:S02]  /*0e10*/  IADD3 R7, PT, PT, R9, 0x10, RZ ;  /* 0x0000001009077810 */ /* 0x000fe40007ffe0ff */
[----:B------:R-:W0:Y:S09]  /*0e20*/  SHFL.DOWN PT, R3, R11, 0x8, R2 ;  /* 0x090000000b037989 */ /* 0x000e3200000e0002 */
[----:B0-----:R-:W-:Y:S01]  /*0e30*/  @!P0 FADD R11, R11, R3 ;  /* 0x000000030b0b8221 */ /* 0x001fe20000000000 */
[----:B------:R-:W-:-:S04]  /*0e40*/  ISETP.GT.AND P0, PT, R7, R2, PT ;  /* 0x000000020700720c */ /* 0x000fc80003f04270 */
[----:B------:R-:W0:Y:S09]  /*0e50*/  SHFL.DOWN PT, R3, R11, 0x10, R2 ;  /* 0x0a0000000b037989 */ /* 0x000e3200000e0002 */
        /* <DEDUP_REMOVED lines=13> */
[----:B------:R-:W1:Y:S04]  /*0f30*/  LDS R0, [UR4+0xc] ;  /* 0x00000c04ff007984 */ /* 0x000e680008000800 */
[----:B------:R-:W0:Y:S04]  /*0f40*/  LDS.128 R12, [UR4+0x10] ;  /* 0x00001004ff0c7984 */ /* 0x000e280008000c00 */
[----:B------:R-:W2:Y:S01]  /*0f50*/  LDS.64 R2, [UR4+0x20] ;  /* 0x00002004ff027984 */ /* 0x000ea20008000a00 */
[----:B-1----:R-:W-:Y:S01]  /*0f60*/  @P2 FADD R9, R9, R0 ;  /* 0x0000000009092221 */ /* 0x002fe20000000000 */
[----:B------:R-:W-:-:S03]  /*0f70*/  ISETP.GT.AND P2, PT, R5, 0xa0, PT ;  /* 0x000000a00500780c */ /* 0x000fc60003f44270 */
[----:B0-----:R-:W-:Y:S01]  /*0f80*/  @P4 FADD R9, R9, R12 ;  /* 0x0000000c09094221 */ /* 0x001fe20000000000 */
        /* <DEDUP_REMOVED lines=8> */
.L_x_58:
[----:B------:R-:W0:Y:S01]  /*1010*/  S2R R0, SR_TID.X ;  /* 0x0000000000007919 */ /* 0x000e220000002100 */
[----:B------:R-:W1:Y:S01]  /*1020*/  LDC.64 R4, c[0x0][0x380] ;  /* 0x0000e000ff047b82 */ /* 0x000e620000000a00 */
[----:B0-----:R-:W-:-:S04]  /*1030*/  VIADD R7, R0, UR7 ;  /* 0x0000000700077c36 */ /* 0x001fc80008000000 */
[----:B-1----:R-:W-:-:S05]  /*1040*/  IMAD.WIDE.U32 R4, R7, 0x4, R4 ;  /* 0x0000000407047825 */ /* 0x002fca00078e0004 */
[----:B------:R-:W2:Y:S04]  /*1050*/  LDG.E R7, desc[UR14][R4.64] ;  /* 0x0000000e04077981 */ /* 0x000ea8000c1e1900 */
[----:B------:R-:W2:Y:S04]  /*1060*/  LDG.E R8, desc[UR14][R4.64+0x400] ;  /* 0x0004000e04087981 */ /* 0x000ea8000c1e1900 */
[----:B------:R-:W3:Y:S04]  /*1070*/  LDG.E R9, desc[UR14][R4.64+0x800] ;  /* 0x0008000e04097981 */ /* 0x000ee8000c1e1900 */
[----:B------:R-:W3:Y:S04]  /*1080*/  LDG.E R10, desc[UR14][R4.64+0xc00] ;  /* 0x000c000e040a7981 */ /* 0x000ee8000c1e1900 */
[----:B------:R-:W4:Y:S04]  /*1090*/  LDG.E R11, desc[UR14][R4.64+0x1000] ;  /* 0x0010000e040b7981 */ /* 0x000f28000c1e1900 */
[----:B------:R-:W4:Y:S04]  /*10a0*/  LDG.E R12, desc[UR14][R4.64+0x1400] ;  /* 0x0014000e040c7981 */ /* 0x000f28000c1e1900 */
[----:B------:R-:W5:Y:S04]  /*10b0*/  LDG.E R13, desc[UR14][R4.64+0x1800] ;  /* 0x0018000e040d7981 */ /* 0x000f68000c1e1900 */
        /* <DEDUP_REMOVED lines=8> */
[----:B------:R-:W5:Y:S01]  /*1140*/  LDG.E R21, desc[UR14][R4.64+0x3c00] ;  /* 0x003c000e04157981 */ /* 0x000f62000c1e1900 */
[----:B------:R-:W-:-:S04]  /*1150*/  ISETP.GE.U32.AND P0, PT, R23, UR5, PT ;  /* 0x0000000517007c0c */ /* 0x000fc8000bf06070 */
[----:B------:R-:W-:Y:S01]  /*1160*/  ISETP.GE.U32.AND.EX P0, PT, R22, UR4, PT, P0 ;  /* 0x0000000416007c0c */ /* 0x000fe2000bf06100 */
        /* <DEDUP_REMOVED lines=13> */
[----:B------:R-:W-:-:S04]  /*1240*/  FADD R6, R15, R6 ;  /* 0x000000060f067221 */ /* 0x000fc80000000000 */
[----:B------:R-:W-:Y:S01]  /*1250*/  FADD R7, R7, R6 ;  /* 0x0000000607077221 */ /* 0x000fe20000000000 */
[----:B------:R-:W-:Y:S06]  /*1260*/  @!P0 BRA `(.L_x_73) ;  /* 0x0000000c006c8947 */ /* 0x000fec0003800000 */
[----:B------:R-:W-:Y:S01]  /*1270*/  UIADD3 UR8, UP0, UPT, UR5, UR7, URZ ;  /* 0x0000000705087290 */ /* 0x000fe2000ff1e0ff */
[----:B------:R-:W-:Y:S01]  /*1280*/  IADD3 R23, P2, PT, R2, -0x1000, RZ ;  /* 0xfffff00002177810 */ /* 0x000fe20007f5e0ff */
[----:B------:R-:W0:Y:S01]  /*1290*/  LDCU.64 UR12, c[0x0][0x380] ;  /* 0x00007000ff0c77ac */ /* 0x000e220008000a00 */
[----:B------:R-:W-:Y:S02]  /*12a0*/  LOP3.LUT R5, RZ, R0, RZ, 0x33, !PT ;  /* 0x00000000ff057212 */ /* 0x000fe400078e33ff */
[----:B------:R-:W-:Y:S01]  /*12b0*/  IADD3.X R8, PT, PT, R3, -0x1, RZ, P2, !PT ;  /* 0xffffffff03087810 */ /* 0x000fe200017fe4ff */
[----:B------:R-:W-:Y:S01]  /*12c0*/  UIADD3.X UR9, UPT, UPT, URZ, UR4, URZ, UP0, !UPT ;  /* 0x00000004ff097290 */ /* 0x000fe200087fe4ff */
[----:B------:R-:W-:Y:S01]  /*12d0*/  ISETP.LT.U32.AND P0, PT, R23, UR8, PT ;  /* 0x0000000817007c0c */ /* 0x000fe2000bf01070 */
[----:B------:R-:W-:Y:S01]  /*12e0*/  UMOV UR6, UR5 ;  /* 0x0000000500067c82 */ /* 0x000fe20008000000 */
[----:B------:R-:W-:Y:S01]  /*12f0*/  IADD3 R9, P1, PT, R0, UR8, RZ ;  /* 0x0000000800097c10 */ /* 0x000fe2000ff3e0ff */
[----:B------:R-:W-:Y:S01]  /*1300*/  UMOV UR4, URZ ;  /* 0x000000ff00047c82 */ /* 0x000fe20008000000 */
[----:B------:R-:W-:Y:S01]  /*1310*/  IADD3 R5, PT, PT, R2, -UR5, R5 ;  /* 0x8000000502057c10 */ /* 0x000fe2000fffe005 */
[----:B------:R-:W-:Y:S01]  /*1320*/  UMOV UR10, UR8 ;  /* 0x00000008000a7c82 */ /* 0x000fe20008000000 */
[----:B------:R-:W-:Y:S01]  /*1330*/  MOV R11, UR9 ;  /* 0x00000009000b7c02 */ /* 0x000fe20008000f00 */
[----:B------:R-:W-:-:S03]  /*1340*/  IMAD.X R0, RZ, RZ, UR9, P1 ;  /* 0x00000009ff007e24 */ /* 0x000fc600088e06ff */
[----:B------:R-:W-:Y:S02]  /*1350*/  ISETP.GT.U32.AND.EX P0, PT, R11, R8, PT, P0 ;  /* 0x000000080b00720c */ /* 0x000fe40003f04100 */
[----:B0-----:R-:W-:-:S04]  /*1360*/  LEA R6, P2, R9, UR12, 0x2 ;  /* 0x0000000c09067c11 */ /* 0x001fc8000f8410ff */
[----:B------:R-:W-:Y:S02]  /*1370*/  IADD3 R6, P1, PT, R6, 0x2000, RZ ;  /* 0x0000200006067810 */ /* 0x000fe40007f3e0ff */
[----:B------:R-:W-:Y:S02]  /*1380*/  LEA.HI.X R9, R9, UR13, R0, 0x2, P2 ;  /* 0x0000000d09097c11 */ /* 0x000fe400090f1400 */
[----:B------:R-:W-:Y:S01]  /*1390*/  IADD3 R0, PT, PT, R5, -UR7, RZ ;  /* 0x8000000705007c10 */ /* 0x000fe2000fffe0ff */
[----:B------:R-:W-:Y:S02]  /*13a0*/  UMOV UR7, UR9 ;  /* 0x0000000900077c82 */ /* 0x000fe40008000000 */
[----:B------:R-:W-:Y:S01]  /*13b0*/  IMAD.X R9, RZ, RZ, R9, P1 ;  /* 0x000000ffff097224 */ /* 0x000fe200008e0609 */
[----:B------:R-:W-:Y:S06]  /*13c0*/  @P0 BRA `(.L_x_74) ;  /* 0x0000000400000947 */ /* 0x000fec0003800000 */
[----:B------:R-:W0:Y:S01]  /*13d0*/  LDC.64 R2, c[0x0][0x3b8] ;  /* 0x0000ee00ff027b82 */ /* 0x000e220000000a00 */
[----:B------:R-:W1:Y:S01]  /*13e0*/  LDCU.64 UR12, c[0x0][0x380] ;  /* 0x00007000ff0c77ac */ /* 0x000e620008000a00 */
[----:B------:R-:W-:Y:S01]  /*13f0*/  NOP ;  /* 0x0000000000007918 */ /* 0x000fe20000000000 */
.L_x_75:
[----:B------:R-:W2:Y:S02]  /*1400*/  S2R R5, SR_TID.X ;  /* 0x0000000000057919 */ /* 0x000ea40000002100 */
[----:B--2---:R-:W-:-:S04]  /*1410*/  IADD3 R5, P0, PT, R5, UR8, RZ ;  /* 0x0000000805057c10 */ /* 0x004fc8000ff1e0ff */
[----:B------:R-:W-:Y:S02]  /*1420*/  IADD3.X R10, PT, PT, RZ, UR9, RZ, P0, !PT ;  /* 0x00000009ff0a7c10 */ /* 0x000fe400087fe4ff */
[----:B-1----:R-:W-:-:S04]  /*1430*/  LEA R4, P0, R5, UR12, 0x2 ;  /* 0x0000000c05047c11 */ /* 0x002fc8000f8010ff */
[----:B------:R-:W-:-:S05]  /*1440*/  LEA.HI.X R5, R5, UR13, R10, 0x2, P0 ;  /* 0x0000000d05057c11 */ /* 0x000fca00080f140a */
        /* <DEDUP_REMOVED lines=15> */
[----:B------:R1:W5:Y:S01]  /*1540*/  LDG.E R22, desc[UR14][R4.64+0x3c00] ;  /* 0x003c000e04167981 */ /* 0x000362000c1e1900 */
[----:B------:R-:W-:-:S02]  /*1550*/  USHF.R.S32.HI UR11, URZ, 0x1f, UR5 ;  /* 0x0000001fff0b7899 */ /* 0x000fc40008011405 */
[----:B------:R-:W-:-:S04]  /*1560*/  UIADD3 UR6, UP0, UPT, UR5, UR10, URZ ;  /* 0x0000000a05067290 */ /* 0x000fc8000ff1e0ff */
[----:B------:R-:W-:Y:S01]  /*1570*/  UIADD3.X UR7, UPT, UPT, UR11, UR7, URZ, UP0, !UPT ;  /* 0x000000070b077290 */ /* 0x000fe200087fe4ff */
[----:B--2---:R-:W-:Y:S01]  /*1580*/  FADD R7, R24, R7 ;  /* 0x0000000718077221 */ /* 0x004fe20000000000 */
[----:B0-----:R-:W-:-:S04]  /*1590*/  IADD3 R24, P1, PT, R2, -UR8, RZ ;  /* 0x8000000802187c10 */ /* 0x001fc8000ff3e0ff */
[----:B------:R-:W-:Y:S02]  /*15a0*/  ISETP.GE.U32.AND P0, PT, R24, UR5, PT ;  /* 0x0000000518007c0c */ /* 0x000fe4000bf06070 */
[----:B-1----:R-:W-:Y:S01]  /*15b0*/  IADD3.X R4, PT, PT, R3, ~UR9, RZ, P1, !PT ;  /* 0x8000000903047c10 */ /* 0x002fe20008ffe4ff */
[----:B---3--:R-:W-:-:S03]  /*15c0*/  FADD R26, R25, R26 ;  /* 0x0000001a191a7221 */ /* 0x008fc60000000000 */
[----:B------:R-:W-:Y:S01]  /*15d0*/  ISETP.GE.U32.AND.EX P0, PT, R4, UR11, PT, P0 ;  /* 0x0000000b04007c0c */ /* 0x000fe2000bf06100 */
        /* <DEDUP_REMOVED lines=12> */
[----:B------:R-:W-:-:S04]  /*16a0*/  FADD R7, R7, R10 ;  /* 0x0000000a07077221 */ /* 0x000fc80000000000 */
[----:B------:R-:W-:Y:S01]  /*16b0*/  FADD R7, R22, R7 ;  /* 0x0000000716077221 */ /* 0x000fe20000000000 */
[----:B------:R-:W-:Y:S06]  /*16c0*/  @!P0 BRA `(.L_x_73) ;  /* 0x0000000800548947 */ /* 0x000fec0003800000 */
[----:B------:R-:W-:Y:S01]  /*16d0*/  UIADD3 UR8, UP0, UPT, UR5, UR8, URZ ;  /* 0x0000000805087290 */ /* 0x000fe2000ff1e0ff */
[----:B------:R-:W-:Y:S01]  /*16e0*/  MOV R5, R9 ;  /* 0x0000000900057202 */ /* 0x000fe20000000f00 */
[----:B------:R-:W-:Y:S01]  /*16f0*/  IMAD.U32 R11, RZ, RZ, UR5 ;  /* 0x00000005ff0b7e24 */ /* 0x000fe2000f8e00ff */
[----:B------:R-:W-:Y:S01]  /*1700*/  UIADD3 UR4, UPT, UPT, UR4, 0x1, URZ ;  /* 0x0000000104047890 */ /* 0x000fe2000fffe0ff */
[----:B------:R-:W-:Y:S01]  /*1710*/  IMAD.MOV.U32 R4, RZ, RZ, R6 ;  /* 0x000000ffff047224 */ /* 0x000fe200078e0006 */
[----:B------:R-:W-:Y:S01]  /*1720*/  UIADD3.X UR9, UPT, UPT, UR11, UR9, URZ, UP0, !UPT ;  /* 0x000000090b097290 */ /* 0x000fe200087fe4ff */
[----:B------:R-:W-:Y:S01]  /*1730*/  ISETP.LT.U32.AND P0, PT, R23, UR8, PT ;  /* 0x0000000817007c0c */ /* 0x000fe2000bf01070 */
[----:B------:R-:W-:Y:S01]  /*1740*/  VIADD R0, R0, -UR5 ;  /* 0x8000000500007c36 */ /* 0x000fe20008000000 */
[----:B------:R-:W-:Y:S01]  /*1750*/  UMOV UR10, UR6 ;  /* 0x00000006000a7c82 */ /* 0x000fe20008000000 */
[----:B------:R-:W-:Y:S02]  /*1760*/  IMAD.WIDE R4, R11, 0x4, R4 ;  /* 0x000000040b047825 */ /* 0x000fe400078e0204 */
[----:B------:R-:W-:-:S02]  /*1770*/  MOV R13, UR9 ;  /* 0x00000009000d7c02 */ /* 0x000fc40008000f00 */
[----:B------:R-:W-:Y:S01]  /*1780*/  IMAD.MOV.U32 R6, RZ, RZ, R4 ;  /* 0x000000ffff067224 */ /* 0x000fe200078e0004 */
[----:B------:R-:W-:Y:S02]  /*1790*/  MOV R9, R5 ;  /* 0x0000000500097202 */ /* 0x000fe40000000f00 */
[----:B------:R-:W-:-:S13]  /*17a0*/  ISETP.GT.U32.AND.EX P0, PT, R13, R8, PT, P0 ;  /* 0x000000080d00720c */ /* 0x000fda0003f04100 */
[----:B------:R-:W-:Y:S05]  /*17b0*/  @!P0 BRA `(.L_x_75) ;  /* 0xfffffffc00108947 */ /* 0x000fea000383ffff */
[----:B------:R-:W-:-:S05]  /*17c0*/  UMOV UR6, UR5 ;  /* 0x0000000500067c82 */ /* 0x000fca0008000000 */
.L_x_74:
[----:B------:R-:W0:Y:S01]  /*17d0*/  S2R R5, SR_TID.X ;  /* 0x0000000000057919 */ /* 0x000e220000002100 */
[C---:B------:R-:W-:Y:S01]  /*17e0*/  IADD3 R4, PT, PT, R2.reuse, -UR8, RZ ;  /* 0x8000000802047c10 */ /* 0x040fe2000fffe0ff */
[----:B------:R-:W-:Y:S01]  /*17f0*/  IMAD.U32 R8, RZ, RZ, UR9 ;  /* 0x00000009ff087e24 */ /* 0x000fe2000f8e00ff */
[----:B------:R-:W-:Y:S01]  /*1800*/  ISETP.LE.U32.AND P1, PT, R2, UR8, PT ;  /* 0x0000000802007c0c */ /* 0x000fe2000bf23070 */
[----:B------:R-:W-:Y:S01]  /*1810*/  BSSY.RECONVERGENT B1, `(.L_x_73) ;  /* 0x0000080000017945 */ /* 0x000fe20003800200 */
[----:B0-----:R-:W-:-:S04]  /*1820*/  ISETP.GE.AND P0, PT, R5, R4, PT ;  /* 0x000000040500720c */ /* 0x001fc80003f06270 */
[----:B------:R-:W-:-:S13]  /*1830*/  ISETP.GE.U32.OR.EX P0, PT, R8, R3, P0, P1 ;  /* 0x000000030800720c */ /* 0x000fda0000706510 */
[----:B------:R-:W-:Y:S05]  /*1840*/  @P0 BRA `(.L_x_76) ;  /* 0x0000000400f00947 */ /* 0x000fea0003800000 */
[----:B------:R-:W0:Y:S01]  /*1850*/  LDC R4, c[0x0][0x3c0] ;  /* 0x0000f000ff047b82 */ /* 0x000e220000000800 */
[----:B------:R-:W-:Y:S01]  /*1860*/  USHF.L.U32 UR5, UR16, 0xc, URZ ;  /* 0x0000000c10057899 */ /* 0x000fe200080006ff */
[----:B------:R-:W-:Y:S01]  /*1870*/  LOP3.LUT R3, RZ, R5, RZ, 0x33, !PT ;  /* 0x00000005ff037212 */ /* 0x000fe200078e33ff */
[----:B------:R-:W-:Y:S02]  /*1880*/  BSSY.RECONVERGENT B2, `(.L_x_77) ;  /* 0x0000037000027945 */ /* 0x000fe40003800200 */
[----:B------:R-:W-:-:S06]  /*1890*/  UIADD3 UR5, UPT, UPT, UR5, UR6, URZ ;  /* 0x0000000605057290 */ /* 0x000fcc000fffe0ff */
[----:B------:R-:W-:Y:S01]  /*18a0*/  IADD3 R2, PT, PT, R2, -UR5, R3 ;  /* 0x8000000502027c10 */ /* 0x000fe2000fffe003 */
[----:B0-----:R-:W-:Y:S01]  /*18b0*/  IMAD R3, R4, UR4, RZ ;  /* 0x0000000404037c24 */ /* 0x001fe2000f8e02ff */
[----:B------:R-:W-:-:S03]  /*18c0*/  MOV R4, R5 ;  /* 0x0000000500047202 */ /* 0x000fc60000000f00 */
[----:B------:R-:W-:-:S05]  /*18d0*/  IMAD R2, R3, -0x1000, R2 ;  /* 0xfffff00003027824 */ /* 0x000fca00078e0202 */
[C---:B------:R-:W-:Y:S02]  /*18e0*/  ISETP.GE.U32.AND P0, PT, R2.reuse, 0xf00, PT ;  /* 0x00000f000200780c */ /* 0x040fe40003f06070 */
[----:B------:R-:W-:-:S04]  /*18f0*/  LEA.HI R19, R2, 0x1, RZ, 0x18 ;  /* 0x0000000102137811 */ /* 0x000fc800078fc0ff */
[----:B------:R-:W-:-:S04]  /*1900*/  LOP3.LUT R21, R19, 0xf, RZ, 0xc0, !PT ;  /* 0x0000000f13157812 */ /* 0x000fc800078ec0ff */
[----:B------:R-:W-:-:S03]  /*1910*/  ISETP.NE.AND P1, PT, R21, RZ, PT ;  /* 0x000000ff1500720c */ /* 0x000fc60003f25270 */
[----:B------:R-:W-:Y:S10]  /*1920*/  @!P0 BRA `(.L_x_78) ;  /* 0x0000000000b08947 */ /* 0x000ff40003800000 */
[----:B------:R-:W-:Y:S01]  /*1930*/  LEA.HI R2, R0, 0x1, RZ, 0x18 ;  /* 0x0000000100027811 */ /* 0x000fe200078fc0ff */
[----:B------:R-:W-:-:S03]  /*1940*/  IMAD.MOV.U32 R4, RZ, RZ, R5 ;  /* 0x000000ffff047224 */ /* 0x000fc600078e0005 */
[----:B------:R-:W-:-:S04]  /*1950*/  LOP3.LUT R2, R2, 0x1fffff0, RZ, 0xc0, !PT ;  /* 0x01fffff002027812 */ /* 0x000fc800078ec0ff */
[----:B------:R-:W-:-:S07]  /*1960*/  IADD3 R8, PT, PT, -R2, RZ, RZ ;  /* 0x000000ff02087210 */ /* 0x000fce0007ffe1ff */
.L_x_79:
[----:B------:R-:W-:Y:S01]  /*1970*/  IMAD.MOV.U32 R2, RZ, RZ, R6 ;  /* 0x000000ffff027224 */ /* 0x000fe200078e0006 */
[----:B------:R-:W-:-:S05]  /*1980*/  MOV R3, R9 ;  /* 0x0000000900037202 */ /* 0x000fca0000000f00 */
[----:B------:R-:W2:Y:S04]  /*1990*/  LDG.E R18, desc[UR14][R2.64+-0x2000] ;  /* 0xffe0000e02127981 */ /* 0x000ea8000c1e1900 */
[----:B------:R-:W3:Y:S04]  /*19a0*/  LDG.E R17, desc[UR14][R2.64+-0x1c00] ;  /* 0xffe4000e02117981 */ /* 0x000ee8000c1e1900 */
        /* <DEDUP_REMOVED lines=14> */
[----:B------:R-:W-:-:S02]  /*1a90*/  VIADD R8, R8, 0x10 ;  /* 0x0000001008087836 */ /* 0x000fc40000000000 */
[----:B------:R-:W-:-:S03]  /*1aa0*/  VIADD R4, R4, 0x1000 ;  /* 0x0000100004047836 */ /* 0x000fc60000000000 */
[----:B------:R-:W-:Y:S01]  /*1ab0*/  ISETP.NE.AND P0, PT, R8, RZ, PT ;  /* 0x000000ff0800720c */ /* 0x000fe20003f05270 */
[----:B--2---:R-:W-:-:S04]  /*1ac0*/  FADD R18, R18, R7 ;  /* 0x0000000712127221 */ /* 0x004fc80000000000 */
        /* <DEDUP_REMOVED lines=13> */
[----:B------:R-:W-:-:S03]  /*1ba0*/  IADD3 R6, P2, PT, R2, 0x4000, RZ ;  /* 0x0000400002067810 */ /* 0x000fc60007f5e0ff */
[----:B------:R-:W-:Y:S01]  /*1bb0*/  FADD R10, R10, R9 ;  /* 0x000000090a0a7221 */ /* 0x000fe20000000000 */
[----:B------:R-:W-:-:S03]  /*1bc0*/  IADD3.X R9, PT, PT, RZ, R3, RZ, P2, !PT ;  /* 0x00000003ff097210 */ /* 0x000fc600017fe4ff */
[----:B------:R-:W-:Y:S01]  /*1bd0*/  FADD R7, R10, R5 ;  /* 0x000000050a077221 */ /* 0x000fe20000000000 */
[----:B------:R-:W-:Y:S06]  /*1be0*/  @P0 BRA `(.L_x_79) ;  /* 0xfffffffc00600947 */ /* 0x000fec000383ffff */
.L_x_78:
[----:B------:R-:W-:Y:S05]  /*1bf0*/  BSYNC.RECONVERGENT B2 ;  /* 0x0000000000027941 */ /* 0x000fea0003800200 */
.L_x_77:
[----:B------:R-:W-:Y:S05]  /*1c00*/  @!P1 BRA `(.L_x_76) ;  /* 0x0000000400009947 */ /* 0x000fea0003800000 */
[----:B------:R-:W-:Y:S01]  /*1c10*/  ISETP.GE.U32.AND P0, PT, R21, 0x8, PT ;  /* 0x000000081500780c */ /* 0x000fe20003f06070 */
[----:B------:R-:W-:Y:S01]  /*1c20*/  BSSY.RECONVERGENT B2, `(.L_x_80) ;  /* 0x0000019000027945 */ /* 0x000fe20003800200 */
[----:B------:R-:W-:-:S04]  /*1c30*/  LOP3.LUT R9, R19, 0x7, RZ, 0xc0, !PT ;  /* 0x0000000713097812 */ /* 0x000fc800078ec0ff */
[----:B------:R-:W-:-:S07]  /*1c40*/  ISETP.NE.AND P1, PT, R9, RZ, PT ;  /* 0x000000ff0900720c */ /* 0x000fce0003f25270 */
[----:B------:R-:W-:Y:S06]  /*1c50*/  @!P0 BRA `(.L_x_81) ;  /* 0x0000000000548947 */ /* 0x000fec0003800000 */
[----:B------:R-:W-:-:S04]  /*1c60*/  IADD3 R3, P0, PT, R4, UR8, RZ ;  /* 0x0000000804037c10 */ /* 0x000fc8000ff1e0ff */
[----:B------:R-:W-:Y:S02]  /*1c70*/  IADD3.X R6, PT, PT, RZ, UR9, RZ, P0, !PT ;  /* 0x00000009ff067c10 */ /* 0x000fe400087fe4ff */
[----:B------:R-:W-:-:S04]  /*1c80*/  LEA R2, P0, R3, UR12, 0x2 ;  /* 0x0000000c03027c11 */ /* 0x000fc8000f8010ff */
[----:B------:R-:W-:-:S05]  /*1c90*/  LEA.HI.X R3, R3, UR13, R6, 0x2, P0 ;  /* 0x0000000d03037c11 */ /* 0x000fca00080f1406 */
[----:B------:R-:W2:Y:S04]  /*1ca0*/  LDG.E R6, desc[UR14][R2.64] ;  /* 0x0000000e02067981 */ /* 0x000ea8000c1e1900 */
[----:B------:R-:W3:Y:S04]  /*1cb0*/  LDG.E R5, desc[UR14][R2.64+0x400] ;  /* 0x0004000e02057981 */ /* 0x000ee8000c1e1900 */
[----:B------:R-:W4:Y:S04]  /*1cc0*/  LDG.E R8, desc[UR14][R2.64+0x800] ;  /* 0x0008000e02087981 */ /* 0x000f28000c1e1900 */
[----:B------:R-:W5:Y:S04]  /*1cd0*/  LDG.E R10, desc[UR14][R2.64+0xc00] ;  /* 0x000c000e020a7981 */ /* 0x000f68000c1e1900 */
[----:B------:R-:W5:Y:S04]  /*1ce0*/  LDG.E R12, desc[UR14][R2.64+0x1000] ;  /* 0x0010000e020c7981 */ /* 0x000f68000c1e1900 */
[----:B------:R-:W5:Y:S04]  /*1cf0*/  LDG.E R14, desc[UR14][R2.64+0x1400] ;  /* 0x0014000e020e7981 */ /* 0x000f68000c1e1900 */
[----:B------:R-:W5:Y:S04]  /*1d00*/  LDG.E R16, desc[UR14][R2.64+0x1800] ;  /* 0x0018000e02107981 */ /* 0x000f68000c1e1900 */
[----:B------:R-:W5:Y:S01]  /*1d10*/  LDG.E R18, desc[UR14][R2.64+0x1c00] ;  /* 0x001c000e02127981 */ /* 0x000f62000c1e1900 */
[----:B------:R-:W-:-:S02]  /*1d20*/  VIADD R4, R4, 0x800 ;  /* 0x0000080004047836 */ /* 0x000fc40000000000 */
[----:B--2---:R-:W-:-:S04]  /*1d30*/  FADD R6, R7, R6 ;  /* 0x0000000607067221 */ /* 0x004fc80000000000 */
[----:B---3--:R-:W-:-:S04]  /*1d40*/  FADD R5, R6, R5 ;  /* 0x0000000506057221 */ /* 0x008fc80000000000 */
[----:B----4-:R-:W-:-:S04]  /*1d50*/  FADD R5, R5, R8 ;  /* 0x0000000805057221 */ /* 0x010fc80000000000 */
[----:B-----5:R-:W-:-:S04]  /*1d60*/  FADD R5, R5, R10 ;  /* 0x0000000a05057221 */ /* 0x020fc80000000000 */
[----:B------:R-:W-:-:S04]  /*1d70*/  FADD R5, R5, R12 ;  /* 0x0000000c05057221 */ /* 0x000fc80000000000 */
[----:B------:R-:W-:-:S04]  /*1d80*/  FADD R5, R5, R14 ;  /* 0x0000000e05057221 */ /* 0x000fc80000000000 */
[----:B------:R-:W-:-:S04]  /*1d90*/  FADD R5, R5, R16 ;  /* 0x0000001005057221 */ /* 0x000fc80000000000 */
[----:B------:R-:W-:-:S07]  /*1da0*/  FADD R7, R5, R18 ;  /* 0x0000001205077221 */ /* 0x000fce0000000000 */
.L_x_81:
[----:B------:R-:W-:Y:S05]  /*1db0*/  BSYNC.RECONVERGENT B2 ;  /* 0x0000000000027941 */ /* 0x000fea0003800200 */
.L_x_80:
[----:B------:R-:W-:Y:S05]  /*1dc0*/  @!P1 BRA `(.L_x_76) ;  /* 0x0000000000909947 */ /* 0x000fea0003800000 */
[----:B------:R-:W-:Y:S01]  /*1dd0*/  ISETP.GE.U32.AND P0, PT, R9, 0x4, PT ;  /* 0x000000040900780c */ /* 0x000fe20003f06070 */
[----:B------:R-:W-:Y:S01]  /*1de0*/  BSSY.RECONVERGENT B2, `(.L_x_82) ;  /* 0x0000010000027945 */ /* 0x000fe20003800200 */
[----:B------:R-:W-:-:S11]  /*1df0*/  LOP3.LUT P1, RZ, R19, 0x3, RZ, 0xc0, !PT ;  /* 0x0000000313ff7812 */ /* 0x000fd6000782c0ff */
[----:B------:R-:W-:Y:S05]  /*1e00*/  @!P0 BRA `(.L_x_83) ;  /* 0x0000000000348947 */ /* 0x000fea0003800000 */
[----:B------:R-:W-:-:S04]  /*1e10*/  IADD3 R3, P0, PT, R4, UR8, RZ ;  /* 0x0000000804037c10 */ /* 0x000fc8000ff1e0ff */
[----:B------:R-:W-:Y:S02]  /*1e20*/  IADD3.X R6, PT, PT, RZ, UR9, RZ, P0, !PT ;  /* 0x00000009ff067c10 */ /* 0x000fe400087fe4ff */
[----:B------:R-:W-:-:S04]  /*1e30*/  LEA R2, P0, R3, UR12, 0x2 ;  /* 0x0000000c03027c11 */ /* 0x000fc8000f8010ff */
[----:B------:R-:W-:-:S05]  /*1e40*/  LEA.HI.X R3, R3, UR13, R6, 0x2, P0 ;  /* 0x0000000d03037c11 */ /* 0x000fca00080f1406 */
[----:B------:R-:W2:Y:S04]  /*1e50*/  LDG.E R6, desc[UR14][R2.64] ;  /* 0x0000000e02067981 */ /* 0x000ea8000c1e1900 */
[----:B------:R-:W3:Y:S04]  /*1e60*/  LDG.E R5, desc[UR14][R2.64+0x400] ;  /* 0x0004000e02057981 */ /* 0x000ee8000c1e1900 */
[----:B------:R-:W4:Y:S04]  /*1e70*/  LDG.E R8, desc[UR14][R2.64+0x800] ;  /* 0x0008000e02087981 */ /* 0x000f28000c1e1900 */
[----:B------:R-:W5:Y:S01]  /*1e80*/  LDG.E R10, desc[UR14][R2.64+0xc00] ;  /* 0x000c000e020a7981 */ /* 0x000f62000c1e1900 */
[----:B------:R-:W-:-:S02]  /*1e90*/  VIADD R4, R4, 0x400 ;  /* 0x0000040004047836 */ /* 0x000fc40000000000 */
[----:B--2---:R-:W-:-:S04]  /*1ea0*/  FADD R6, R7, R6 ;  /* 0x0000000607067221 */ /* 0x004fc80000000000 */
[----:B---3--:R-:W-:-:S04]  /*1eb0*/  FADD R5, R6, R5 ;  /* 0x0000000506057221 */ /* 0x008fc80000000000 */
[----:B----4-:R-:W-:-:S04]  /*1ec0*/  FADD R5, R5, R8 ;  /* 0x0000000805057221 */ /* 0x010fc80000000000 */
[----:B-----5:R-:W-:-:S07]  /*1ed0*/  FADD R7, R5, R10 ;  /* 0x0000000a05077221 */ /* 0x020fce0000000000 */
.L_x_83:
[----:B------:R-:W-:Y:S05]  /*1ee0*/  BSYNC.RECONVERGENT B2 ;  /* 0x0000000000027941 */ /* 0x000fea0003800200 */
.L_x_82:
[----:B------:R-:W-:Y:S05]  /*1ef0*/  @!P1 BRA `(.L_x_76) ;  /* 0x0000000000449947 */ /* 0x000fea0003800000 */
[----:B------:R-:W-:Y:S02]  /*1f00*/  LOP3.LUT R0, R0, 0xffff, RZ, 0xc0, !PT ;  /* 0x0000ffff00007812 */ /* 0x000fe400078ec0ff */
[----:B------:R-:W-:Y:S02]  /*1f10*/  IADD3 R5, P0, PT, R4, UR10, RZ ;  /* 0x0000000a04057c10 */ /* 0x000fe4000ff1e0ff */
[----:B------:R-:W-:Y:S02]  /*1f20*/  LEA.HI R0, R0, 0x1, RZ, 0x18 ;  /* 0x0000000100007811 */ /* 0x000fe400078fc0ff */
[----:B------:R-:W-:Y:S02]  /*1f30*/  LEA R4, P1, R5, UR12, 0x2 ;  /* 0x0000000c05047c11 */ /* 0x000fe4000f8210ff */
[----:B------:R-:W-:Y:S02]  /*1f40*/  LOP3.LUT R0, R0, 0x3, RZ, 0xc0, !PT ;  /* 0x0000000300007812 */ /* 0x000fe400078ec0ff */
[----:B------:R-:W-:-:S03]  /*1f50*/  IADD3.X R2, PT, PT, RZ, UR7, RZ, P0, !PT ;  /* 0x00000007ff027c10 */ /* 0x000fc600087fe4ff */
[----:B------:R-:W-:Y:S01]  /*1f60*/  IMAD.MOV R0, RZ, RZ, -R0 ;  /* 0x000000ffff007224 */ /* 0x000fe200078e0a00 */
[----:B------:R-:W-:-:S07]  /*1f70*/  LEA.HI.X R5, R5, UR13, R2, 0x2, P1 ;  /* 0x0000000d05057c11 */ /* 0x000fce00088f1402 */
.L_x_84:
[----:B------:R-:W-:Y:S01]  /*1f80*/  MOV R2, R4 ;  /* 0x0000000400027202 */ /* 0x000fe20000000f00 */
[----:B------:R-:W-:-:S05]  /*1f90*/  IMAD.MOV.U32 R3, RZ, RZ, R5 ;  /* 0x000000ffff037224 */ /* 0x000fca00078e0005 */
[----:B------:R-:W2:Y:S01]  /*1fa0*/  LDG.E R2, desc[UR14][R2.64] ;  /* 0x0000000e02027981 */ /* 0x000ea2000c1e1900 */
[----:B------:R-:W-:Y:S02]  /*1fb0*/  IADD3 R0, PT, PT, R0, 0x1, RZ ;  /* 0x0000000100007810 */ /* 0x000fe40007ffe0ff */
[----:B------:R-:W-:Y:S02]  /*1fc0*/  IADD3 R4, P1, PT, R4, 0x400, RZ ;  /* 0x0000040004047810 */ /* 0x000fe40007f3e0ff */
[----:B------:R-:W-:-:S03]  /*1fd0*/  ISETP.NE.AND P0, PT, R0, RZ, PT ;  /* 0x000000ff0000720c */ /* 0x000fc60003f05270 */
[----:B------:R-:W-:Y:S02]  /*1fe0*/  IMAD.X R5, RZ, RZ, R5, P1 ;  /* 0x000000ffff057224 */ /* 0x000fe400008e0605 */
[----:B--2---:R-:W-:-:S08]  /*1ff0*/  FADD R7, R2, R7 ;  /* 0x0000000702077221 */ /* 0x004fd00000000000 */
[----:B------:R-:W-:Y:S05]  /*2000*/  @P0 BRA `(.L_x_84) ;  /* 0xfffffffc00dc0947 */ /* 0x000fea000383ffff */
.L_x_76:
[----:B------:R-:W-:Y:S05]  /*2010*/  BSYNC.RECONVERGENT B1 ;  /* 0x0000000000017941 */ /* 0x000fea0003800200 */
.L_x_73:
[----:B------:R-:W0:Y:S01]  /*2020*/  S2R R6, SR_LANEID ;  /* 0x0000000000067919 */ /* 0x000e220000000000 */
[----:B------:R-:W1:Y:S01]  /*2030*/  SHFL.DOWN PT, R0, R7, 0x1, 0x1f ;  /* 0x08201f0007007f89 */ /* 0x000e6200000e0000 */
[----:B------:R-:W2:Y:S01]  /*2040*/  S2R R5, SR_TID.X ;  /* 0x0000000000057919 */ /* 0x000ea20000002100 */
[C---:B0-----:R-:W-:Y:S02]  /*2050*/  ISETP.GT.AND P0, PT, R6.reuse, 0x1e, PT ;  /* 0x0000001e0600780c */ /* 0x041fe40003f04270 */
[----:B------:R-:W-:-:S11]  /*2060*/  ISETP.NE.AND P1, PT, R6, RZ, PT ;  /* 0x000000ff0600720c */ /* 0x000fd60003f25270 */
[----:B-1----:R-:W-:Y:S01]  /*2070*/  @!P0 FADD R7, R0, R7 ;  /* 0x0000000700078221 */ /* 0x002fe20000000000 */
[----:B------:R-:W-:Y:S01]  /*2080*/  ISETP.GT.AND P0, PT, R6, 0x1d, PT ;  /* 0x0000001d0600780c */ /* 0x000fe20003f04270 */
[----:B------:R-:W0:Y:S01]  /*2090*/  @!P1 S2R R4, SR_CgaCtaId ;  /* 0x0000000000049919 */ /* 0x000e220000008800 */
[----:B------:R-:W-:Y:S02]  /*20a0*/  @!P1 MOV R3, 0x400 ;  /* 0x0000040000039802 */ /* 0x000fe40000000f00 */
[----:B--2---:R-:W-:Y:S01]  /*20b0*/  @!P1 SHF.R.U32.HI R2, RZ, 0x3, R5 ;  /* 0x00000003ff029819 */ /* 0x004fe20000011605 */
        /* <DEDUP_REMOVED lines=31> */
[----:B------:R-:W-:-:S07]  /*22b0*/  FADD R9, R2, R3 ;  /* 0x0000000302097221 */ /* 0x000fce0000000000 */
.L_x_72:
[----:B------:R-:W-:Y:S05]  /*22c0*/  BSYNC.RECONVERGENT B0 ;  /* 0x0000000000007941 */ /* 0x000fea0003800200 */
.L_x_57:
[----:B------:R-:W-:Y:S05]  /*22d0*/  @P0 EXIT ;  /* 0x000000000000094d */ /* 0x000fea0003800000 */
[----:B------:R-:W3:Y:S02]  /*22e0*/  LDCU.64 UR4, c[0x0][0x388] ;  /* 0x00007100ff0477ac */ /* 0x000ee40008000a00 */
[----:B---3--:R-:W-:-:S06]  /*22f0*/  UIMAD.WIDE.U32 UR4, UR16, 0x4, UR4 ;  /* 0x00000004100478a5 */ /* 0x008fcc000f8e0004 */
[----:B------:R-:W-:Y:S01]  /*2300*/  IMAD.U32 R2, RZ, RZ, UR4 ;  /* 0x00000004ff027e24 */ /* 0x000fe2000f8e00ff */
[----:B0-2---:R-:W-:-:S05]  /*2310*/  MOV R3, UR5 ;  /* 0x0000000500037c02 */ /* 0x005fca0008000f00 */
[----:B------:R-:W-:Y:S01]  /*2320*/  STG.E desc[UR14][R2.64], R9 ;  /* 0x0000000902007986 */ /* 0x000fe2000c10190e */
[----:B------:R-:W-:Y:S05]  /*2330*/  EXIT ;  /* 0x000000000000794d */ /* 0x000fea0003800000 */
.L_x_85:
        /* <DEDUP_REMOVED lines=12> */
.L_x_761:


//--------------------- .text._ZN3cub18CUB_300001_SM_10006detail6reduce28DeviceReduceSingleTileKernelINS2_10policy_hubIfyN4cuda3std3__44plusIfEEE10Policy1000EN6thrust24THRUST_300001_SM_1000_NS10device_ptrIfEEPfyS9_ffNS7_10__identityEEEvT0_T1_T2_T3_T4_T6_ --------------------------
	.section	.text._ZN3cub18CUB_300001_SM_10006detail6reduce28DeviceReduceSingleTileKernelINS2_10policy_hubIfyN4cuda3std3__44plusIfEEE10Policy1000EN6thrust24THRUST_300001_SM_1000_NS10device_ptrIfEEPfyS9_ffNS7_10__identityEEEvT0_T1_T2_T3_T4_T6_,"ax",@progbits
	.align	128
        .global         _ZN3cub18CUB_300001_SM_10006detail6reduce28DeviceReduceSingleTileKernelINS2_10policy_hubIfyN4cuda3std3__44plusIfEEE10Policy1000EN6thrust24THRUST_300001_SM_1000_NS10device_ptrIfEEPfyS9_ffNS7_10__identityEEEvT0_T1_T2_T3_T4_T6_
        .type           _ZN3cub18CUB_300001_SM_10006detail6reduce28DeviceReduceSingleTileKernelINS2_10policy_hubIfyN4cuda3std3__44plusIfEEE10Policy1000EN6thrust24THRUST_300001_SM_1000_NS10device_ptrIfEEPfyS9_ffNS7_10__identityEEEvT0_T1_T2_T3_T4_T6_,@function
        .size           _ZN3cub18CUB_300001_SM_10006detail6reduce28DeviceReduceSingleTileKernelINS2_10policy_hubIfyN4cuda3std3__44plusIfEEE10Policy1000EN6thrust24THRUST_300001_SM_1000_NS10device_ptrIfEEPfyS9_ffNS7_10__identityEEEvT0_T1_T2_T3_T4_T6_,(.L_x_762 - _ZN3cub18CUB_300001_SM_10006detail6reduce28DeviceReduceSingleTileKernelINS2_10policy_hubIfyN4cuda3std3__44plusIfEEE10Policy1000EN6thrust24THRUST_300001_SM_1000_NS10device_ptrIfEEPfyS9_ffNS7_10__identityEEEvT0_T1_T2_T3_T4_T6_)
        .other          _ZN3cub18CUB_300001_SM_10006detail6reduce28DeviceReduceSingleTileKernelINS2_10policy_hubIfyN4cuda3std3__44plusIfEEE10Policy1000EN6thrust24THRUST_300001_SM_1000_NS10device_ptrIfEEPfyS9_ffNS7_10__identityEEEvT0_T1_T2_T3_T4_T6_,@"STO_CUDA_ENTRY STV_DEFAULT"
_ZN3cub18CUB_300001_SM_10006detail6reduce28DeviceReduceSingleTileKernelINS2_10policy_hubIfyN4cuda3std3__44plusIfEEE10Policy1000EN6thrust24THRUST_300001_SM_1000_NS10device_ptrIfEEPfyS9_ffNS7_10__identityEEEvT0_T1_T2_T3_T4_T6_:
.text._ZN3cub18CUB_300001_SM_10006detail6reduce28DeviceReduceSingleTileKernelINS2_10policy_hubIfyN4cuda3std3__44plusIfEEE10Policy1000EN6thrust24THRUST_300001_SM_1000_NS10device_ptrIfEEPfyS9_ffNS7_10__identityEEEvT0_T1_T2_T3_T4_T6_:
[----:B------:R-:W-:Y:S01]  /*0000*/  LDC R1, c[0x0][0x37c] ;  /* 0x0000df00ff017b82 */ /* 0x000fe20000000800 */
[----:B------:R-:W0:Y:S01]  /*0010*/  LDCU.64 UR4, c[0x0][0x390] ;  /* 0x00007200ff0477ac */ /* 0x000e220008000a00 */
[----:B------:R-:W1:Y:S01]  /*0020*/  LDCU.64 UR6, c[0x0][0x358] ;  /* 0x00006b00ff0677ac */ /* 0x000e620008000a00 */
[----:B0-----:R-:W-:Y:S01]  /*0030*/  MOV R4, UR4 ;  /* 0x0000000400047c02 */ /* 0x001fe20008000f00 */
[----:B------:R-:W-:-:S03]  /*0040*/  IMAD.U32 R0, RZ, RZ, UR5 ;  /* 0x00000005ff007e24 */ /* 0x000fc6000f8e00ff */
[----:B------:R-:W-:-:S04]  /*0050*/  ISETP.NE.U32.AND P0, PT, R4, RZ, PT ;  /* 0x000000ff0400720c */ /* 0x000fc80003f05070 */
[----:B------:R-:W-:-:S13]  /*0060*/  ISETP.NE.AND.EX P0, PT, R0, RZ, PT, P0 ;  /* 0x000000ff0000720c */ /* 0x000fda0003f05300 */
        /* <DEDUP_REMOVED lines=8> */
.L_x_86:
[----:B------:R-:W-:Y:S01]  /*00f0*/  ISETP.GT.U32.AND P0, PT, R4, 0xfff, PT ;  /* 0x00000fff0400780c */ /* 0x000fe20003f04070 */
[----:B------:R-:W-:Y:S03]  /*0100*/  BSSY.RECONVERGENT B0, `(.L_x_87) ;  /* 0x00001f3000007945 */ /* 0x000fe60003800200 */
[----:B------:R-:W-:-:S13]  /*0110*/  ISETP.GT.U32.AND.EX P0, PT, R0, RZ, PT, P0 ;  /* 0x000000ff0000720c */ /* 0x000fda0003f04100 */
[----:B------:R-:W-:Y:S05]  /*0120*/  @P0 BRA `(.L_x_88) ;  /* 0x0000000c00ac0947 */ /* 0x000fea0003800000 */
[----:B------:R-:W0:Y:S01]  /*0130*/  S2R R5, SR_TID.X ;  /* 0x0000000000057919 */ /* 0x000e220000002100 */
[----:B------:R-:W-:Y:S01]  /*0140*/  BSSY.RECONVERGENT B1, `(.L_x_89) ;  /* 0x0000009000017945 */ /* 0x000fe20003800200 */
[----:B------:R-:W-:Y:S01]  /*0150*/  HFMA2 R6, -RZ, RZ, 0, 0 ;  /* 0x00000000ff067431 */ /* 0x000fe200000001ff */
[----:B0-----:R-:W-:Y:S01]  /*0160*/  ISETP.GE.U32.AND P0, PT, R5, R4, PT ;  /* 0x000000040500720c */ /* 0x001fe20003f06070 */
[----:B------:R-:W-:-:S12]  /*0170*/  IMAD.MOV.U32 R7, RZ, RZ, R5 ;  /* 0x000000ffff077224 */ /* 0x000fd800078e0005 */
[----:B------:R-:W-:Y:S05]  /*0180*/  @P0 BRA `(.L_x_90) ;  /* 0x0000000000100947 */ /* 0x000fea0003800000 */
[----:B------:R-:W0:Y:S02]  /*0190*/  LDC.64 R2, c[0x0][0x380] ;  /* 0x0000e000ff027b82 */ /* 0x000e240000000a00 */
[----:B0-----:R-:W-:-:S05]  /*01a0*/  IMAD.WIDE.U32 R2, R5, 0x4, R2 ;  /* 0x0000000405027825 */ /* 0x001fca00078e0002 */
[----:B------:R0:W5:Y:S01]  /*01b0*/  LDG.E R6, desc[UR6][R2.64] ;  /* 0x0000000602067981 */ /* 0x000162000c1e1900 */
[----:B------:R-:W-:-:S07]  /*01c0*/  IADD3 R7, PT, PT, R5, 0x100, RZ ;  /* 0x0000010005077810 */ /* 0x000fce0007ffe0ff */
.L_x_90:
[----:B------:R-:W-:Y:S05]  /*01d0*/  BSYNC.RECONVERGENT B1 ;  /* 0x0000000000017941 */ /* 0x000fea0003800200 */
.L_x_89:
[----:B------:R-:W-:Y:S01]  /*01e0*/  ISETP.GE.U32.AND P0, PT, R7, R4, PT ;  /* 0x000000040700720c */ /* 0x000fe20003f06070 */
[----:B------:R-:W-:-:S12]  /*01f0*/  BSSY.RECONVERGENT B1, `(.L_x_91) ;  /* 0x000006d000017945 */ /* 0x000fd80003800200 */
[----:B------:R-:W-:Y:S05]  /*0200*/  @P0 BRA `(.L_x_92) ;  /* 0x0000000400ac0947 */ /* 0x000fea0003800000 */
[----:B0-----:R-:W-:Y:S01]  /*0210*/  LOP3.LUT R3, RZ, R7, RZ, 0x33, !PT ;  /* 0x00000007ff037212 */ /* 0x001fe200078e33ff */
[----:B------:R-:W-:Y:S04]  /*0220*/  BSSY.RECONVERGENT B2, `(.L_x_93) ;  /* 0x0000033000027945 */ /* 0x000fe80003800200 */
[----:B------:R-:W-:-:S05]  /*0230*/  IMAD.IADD R3, R3, 0x1, R4 ;  /* 0x0000000103037824 */ /* 0x000fca00078e0204 */
[C---:B------:R-:W-:Y:S02]  /*0240*/  ISETP.GE.U32.AND P0, PT, R3.reuse, 0xf00, PT ;  /* 0x00000f000300780c */ /* 0x040fe40003f06070 */
[----:B------:R-:W-:-:S04]  /*0250*/  LEA.HI R8, R3, 0x1, RZ, 0x18 ;  /* 0x0000000103087811 */ /* 0x000fc800078fc0ff */
[----:B------:R-:W-:-:S04]  /*0260*/  LOP3.LUT R22, R8, 0xf, RZ, 0xc0, !PT ;  /* 0x0000000f08167812 */ /* 0x000fc800078ec0ff */
[----:B------:R-:W-:-:S03]  /*0270*/  ISETP.NE.AND P1, PT, R22, RZ, PT ;  /* 0x000000ff1600720c */ /* 0x000fc60003f25270 */
[----:B------:R-:W-:Y:S10]  /*0280*/  @!P0 BRA `(.L_x_94) ;  /* 0x0000000000b08947 */ /* 0x000ff40003800000 */
[----:B------:R-:W0:Y:S01]  /*0290*/  LDC.64 R2, c[0x0][0x380] ;  /* 0x0000e000ff027b82 */ /* 0x000e220000000a00 */
[----:B------:R-:W-:-:S04]  /*02a0*/  LOP3.LUT R9, R8, 0x1fffff0, RZ, 0xc0, !PT ;  /* 0x01fffff008097812 */ /* 0x000fc800078ec0ff */
[----:B------:R-:W-:Y:S01]  /*02b0*/  IADD3 R9, PT, PT, -R9, RZ, RZ ;  /* 0x000000ff09097210 */ /* 0x000fe20007ffe1ff */
[----:B0-----:R-:W-:-:S03]  /*02c0*/  IMAD.WIDE.U32 R2, R7, 0x4, R2 ;  /* 0x0000000407027825 */ /* 0x001fc600078e0002 */
[----:B------:R-:W-:-:S05]  /*02d0*/  IADD3 R2, P0, PT, R2, 0x2000, RZ ;  /* 0x0000200002027810 */ /* 0x000fca0007f1e0ff */
[----:B------:R-:W-:-:S08]  /*02e0*/  IMAD.X R3, RZ, RZ, R3, P0 ;  /* 0x000000ffff037224 */ /* 0x000fd000000e0603 */
.L_x_95:
        /* <DEDUP_REMOVED lines=38> */
.L_x_94:
[----:B------:R-:W-:Y:S05]  /*0550*/  BSYNC.RECONVERGENT B2 ;  /* 0x0000000000027941 */ /* 0x000fea0003800200 */
.L_x_93:
[----:B------:R-:W-:Y:S05]  /*0560*/  @!P1 BRA `(.L_x_92) ;  /* 0x0000000000d49947 */ /* 0x000fea0003800000 */
[----:B------:R-:W-:Y:S01]  /*0570*/  ISETP.GE.U32.AND P0, PT, R22, 0x8, PT ;  /* 0x000000081600780c */ /* 0x000fe20003f06070 */
[----:B------:R-:W-:Y:S01]  /*0580*/  BSSY.RECONVERGENT B2, `(.L_x_96) ;  /* 0x0000017000027945 */ /* 0x000fe20003800200 */
[----:B------:R-:W-:-:S04]  /*0590*/  LOP3.LUT R11, R8, 0x7, RZ, 0xc0, !PT ;  /* 0x00000007080b7812 */ /* 0x000fc800078ec0ff */
[----:B------:R-:W-:-:S07]  /*05a0*/  ISETP.NE.AND P1, PT, R11, RZ, PT ;  /* 0x000000ff0b00720c */ /* 0x000fce0003f25270 */
[----:B------:R-:W-:Y:S06]  /*05b0*/  @!P0 BRA `(.L_x_97) ;  /* 0x00000000004c8947 */ /* 0x000fec0003800000 */
[----:B------:R-:W0:Y:S02]  /*05c0*/  LDC.64 R2, c[0x0][0x380] ;  /* 0x0000e000ff027b82 */ /* 0x000e240000000a00 */
[----:B0-----:R-:W-:-:S05]  /*05d0*/  IMAD.WIDE R2, R7, 0x4, R2 ;  /* 0x0000000407027825 */ /* 0x001fca00078e0202 */
        /* <DEDUP_REMOVED lines=17> */
.L_x_97:
[----:B------:R-:W-:Y:S05]  /*06f0*/  BSYNC.RECONVERGENT B2 ;  /* 0x0000000000027941 */ /* 0x000fea0003800200 */
.L_x_96:
        /* <DEDUP_REMOVED lines=17> */
.L_x_99:
[----:B------:R-:W-:Y:S05]  /*0810*/  BSYNC.RECONVERGENT B2 ;  /* 0x0000000000027941 */ /* 0x000fea0003800200 */
.L_x_98:
[----:B------:R-:W-:Y:S05]  /*0820*/  @!P1 BRA `(.L_x_92) ;  /* 0x0000000000249947 */ /* 0x000fea0003800000 */
[----:B------:R-:W0:Y:S01]  /*0830*/  LDC.64 R8, c[0x0][0x380] ;  /* 0x0000e000ff087b82 */ /* 0x000e220000000a00 */
[----:B------:R-:W-:-:S07]  /*0840*/  IMAD.MOV R10, RZ, RZ, -R10 ;  /* 0x000000ffff0a7224 */ /* 0x000fce00078e0a0a */
.L_x_100:
[----:B0-----:R-:W-:-:S06]  /*0850*/  IMAD.WIDE R2, R7, 0x4, R8 ;  /* 0x0000000407027825 */ /* 0x001fcc00078e0208 */
[----:B------:R-:W2:Y:S01]  /*0860*/  LDG.E R3, desc[UR6][R2.64] ;  /* 0x0000000602037981 */ /* 0x000ea2000c1e1900 */
[----:B------:R-:W-:Y:S01]  /*0870*/  IADD3 R10, PT, PT, R10, 0x1, RZ ;  /* 0x000000010a0a7810 */ /* 0x000fe20007ffe0ff */
[----:B------:R-:W-:-:S03]  /*0880*/  VIADD R7, R7, 0x100 ;  /* 0x0000010007077836 */ /* 0x000fc60000000000 */
[----:B------:R-:W-:Y:S01]  /*0890*/  ISETP.NE.AND P0, PT, R10, RZ, PT ;  /* 0x000000ff0a00720c */ /* 0x000fe20003f05270 */
[----:B--2--5:R-:W-:-:S12]  /*08a0*/  FADD R6, R3, R6 ;  /* 0x0000000603067221 */ /* 0x024fd80000000000 */
[----:B------:R-:W-:Y:S05]  /*08b0*/  @P0 BRA `(.L_x_100) ;  /* 0xfffffffc00e40947 */ /* 0x000fea000383ffff */
.L_x_92:
[----:B------:R-:W-:Y:S05]  /*08c0*/  BSYNC.RECONVERGENT B1 ;  /* 0x0000000000017941 */ /* 0x000fea0003800200 */
.L_x_91:
[----:B------:R-:W-:Y:S02]  /*08d0*/  ISETP.GE.U32.AND P0, PT, R4, 0x100, PT ;  /* 0x000001000400780c */ /* 0x000fe40003f06070 */
[----:B-----5:R-:W-:Y:S02]  /*08e0*/  MOV R9, R6 ;  /* 0x0000000600097202 */ /* 0x020fe40000000f00 */
[----:B------:R-:W-:-:S13]  /*08f0*/  ISETP.GE.U32.AND.EX P0, PT, R0, RZ, PT, P0 ;  /* 0x000000ff0000720c */ /* 0x000fda0003f06100 */
[----:B------:R-:W-:Y:S05]  /*0900*/  @!P0 BRA `(.L_x_101) ;  /* 0x0000000000ac8947 */ /* 0x000fea0003800000 */
[----:B------:R-:W1:Y:S01]  /*0910*/  S2R R6, SR_LANEID ;  /* 0x0000000000067919 */ /* 0x000e620000000000 */
[----:B------:R-:W-:Y:S01]  /*0920*/  ISETP.NE.AND P5, PT, R5, RZ, PT ;  /* 0x000000ff0500720c */ /* 0x000fe20003fa5270 */
        /* <DEDUP_REMOVED lines=14> */
[----:B-1----:R-:W-:-:S05]  /*0a10*/  @!P1 LEA R7, R7, R4, 0x18 ;  /* 0x0000000407079211 */ /* 0x002fca00078ec0ff */
[----:B------:R-:W-:-:S03]  /*0a20*/  @!P1 IMAD.IADD R2, R2, 0x1, R7 ;  /* 0x0000000102029824 */ /* 0x000fc600078e0207 */
[----:B0-----:R-:W-:Y:S01]  /*0a30*/  @!P0 FADD R0, R0, R3 ;  /* 0x0000000300008221 */ /* 0x001fe20000000000 */
[----:B------:R-:W-:-:S04]  /*0a40*/  ISETP.GT.AND P0, PT, R6, 0x17, PT ;  /* 0x000000170600780c */ /* 0x000fc80003f04270 */
[----:B------:R-:W0:Y:S09]  /*0a50*/  SHFL.DOWN PT, R3, R0, 0x8, 0x1f ;  /* 0x09001f0000037f89 */ /* 0x000e3200000e0000 */
[----:B0-----:R-:W-:Y:S01]  /*0a60*/  @!P0 FADD R0, R0, R3 ;  /* 0x0000000300008221 */ /* 0x001fe20000000000 */
[----:B------:R-:W-:-:S04]  /*0a70*/  ISETP.GT.AND P0, PT, R6, 0xf, PT ;  /* 0x0000000f0600780c */ /* 0x000fc80003f04270 */
[----:B------:R-:W0:Y:S02]  /*0a80*/  SHFL.DOWN PT, R3, R0, 0x10, 0x1f ;  /* 0x0a001f0000037f89 */ /* 0x000e2400000e0000 */
[----:B0-----:R-:W-:-:S05]  /*0a90*/  FADD R3, R0, R3 ;  /* 0x0000000300037221 */ /* 0x001fca0000000000 */
[----:B------:R1:W-:Y:S01]  /*0aa0*/  @!P1 STS [R2+0x8], R3 ;  /* 0x0000080302009388 */ /* 0x0003e20000000800 */
[----:B------:R-:W-:Y:S01]  /*0ab0*/  FSEL R8, R0, R3, P0 ;  /* 0x0000000300087208 */ /* 0x000fe20000000000 */
[----:B------:R-:W-:Y:S06]  /*0ac0*/  BAR.SYNC.DEFER_BLOCKING 0x0 ;  /* 0x0000000000007b1d */ /* 0x000fec0000010000 */
[----:B------:R-:W-:Y:S05]  /*0ad0*/  @P5 BRA `(.L_x_102) ;  /* 0x0000001400545947 */ /* 0x000fea0003800000 */
[----:B------:R-:W0:Y:S01]  /*0ae0*/  S2UR UR5, SR_CgaCtaId ;  /* 0x00000000000579c3 */ /* 0x000e220000008800 */
[----:B------:R-:W-:Y:S02]  /*0af0*/  UMOV UR4, 0x400 ;  /* 0x0000040000047882 */ /* 0x000fe40000000000 */
[----:B0-----:R-:W-:-:S09]  /*0b00*/  ULEA UR4, UR5, UR4, 0x18 ;  /* 0x0000000405047291 */ /* 0x001fd2000f8ec0ff */
[----:B-1----:R-:W0:Y:S04]  /*0b10*/  LDS R3, [UR4+0xc] ;  /* 0x00000c04ff037984 */ /* 0x002e280008000800 */
        /* <DEDUP_REMOVED lines=10> */
.L_x_101:
[----:B------:R-:W1:Y:S01]  /*0bc0*/  S2R R8, SR_LANEID ;  /* 0x0000000000087919 */ /* 0x000e620000000000 */
[C---:B0-----:R-:W-:Y:S02]  /*0bd0*/  LOP3.LUT R2, R5.reuse, 0x3e0, RZ, 0xc0, !PT ;  /* 0x000003e005027812 */ /* 0x041fe400078ec0ff */
[----:B------:R-:W-:Y:S02]  /*0be0*/  ISETP.NE.AND P5, PT, R5, RZ, PT ;  /* 0x000000ff0500720c */ /* 0x000fe40003fa5270 */
[----:B------:R-:W-:Y:S02]  /*0bf0*/  LOP3.LUT R7, RZ, R2, RZ, 0x33, !PT ;  /* 0x00000002ff077212 */ /* 0x000fe400078e33ff */
[----:B------:R-:W-:-:S03]  /*0c00*/  IADD3 R3, PT, PT, R2, 0x20, RZ ;  /* 0x0000002002037810 */ /* 0x000fc60007ffe0ff */
[----:B------:R-:W-:Y:S01]  /*0c10*/  IMAD.IADD R7, R7, 0x1, R4 ;  /* 0x0000000107077824 */ /* 0x000fe200078e0204 */
[----:B------:R-:W-:-:S04]  /*0c20*/  ISETP.GT.U32.AND P0, PT, R3, R4, PT ;  /* 0x000000040300720c */ /* 0x000fc80003f04070 */
[----:B------:R-:W-:-:S05]  /*0c30*/  SEL R7, R7, 0x1f, P0 ;  /* 0x0000001f07077807 */ /* 0x000fca0000000000 */
[----:B------:R-:W0:Y:S01]  /*0c40*/  SHFL.DOWN PT, R2, R9, 0x1, R7 ;  /* 0x0820000009027989 */ /* 0x000e2200000e0007 */
[C---:B-1----:R-:W-:Y:S02]  /*0c50*/  ISETP.GE.AND P0, PT, R8.reuse, R7, PT ;  /* 0x000000070800720c */ /* 0x042fe40003f06270 */
[C---:B------:R-:W-:Y:S02]  /*0c60*/  IADD3 R6, PT, PT, R8.reuse, 0x2, RZ ;  /* 0x0000000208067810 */ /* 0x040fe40007ffe0ff */
[----:B------:R-:W-:-:S09]  /*0c70*/  ISETP.NE.AND P1, PT, R8, RZ, PT ;  /* 0x000000ff0800720c */ /* 0x000fd20003f25270 */
[----:B0-----:R-:W-:Y:S01]  /*0c80*/  @!P0 FADD R9, R2, R9 ;  /* 0x0000000902098221 */ /* 0x001fe20000000000 */
[----:B------:R-:W-:Y:S01]  /*0c90*/  ISETP.GT.AND P0, PT, R6, R7, PT ;  /* 0x000000070600720c */ /* 0x000fe20003f04270 */
[----:B------:R-:W-:Y:S02]  /*0ca0*/  VIADD R6, R8, 0x4 ;  /* 0x0000000408067836 */ /* 0x000fe40000000000 */
[----:B------:R-:W0:Y:S01]  /*0cb0*/  @!P1 S2R R11, SR_CgaCtaId ;  /* 0x00000000000b9919 */ /* 0x000e220000008800 */
[----:B------:R-:W-:Y:S01]  /*0cc0*/  @!P1 SHF.R.U32.HI R3, RZ, 0x3, R5 ;  /* 0x00000003ff039819 */ /* 0x000fe20000011605 */
[----:B------:R-:W1:Y:S03]  /*0cd0*/  SHFL.DOWN PT, R2, R9, 0x2, R7 ;  /* 0x0840000009027989 */ /* 0x000e6600000e0007 */
[----:B------:R-:W-:-:S05]  /*0ce0*/  @!P1 LOP3.LUT R3, R3, 0x7c, RZ, 0xc0, !PT ;  /* 0x0000007c03039812 */ /* 0x000fca00078ec0ff */
[----:B-1----:R-:W-:Y:S01]  /*0cf0*/  @!P0 FADD R9, R9, R2 ;  /* 0x0000000209098221 */ /* 0x002fe20000000000 */
[-C--:B------:R-:W-:Y:S02]  /*0d00*/  ISETP.GT.AND P0, PT, R6, R7.reuse, PT ;  /* 0x000000070600720c */ /* 0x080fe40003f04270 */
[----:B------:R-:W-:Y:S02]  /*0d10*/  IADD3 R6, PT, PT, R8, 0x8, RZ ;  /* 0x0000000808067810 */ /* 0x000fe40007ffe0ff */
[----:B------:R-:W1:Y:S09]  /*0d20*/  SHFL.DOWN PT, R2, R9, 0x4, R7 ;  /* 0x0880000009027989 */ /* 0x000e7200000e0007 */
[----:B-1----:R-:W-:Y:S01]  /*0d30*/  @!P0 FADD R9, R9, R2 ;  /* 0x0000000209098221 */ /* 0x002fe20000000000 */
[----:B------:R-:W-:Y:S01]  /*0d40*/  ISETP.GT.AND P0, PT, R6, R7, PT ;  /* 0x000000070600720c */ /* 0x000fe20003f04270 */
[----:B------:R-:W-:-:S03]  /*0d50*/  VIADD R6, R8, 0x10 ;  /* 0x0000001008067836 */ /* 0x000fc60000000000 */
[----:B------:R-:W1:Y:S09]  /*0d60*/  SHFL.DOWN PT, R2, R9, 0x8, R7 ;  /* 0x0900000009027989 */ /* 0x000e7200000e0007 */
[----:B-1----:R-:W-:Y:S01]  /*0d70*/  @!P0 FADD R9, R9, R2 ;  /* 0x0000000209098221 */ /* 0x002fe20000000000 */
[----:B------:R-:W-:-:S02]  /*0d80*/  ISETP.GT.AND P0, PT, R6, R7, PT ;  /* 0x000000070600720c */ /* 0x000fc40003f04270 */
[----:B------:R-:W-:Y:S02]  /*0d90*/  @!P1 MOV R6, 0x400 ;  /* 0x0000040000069802 */ /* 0x000fe40000000f00 */
[----:B------:R-:W1:Y:S02]  /*0da0*/  SHFL.DOWN PT, R2, R9, 0x10, R7 ;  /* 0x0a00000009027989 */ /* 0x000e6400000e0007 */
[----:B0-----:R-:W-:-:S04]  /*0db0*/  @!P1 LEA R6, R11, R6, 0x18 ;  /* 0x000000060b069211 */ /* 0x001fc800078ec0ff */
[----:B------:R-:W-:-:S03]  /*0dc0*/  @!P1 IADD3 R3, PT, PT, R3, R6, RZ ;  /* 0x0000000603039210 */ /* 0x000fc60007ffe0ff */
[----:B-1----:R-:W-:-:S04]  /*0dd0*/  @!P0 FADD R9, R9, R2 ;  /* 0x0000000209098221 */ /* 0x002fc80000000000 */
[----:B------:R-:W-:-:S05]  /*0de0*/  IMAD.MOV.U32 R8, RZ, RZ, R9 ;  /* 0x000000ffff087224 */ /* 0x000fca00078e0009 */
[----:B------:R0:W-:Y:S01]  /*0df0*/  @!P1 STS [R3+0x8], R8 ;  /* 0x0000080803009388 */ /* 0x0001e20000000800 */
[----:B------:R-:W-:Y:S06]  /*0e00*/  BAR.SYNC.DEFER_BLOCKING 0x0 ;  /* 0x0000000000007b1d */ /* 0x000fec0000010000 */
[----:B------:R-:W-:Y:S05]  /*0e10*/  @P5 BRA `(.L_x_102) ;  /* 0x0000001000845947 */ /* 0x000fea0003800000 */
[----:B------:R-:W1:Y:S01]  /*0e20*/  S2UR UR5, SR_CgaCtaId ;  /* 0x00000000000579c3 */ /* 0x000e620000008800 */
[----:B------:R-:W-:Y:S01]  /*0e30*/  UMOV UR4, 0x400 ;  /* 0x0000040000047882 */ /* 0x000fe20000000000 */
[C---:B------:R-:W-:Y:S02]  /*0e40*/  ISETP.GT.U32.AND P3, PT, R4.reuse, 0x20, PT ;  /* 0x000000200400780c */ /* 0x040fe40003f64070 */
[----:B------:R-:W-:Y:S02]  /*0e50*/  ISETP.GT.U32.AND P1, PT, R4, 0x40, PT ;  /* 0x000000400400780c */ /* 0x000fe40003f24070 */
[----:B------:R-:W-:Y:S02]  /*0e60*/  ISETP.GT.U32.AND.EX P3, PT, R0, RZ, PT, P3 ;  /* 0x000000ff0000720c */ /* 0x000fe40003f64130 */
[----:B------:R-:W-:Y:S02]  /*0e70*/  ISETP.GT.U32.AND P0, PT, R4, 0x60, PT ;  /* 0x000000600400780c */ /* 0x000fe40003f04070 */
[----:B------:R-:W-:-:S02]  /*0e80*/  ISETP.GT.U32.AND.EX P1, PT, R0, RZ, PT, P1 ;  /* 0x000000ff0000720c */ /* 0x000fc40003f24110 */
[----:B------:R-:W-:Y:S02]  /*0e90*/  ISETP.GT.U32.AND P2, PT, R4, 0x80, PT ;  /* 0x000000800400780c */ /* 0x000fe40003f44070 */
[----:B------:R-:W-:Y:S02]  /*0ea0*/  ISETP.GT.U32.AND.EX P0, PT, R0, RZ, PT, P0 ;  /* 0x000000ff0000720c */ /* 0x000fe40003f04100 */
[----:B------:R-:W-:Y:S02]  /*0eb0*/  ISETP.GT.U32.AND P4, PT, R4, 0xa0, PT ;  /* 0x000000a00400780c */ /* 0x000fe40003f84070 */
[C---:B------:R-:W-:Y:S02]  /*0ec0*/  ISETP.GT.U32.AND.EX P2, PT, R0.reuse, RZ, PT, P2 ;  /* 0x000000ff0000720c */ /* 0x040fe40003f44120 */
[----:B------:R-:W-:Y:S01]  /*0ed0*/  ISETP.GT.U32.AND.EX P4, PT, R0, RZ, PT, P4 ;  /* 0x000000ff0000720c */ /* 0x000fe20003f84140 */
[----:B-1----:R-:W-:-:S09]  /*0ee0*/  ULEA UR4, UR5, UR4, 0x18 ;  /* 0x0000000405047291 */ /* 0x002fd2000f8ec0ff */
[----:B0-----:R-:W0:Y:S04]  /*0ef0*/  LDS R3, [UR4+0xc] ;  /* 0x00000c04ff037984 */ /* 0x001e280008000800 */
[----:B------:R-:W1:Y:S04]  /*0f00*/  LDS.128 R12, [UR4+0x10] ;  /* 0x00001004ff0c7984 */ /* 0x000e680008000c00 */
[----:B------:R-:W2:Y:S01]  /*0f10*/  LDS.64 R6, [UR4+0x20] ;  /* 0x00002004ff067984 */ /* 0x000ea20008000a00 */
[----:B0-----:R-:W-:Y:S01]  /*0f20*/  @P3 FADD R8, R8, R3 ;  /* 0x0000000308083221 */ /* 0x001fe20000000000 */
[----:B------:R-:W-:-:S03]  /*0f30*/  ISETP.GT.U32.AND P3, PT, R4, 0xc0, PT ;  /* 0x000000c00400780c */ /* 0x000fc60003f64070 */
[----:B-1----:R-:W-:Y:S01]  /*0f40*/  @P1 FADD R8, R8, R12 ;  /* 0x0000000c08081221 */ /* 0x002fe20000000000 */
[----:B------:R-:W-:Y:S02]  /*0f50*/  ISETP.GT.U32.AND P1, PT, R4, 0xe0, PT ;  /* 0x000000e00400780c */ /* 0x000fe40003f24070 */
[----:B------:R-:W-:Y:S01]  /*0f60*/  ISETP.GT.U32.AND.EX P3, PT, R0, RZ, PT, P3 ;  /* 0x000000ff0000720c */ /* 0x000fe20003f64130 */
[----:B------:R-:W-:Y:S01]  /*0f70*/  @P0 FADD R8, R8, R13 ;  /* 0x0000000d08080221 */ /* 0x000fe20000000000 */
[----:B------:R-:W-:-:S03]  /*0f80*/  ISETP.GT.U32.AND.EX P1, PT, R0, RZ, PT, P1 ;  /* 0x000000ff0000720c */ /* 0x000fc60003f24110 */
[----:B------:R-:W-:-:S04]  /*0f90*/  @P2 FADD R8, R8, R14 ;  /* 0x0000000e08082221 */ /* 0x000fc80000000000 */
[----:B------:R-:W-:-:S04]  /*0fa0*/  @P4 FADD R8, R8, R15 ;  /* 0x0000000f08084221 */ /* 0x000fc80000000000 */
[----:B--2---:R-:W-:-:S04]  /*0fb0*/  @P3 FADD R8, R8, R6 ;  /* 0x0000000608083221 */ /* 0x004fc80000000000 */
[----:B------:R-:W-:Y:S01]  /*0fc0*/  @P1 FADD R8, R8, R7 ;  /* 0x0000000708081221 */ /* 0x000fe20000000000 */
[----:B------:R-:W-:Y:S06]  /*0fd0*/  BRA `(.L_x_102) ;  /* 0x0000001000147947 */ /* 0x000fec0003800000 */
.L_x_88:
[----:B------:R-:W0:Y:S01]  /*0fe0*/  S2R R8, SR_TID.X ;  /* 0x0000000000087919 */ /* 0x000e220000002100 */
[----:B------:R-:W0:Y:S02]  /*0ff0*/  LDC.64 R2, c[0x0][0x380] ;  /* 0x0000e000ff027b82 */ /* 0x000e240000000a00 */
[----:B0-----:R-:W-:-:S05]  /*1000*/  IMAD.WIDE.U32 R2, R8, 0x4, R2 ;  /* 0x0000000408027825 */ /* 0x001fca00078e0002 */
        /* <DEDUP_REMOVED lines=16> */
[----:B--2---:R-:W-:Y:S01]  /*1110*/  FADD R9, R9, R12 ;  /* 0x0000000c09097221 */ /* 0x004fe20000000000 */
[----:B---3--:R-:W-:Y:S01]  /*1120*/  FADD R14, R11, R14 ;  /* 0x0000000e0b0e7221 */ /* 0x008fe20000000000 */
[----:B------:R-:W-:-:S03]  /*1130*/  HFMA2 R11, -RZ, RZ, 0, 0.00048828125 ;  /* 0x00001000ff0b7431 */ /* 0x000fc600000001ff */
[----:B------:R-:W-:Y:S01]  /*1140*/  FADD R14, R9, R14 ;  /* 0x0000000e090e7221 */ /* 0x000fe20000000000 */
[----:B------:R-:W-:Y:S01]  /*1150*/  IADD3 R9, P1, PT, R4, -0x1000, RZ ;  /* 0xfffff00004097810 */ /* 0x000fe20007f3e0ff */
[----:B----4-:R-:W-:-:S03]  /*1160*/  FADD R13, R13, R16 ;  /* 0x000000100d0d7221 */ /* 0x010fc60000000000 */
[----:B------:R-:W-:Y:S02]  /*1170*/  ISETP.GE.U32.AND P0, PT, R9, 0x1000, PT ;  /* 0x000010000900780c */ /* 0x000fe40003f06070 */
[----:B------:R-:W-:-:S04]  /*1180*/  IADD3.X R12, PT, PT, R0, -0x1, RZ, P1, !PT ;  /* 0xffffffff000c7810 */ /* 0x000fc80000ffe4ff */
[----:B------:R-:W-:Y:S01]  /*1190*/  ISETP.GE.U32.AND.EX P0, PT, R12, RZ, PT, P0 ;  /* 0x000000ff0c00720c */ /* 0x000fe20003f06100 */
        /* <DEDUP_REMOVED lines=11> */
[----:B------:R-:W-:Y:S01]  /*1250*/  IMAD.MOV.U32 R13, RZ, RZ, RZ ;  /* 0x000000ffff0d7224 */ /* 0x000fe200078e00ff */
[----:B------:R-:W-:Y:S06]  /*1260*/  @!P0 BRA `(.L_x_103) ;  /* 0x0000000000c08947 */ /* 0x000fec0003800000 */
[----:B------:R-:W0:Y:S01]  /*1270*/  LDC.64 R4, c[0x0][0x390] ;  /* 0x0000e400ff047b82 */ /* 0x000e220000000a00 */
[----:B------:R-:W-:Y:S01]  /*1280*/  MOV R11, 0x1000 ;  /* 0x00001000000b7802 */ /* 0x000fe20000000f00 */
[----:B------:R-:W-:-:S07]  /*1290*/  IMAD.MOV.U32 R13, RZ, RZ, RZ ;  /* 0x000000ffff0d7224 */ /* 0x000fce00078e00ff */
.L_x_105:
[----:B------:R-:W-:-:S04]  /*12a0*/  LEA R6, P0, R11, R2, 0x2 ;  /* 0x000000020b067211 */ /* 0x000fc800078010ff */
[----:B------:R-:W-:-:S05]  /*12b0*/  LEA.HI.X R7, R11, R3, R13, 0x2, P0 ;  /* 0x000000030b077211 */ /* 0x000fca00000f140d */
[----:B------:R-:W2:Y:S04]  /*12c0*/  LDG.E R0, desc[UR6][R6.64+0x2400] ;  /* 0x0024000606007981 */ /* 0x000ea8000c1e1900 */
[----:B------:R-:W2:Y:S04]  /*12d0*/  LDG.E R15, desc[UR6][R6.64+0x2800] ;  /* 0x00280006060f7981 */ /* 0x000ea8000c1e1900 */
        /* <DEDUP_REMOVED lines=13> */
[----:B------:R0:W5:Y:S02]  /*13b0*/  LDG.E R20, desc[UR6][R6.64+0x3c00] ;  /* 0x003c000606147981 */ /* 0x000164000c1e1900 */
[----:B0-----:R-:W-:-:S04]  /*13c0*/  IADD3 R6, P1, PT, -R11, R4, RZ ;  /* 0x000000040b067210 */ /* 0x001fc80007f3e1ff */
[----:B------:R-:W-:Y:S01]  /*13d0*/  ISETP.GE.U32.AND P0, PT, R6, 0x1000, PT ;  /* 0x000010000600780c */ /* 0x000fe20003f06070 */
[----:B--2---:R-:W-:Y:S01]  /*13e0*/  FADD R15, R0, R15 ;  /* 0x0000000f000f7221 */ /* 0x004fe20000000000 */
[----:B------:R-:W-:-:S04]  /*13f0*/  MOV R0, R5 ;  /* 0x0000000500007202 */ /* 0x000fc80000000f00 */
[----:B------:R-:W-:Y:S01]  /*1400*/  IADD3.X R6, PT, PT, ~R13, R0, RZ, P1, !PT ;  /* 0x000000000d067210 */ /* 0x000fe20000ffe5ff */
[----:B---3--:R-:W-:-:S03]  /*1410*/  FADD R10, R27, R10 ;  /* 0x0000000a1b0a7221 */ /* 0x008fc60000000000 */
[----:B------:R-:W-:Y:S01]  /*1420*/  ISETP.GE.U32.AND.EX P0, PT, R6, RZ, PT, P0 ;  /* 0x000000ff0600720c */ /* 0x000fe20003f06100 */
[----:B----4-:R-:W-:-:S04]  /*1430*/  FADD R29, R26, R29 ;  /* 0x0000001d1a1d7221 */ /* 0x010fc80000000000 */
[----:B------:R-:W-:Y:S01]  /*1440*/  FADD R10, R10, R29 ;  /* 0x0000001d0a0a7221 */ /* 0x000fe20000000000 */
[----:B-----5:R-:W-:Y:S01]  /*1450*/  FADD R24, R24, R25 ;  /* 0x0000001918187221 */ /* 0x020fe20000000000 */
[----:B------:R-:W-:-:S04]  /*1460*/  FADD R23, R23, R22 ;  /* 0x0000001617177221 */ /* 0x000fc80000000000 */
        /* <DEDUP_REMOVED lines=11> */
[----:B------:R-:W-:-:S05]  /*1520*/  IADD3 R11, P0, PT, R11, 0x1000, RZ ;  /* 0x000010000b0b7810 */ /* 0x000fca0007f1e0ff */
[----:B------:R-:W-:Y:S01]  /*1530*/  IMAD.X R13, RZ, RZ, R13, P0 ;  /* 0x000000ffff0d7224 */ /* 0x000fe200000e060d */
[----:B------:R-:W-:-:S04]  /*1540*/  ISETP.GT.U32.AND P0, PT, R11, R9, PT ;  /* 0x000000090b00720c */ /* 0x000fc80003f04070 */
[----:B------:R-:W-:-:S13]  /*1550*/  ISETP.GT.U32.AND.EX P0, PT, R13, R12, PT, P0 ;  /* 0x0000000c0d00720c */ /* 0x000fda0003f04100 */
[----:B------:R-:W-:Y:S05]  /*1560*/  @!P0 BRA `(.L_x_105) ;  /* 0xfffffffc004c8947 */ /* 0x000fea000383ffff */
.L_x_103:
[CC--:B------:R-:W-:Y:S01]  /*1570*/  IADD3 R3, PT, PT, -R11.reuse, R4.reuse, RZ ;  /* 0x000000040b037210 */ /* 0x0c0fe20007ffe1ff */
[----:B------:R-:W-:Y:S01]  /*1580*/  BSSY.RECONVERGENT B1, `(.L_x_104) ;  /* 0x0000080000017945 */ /* 0x000fe20003800200 */
[----:B------:R-:W-:Y:S02]  /*1590*/  ISETP.GE.U32.AND P1, PT, R11, R4, PT ;  /* 0x000000040b00720c */ /* 0x000fe40003f26070 */
[----:B------:R-:W-:-:S04]  /*15a0*/  ISETP.GE.AND P0, PT, R8, R3, PT ;  /* 0x000000030800720c */ /* 0x000fc80003f06270 */
[----:B------:R-:W-:-:S13]  /*15b0*/  ISETP.GE.U32.OR.EX P0, PT, R13, R0, P0, P1 ;  /* 0x000000000d00720c */ /* 0x000fda0000706510 */
[----:B------:R-:W-:Y:S05]  /*15c0*/  @P0 BRA `(.L_x_106) ;  /* 0x0000000400ec0947 */ /* 0x000fea0003800000 */
[----:B------:R-:W-:Y:S01]  /*15d0*/  LOP3.LUT R0, RZ, R8, RZ, 0x33, !PT ;  /* 0x00000008ff007212 */ /* 0x000fe200078e33ff */
[----:B------:R-:W-:Y:S03]  /*15e0*/  BSSY.RECONVERGENT B2, `(.L_x_107) ;  /* 0x0000038000027945 */ /* 0x000fe60003800200 */
[----:B------:R-:W-:-:S04]  /*15f0*/  IADD3 R0, PT, PT, -R11, R4, R0 ;  /* 0x000000040b007210 */ /* 0x000fc80007ffe100 */
[C---:B------:R-:W-:Y:S02]  /*1600*/  ISETP.GE.U32.AND P1, PT, R0.reuse, 0xf00, PT ;  /* 0x00000f000000780c */ /* 0x040fe40003f26070 */
[----:B------:R-:W-:Y:S02]  /*1610*/  LEA.HI R4, R0, 0x1, RZ, 0x18 ;  /* 0x0000000100047811 */ /* 0x000fe400078fc0ff */
[----:B------:R-:W-:Y:S02]  /*1620*/  MOV R0, R8 ;  /* 0x0000000800007202 */ /* 0x000fe40000000f00 */
[----:B------:R-:W-:-:S04]  /*1630*/  LOP3.LUT R24, R4, 0xf, RZ, 0xc0, !PT ;  /* 0x0000000f04187812 */ /* 0x000fc800078ec0ff */
[----:B------:R-:W-:-:S03]  /*1640*/  ISETP.NE.AND P0, PT, R24, RZ, PT ;  /* 0x000000ff1800720c */ /* 0x000fc60003f05270 */
[----:B------:R-:W-:Y:S10]  /*1650*/  @!P1 BRA `(.L_x_108) ;  /* 0x0000000000c09947 */ /* 0x000ff40003800000 */
[----:B------:R-:W0:Y:S01]  /*1660*/  LDCU.64 UR4, c[0x0][0x380] ;  /* 0x00007000ff0477ac */ /* 0x000e220008000a00 */
[----:B------:R-:W-:Y:S02]  /*1670*/  IADD3 R3, P1, PT, R8, R11, RZ ;  /* 0x0000000b08037210 */ /* 0x000fe40007f3e0ff */
[----:B------:R-:W-:-:S03]  /*1680*/  LOP3.LUT R9, R4, 0x1fffff0, RZ, 0xc0, !PT ;  /* 0x01fffff004097812 */ /* 0x000fc600078ec0ff */
[----:B------:R-:W-:Y:S01]  /*1690*/  IMAD.X R0, RZ, RZ, R13, P1 ;  /* 0x000000ffff007224 */ /* 0x000fe200008e060d */
[----:B------:R-:W-:Y:S02]  /*16a0*/  IADD3 R9, PT, PT, -R9, RZ, RZ ;  /* 0x000000ff09097210 */ /* 0x000fe40007ffe1ff */
[----:B0-----:R-:W-:-:S04]  /*16b0*/  LEA R2, P2, R3, UR4, 0x2 ;  /* 0x0000000403027c11 */ /* 0x001fc8000f8410ff */
[----:B------:R-:W-:Y:S02]  /*16c0*/  IADD3 R2, P1, PT, R2, 0x2000, RZ ;  /* 0x0000200002027810 */ /* 0x000fe40007f3e0ff */
[----:B------:R-:W-:Y:S02]  /*16d0*/  LEA.HI.X R3, R3, UR5, R0, 0x2, P2 ;  /* 0x0000000503037c11 */ /* 0x000fe400090f1400 */
[----:B------:R-:W-:-:S03]  /*16e0*/  MOV R0, R8 ;  /* 0x0000000800007202 */ /* 0x000fc60000000f00 */
[----:B------:R-:W-:-:S07]  /*16f0*/  IMAD.X R3, RZ, RZ, R3, P1 ;  /* 0x000000ffff037224 */ /* 0x000fce00008e0603 */
.L_x_109:
        /* <DEDUP_REMOVED lines=16> */
[----:B------:R-:W-:Y:S01]  /*1800*/  IADD3 R9, PT, PT, R9, 0x10, RZ ;  /* 0x0000001009097810 */ /* 0x000fe20007ffe0ff */
[----:B------:R-:W-:-:S03]  /*1810*/  VIADD R0, R0, 0x1000 ;  /* 0x0000100000007836 */ /* 0x000fc60000000000 */
[----:B------:R-:W-:Y:S02]  /*1820*/  ISETP.NE.AND P1, PT, R9, RZ, PT ;  /* 0x000000ff0900720c */ /* 0x000fe40003f25270 */
[----:B0-----:R-:W-:-:S04]  /*1830*/  IADD3 R2, P2, PT, R2, 0x4000, RZ ;  /* 0x0000400002027810 */ /* 0x001fc80007f5e0ff */
[----:B------:R-:W-:Y:S01]  /*1840*/  IADD3.X R3, PT, PT, RZ, R3, RZ, P2, !PT ;  /* 0x00000003ff037210 */ /* 0x000fe200017fe4ff */
        /* <DEDUP_REMOVED lines=17> */
.L_x_108:
[----:B------:R-:W-:Y:S05]  /*1960*/  BSYNC.RECONVERGENT B2 ;  /* 0x0000000000027941 */ /* 0x000fea0003800200 */
.L_x_107:
[----:B------:R-:W-:Y:S05]  /*1970*/  @!P0 BRA `(.L_x_106) ;  /* 0x0000000400008947 */ /* 0x000fea0003800000 */
[----:B------:R-:W-:Y:S01]  /*1980*/  ISETP.GE.U32.AND P0, PT, R24, 0x8, PT ;  /* 0x000000081800780c */ /* 0x000fe20003f06070 */
[----:B------:R-:W-:Y:S01]  /*1990*/  BSSY.RECONVERGENT B2, `(.L_x_110) ;  /* 0x000001a000027945 */ /* 0x000fe20003800200 */
[----:B------:R-:W-:-:S04]  /*19a0*/  LOP3.LUT R7, R4, 0x7, RZ, 0xc0, !PT ;  /* 0x0000000704077812 */ /* 0x000fc800078ec0ff */
[----:B------:R-:W-:-:S07]  /*19b0*/  ISETP.NE.AND P1, PT, R7, RZ, PT ;  /* 0x000000ff0700720c */ /* 0x000fce0003f25270 */
[----:B------:R-:W-:Y:S06]  /*19c0*/  @!P0 BRA `(.L_x_111) ;  /* 0x0000000000588947 */ /* 0x000fec0003800000 */
[----:B------:R-:W0:Y:S01]  /*19d0*/  LDCU.64 UR4, c[0x0][0x380] ;  /* 0x00007000ff0477ac */ /* 0x000e220008000a00 */
[----:B------:R-:W-:-:S04]  /*19e0*/  IADD3 R3, P0, PT, R0, R11, RZ ;  /* 0x0000000b00037210 */ /* 0x000fc80007f1e0ff */
[----:B------:R-:W-:Y:S02]  /*19f0*/  IADD3.X R6, PT, PT, RZ, R13, RZ, P0, !PT ;  /* 0x0000000dff067210 */ /* 0x000fe400007fe4ff */
[----:B0-----:R-:W-:-:S04]  /*1a00*/  LEA R2, P0, R3, UR4, 0x2 ;  /* 0x0000000403027c11 */ /* 0x001fc8000f8010ff */
        /* <DEDUP_REMOVED lines=9> */
[----:B------:R-:W-:Y:S01]  /*1aa0*/  IADD3 R0, PT, PT, R0, 0x800, RZ ;  /* 0x0000080000007810 */ /* 0x000fe20007ffe0ff */
        /* <DEDUP_REMOVED lines=8> */
.L_x_111:
[----:B------:R-:W-:Y:S05]  /*1b30*/  BSYNC.RECONVERGENT B2 ;  /* 0x0000000000027941 */ /* 0x000fea0003800200 */
.L_x_110:
[----:B------:R-:W-:Y:S05]  /*1b40*/  @!P1 BRA `(.L_x_106) ;  /* 0x00000000008c9947 */ /* 0x000fea0003800000 */
[----:B------:R-:W-:Y:S01]  /*1b50*/  ISETP.GE.U32.AND P0, PT, R7, 0x4, PT ;  /* 0x000000040700780c */ /* 0x000fe20003f06070 */
[----:B------:R-:W-:Y:S01]  /*1b60*/  BSSY.RECONVERGENT B2, `(.L_x_112) ;  /* 0x0000012000027945 */ /* 0x000fe20003800200 */
[----:B------:R-:W-:-:S04]  /*1b70*/  LOP3.LUT R6, R4, 0x3, RZ, 0xc0, !PT ;  /* 0x0000000304067812 */ /* 0x000fc800078ec0ff */
[----:B------:R-:W-:-:S07]  /*1b80*/  ISETP.NE.AND P1, PT, R6, RZ, PT ;  /* 0x000000ff0600720c */ /* 0x000fce0003f25270 */
[----:B------:R-:W-:Y:S06]  /*1b90*/  @!P0 BRA `(.L_x_113) ;  /* 0x0000000000388947 */ /* 0x000fec0003800000 */
[----:B------:R-:W0:Y:S01]  /*1ba0*/  LDCU.64 UR4, c[0x0][0x380] ;  /* 0x00007000ff0477ac */ /* 0x000e220008000a00 */
[----:B------:R-:W-:-:S05]  /*1bb0*/  IADD3 R3, P0, PT, R0, R11, RZ ;  /* 0x0000000b00037210 */ /* 0x000fca0007f1e0ff */
[----:B------:R-:W-:Y:S01]  /*1bc0*/  IMAD.X R4, RZ, RZ, R13, P0 ;  /* 0x000000ffff047224 */ /* 0x000fe200000e060d */
[----:B0-----:R-:W-:-:S04]  /*1bd0*/  LEA R2, P0, R3, UR4, 0x2 ;  /* 0x0000000403027c11 */ /* 0x001fc8000f8010ff */
[----:B------:R-:W-:-:S05]  /*1be0*/  LEA.HI.X R3, R3, UR5, R4, 0x2, P0 ;  /* 0x0000000503037c11 */ /* 0x000fca00080f1404 */
[----:B------:R-:W2:Y:S04]  /*1bf0*/  LDG.E R5, desc[UR6][R2.64] ;  /* 0x0000000602057981 */ /* 0x000ea8000c1e1900 */
[----:B------:R-:W3:Y:S04]  /*1c00*/  LDG.E R4, desc[UR6][R2.64+0x400] ;  /* 0x0004000602047981 */ /* 0x000ee8000c1e1900 */
[----:B------:R-:W4:Y:S04]  /*1c10*/  LDG.E R7, desc[UR6][R2.64+0x800] ;  /* 0x0008000602077981 */ /* 0x000f28000c1e1900 */
[----:B------:R-:W5:Y:S01]  /*1c20*/  LDG.E R9, desc[UR6][R2.64+0xc00] ;  /* 0x000c000602097981 */ /* 0x000f62000c1e1900 */
[----:B------:R-:W-:Y:S01]  /*1c30*/  IADD3 R0, PT, PT, R0, 0x400, RZ ;  /* 0x0000040000007810 */ /* 0x000fe20007ffe0ff */
[----:B--2---:R-:W-:-:S04]  /*1c40*/  FADD R5, R10, R5 ;  /* 0x000000050a057221 */ /* 0x004fc80000000000 */
[----:B---3--:R-:W-:-:S04]  /*1c50*/  FADD R4, R5, R4 ;  /* 0x0000000405047221 */ /* 0x008fc80000000000 */
[----:B----4-:R-:W-:-:S04]  /*1c60*/  FADD R4, R4, R7 ;  /* 0x0000000704047221 */ /* 0x010fc80000000000 */
[----:B-----5:R-:W-:-:S07]  /*1c70*/  FADD R10, R4, R9 ;  /* 0x00000009040a7221 */ /* 0x020fce0000000000 */
.L_x_113:
[----:B------:R-:W-:Y:S05]  /*1c80*/  BSYNC.RECONVERGENT B2 ;  /* 0x0000000000027941 */ /* 0x000fea0003800200 */
.L_x_112:
[----:B------:R-:W-:Y:S05]  /*1c90*/  @!P1 BRA `(.L_x_106) ;  /* 0x0000000000389947 */ /* 0x000fea0003800000 */
[----:B------:R-:W0:Y:S01]  /*1ca0*/  LDCU.64 UR4, c[0x0][0x380] ;  /* 0x00007000ff0477ac */ /* 0x000e220008000a00 */
[----:B------:R-:W-:Y:S01]  /*1cb0*/  IADD3 R5, P0, PT, R0, R11, RZ ;  /* 0x0000000b00057210 */ /* 0x000fe20007f1e0ff */
[----:B------:R-:W-:-:S03]  /*1cc0*/  IMAD.MOV R0, RZ, RZ, -R6 ;  /* 0x000000ffff007224 */ /* 0x000fc600078e0a06 */
[----:B------:R-:W-:Y:S02]  /*1cd0*/  IADD3.X R4, PT, PT, RZ, R13, RZ, P0, !PT ;  /* 0x0000000dff047210 */ /* 0x000fe400007fe4ff */
[----:B0-----:R-:W-:-:S04]  /*1ce0*/  LEA R2, P1, R5, UR4, 0x2 ;  /* 0x0000000405027c11 */ /* 0x001fc8000f8210ff */
[----:B------:R-:W-:-:S09]  /*1cf0*/  LEA.HI.X R5, R5, UR5, R4, 0x2, P1 ;  /* 0x0000000505057c11 */ /* 0x000fd200088f1404 */
.L_x_114:
[----:B------:R-:W-:-:S06]  /*1d00*/  MOV R3, R5 ;  /* 0x0000000500037202 */ /* 0x000fcc0000000f00 */
[----:B------:R0:W2:Y:S01]  /*1d10*/  LDG.E R3, desc[UR6][R2.64] ;  /* 0x0000000602037981 */ /* 0x0000a2000c1e1900 */
[----:B------:R-:W-:-:S04]  /*1d20*/  IADD3 R0, PT, PT, R0, 0x1, RZ ;  /* 0x0000000100007810 */ /* 0x000fc80007ffe0ff */
[----:B------:R-:W-:Y:S02]  /*1d30*/  ISETP.NE.AND P0, PT, R0, RZ, PT ;  /* 0x000000ff0000720c */ /* 0x000fe40003f05270 */
[----:B0-----:R-:W-:-:S05]  /*1d40*/  IADD3 R2, P1, PT, R2, 0x400, RZ ;  /* 0x0000040002027810 */ /* 0x001fca0007f3e0ff */
[----:B------:R-:W-:Y:S02]  /*1d50*/  IMAD.X R5, RZ, RZ, R5, P1 ;  /* 0x000000ffff057224 */ /* 0x000fe400008e0605 */
[----:B--2---:R-:W-:-:S04]  /*1d60*/  FADD R10, R3, R10 ;  /* 0x0000000a030a7221 */ /* 0x004fc80000000000 */
[----:B------:R-:W-:Y:S05]  /*1d70*/  @P0 BRA `(.L_x_114) ;  /* 0xfffffffc00e00947 */ /* 0x000fea000383ffff */
.L_x_106:
[----:B------:R-:W-:Y:S05]  /*1d80*/  BSYNC.RECONVERGENT B1 ;  /* 0x0000000000017941 */ /* 0x000fea0003800200 */
.L_x_104:
[----:B------:R-:W0:Y:S01]  /*1d90*/  S2R R6, SR_LANEID ;  /* 0x0000000000067919 */ /* 0x000e220000000000 */
[----:B------:R-:W-:Y:S02]  /*1da0*/  MOV R3, R10 ;  /* 0x0000000a00037202 */ /* 0x000fe40000000f00 */
[----:B------:R-:W-:-:S03]  /*1db0*/  ISETP.NE.AND P5, PT, R8, RZ, PT ;  /* 0x000000ff0800720c */ /* 0x000fc60003fa5270 */
        /* <DEDUP_REMOVED lines=39> */
.L_x_102:
[----:B------:R-:W-:Y:S05]  /*2030*/  BSYNC.RECONVERGENT B0 ;  /* 0x0000000000007941 */ /* 0x000fea0003800200 */
.L_x_87:
[----:B------:R-:W-:Y:S05]  /*2040*/  @P5 EXIT ;  /* 0x000000000000594d */ /* 0x000fea0003800000 */
[----:B01----:R-:W0:Y:S01]  /*2050*/  LDC.64 R2, c[0x0][0x388] ;  /* 0x0000e200ff027b82 */ /* 0x003e220000000a00 */
[----:B------:R-:W2:Y:S02]  /*2060*/  LDCU UR4, c[0x0][0x39c] ;  /* 0x00007380ff0477ac */ /* 0x000ea40008000800 */
[----:B--2---:R-:W-:-:S05]  /*2070*/  FADD R5, R8, UR4 ;  /* 0x0000000408057e21 */ /* 0x004fca0008000000 */
[----:B0-----:R-:W-:Y:S01]  /*2080*/  STG.E desc[UR6][R2.64], R5 ;  /* 0x0000000502007986 */ /* 0x001fe2000c101906 */
[----:B------:R-:W-:Y:S05]  /*2090*/  EXIT ;  /* 0x000000000000794d */ /* 0x000fea0003800000 */
.L_x_115:
        /* <DEDUP_REMOVED lines=14> */
.L_x_762:


//--------------------- .text._ZN3cub18CUB_300001_SM_10006detail6reduce28DeviceReduceSingleTileKernelINS2_10policy_hubIfjN4cuda3std3__44plusIfEEE10Policy1000EPfSC_iS9_ffNS7_10__identityEEEvT0_T1_T2_T3_T4_T6_ --------------------------
	.section	.text._ZN3cub18CUB_300001_SM_10006detail6reduce28DeviceReduceSingleTileKernelINS2_10policy_hubIfjN4cuda3std3__44plusIfEEE10Policy1000EPfSC_iS9_ffNS7_10__identityEEEvT0_T1_T2_T3_T4_T6_,"ax",@progbits
	.align	128
        .global         _ZN3cub18CUB_300001_SM_10006detail6reduce28DeviceReduceSingleTileKernelINS2_10policy_hubIfjN4cuda3std3__44plusIfEEE10Policy1000EPfSC_iS9_ffNS7_10__identityEEEvT0_T1_T2_T3_T4_T6_
        .type           _ZN3cub18CUB_300001_SM_10006detail6reduce28DeviceReduceSingleTileKernelINS2_10policy_hubIfjN4cuda3std3__44plusIfEEE10Policy1000EPfSC_iS9_ffNS7_10__identityEEEvT0_T1_T2_T3_T4_T6_,@function
        .size           _ZN3cub18CUB_300001_SM_10006detail6reduce28DeviceReduceSingleTileKernelINS2_10policy_hubIfjN4cuda3std3__44plusIfEEE10Policy1000EPfSC_iS9_ffNS7_10__identityEEEvT0_T1_T2_T3_T4_T6_,(.L_x_763 - _ZN3cub18CUB_300001_SM_10006detail6reduce28DeviceReduceSingleTileKernelINS2_10policy_hubIfjN4cuda3std3__44plusIfEEE10Policy1000EPfSC_iS9_ffNS7_10__identityEEEvT0_T1_T2_T3_T4_T6_)
        .other          _ZN3cub18CUB_300001_SM_10006detail6reduce28DeviceReduceSingleTileKernelINS2_10policy_hubIfjN4cuda3std3__44plusIfEEE10Policy1000EPfSC_iS9_ffNS7_10__identityEEEvT0_T1_T2_T3_T4_T6_,@"STO_CUDA_ENTRY STV_DEFAULT"
_ZN3cub18CUB_300001_SM_10006detail6reduce28DeviceReduceSingleTileKernelINS2_10policy_hubIfjN4cuda3std3__44plusIfEEE10Policy1000EPfSC_iS9_ffNS7_10__identityEEEvT0_T1_T2_T3_T4_T6_:
.text._ZN3cub18CUB_300001_SM_10006detail6reduce28DeviceReduceSingleTileKernelINS2_10policy_hubIfjN4cuda3std3__44plusIfEEE10Policy1000EPfSC_iS9_ffNS7_10__identityEEEvT0_T1_T2_T3_T4_T6_:
        /* <DEDUP_REMOVED lines=13> */
.L_x_116:
        /* <DEDUP_REMOVED lines=16> */
.L_x_121:
[----:B------:R-:W-:Y:S05]  /*01d0*/  BSYNC.RECONVERGENT B1 ;  /* 0x0000000000017941 */ /* 0x000fea0003800200 */
.L_x_120:
        /* <DEDUP_REMOVED lines=16> */
.L_x_126:
        /* <DEDUP_REMOVED lines=9> */
.L_x_125:
[----:B------:R-:W-:Y:S05]  /*0370*/  BSYNC.RECONVERGENT B2 ;  /* 0x0000000000027941 */ /* 0x000fea0003800200 */
.L_x_124:
        /* <DEDUP_REMOVED lines=8> */
.L_x_129:
        /* <DEDUP_REMOVED lines=43> */
.L_x_128:
[----:B------:R-:W-:Y:S05]  /*06b0*/  BSYNC.RECONVERGENT B2 ;  /* 0x0000000000027941 */ /* 0x000fea0003800200 */
.L_x_127:
        /* <DEDUP_REMOVED lines=26> */
.L_x_131:
[----:B------:R-:W-:Y:S05]  /*0860*/  BSYNC.RECONVERGENT B2 ;  /* 0x0000000000027941 */ /* 0x000fea0003800200 */
.L_x_130:
        /* <DEDUP_REMOVED lines=12> */
.L_x_123:
[----:B------:R-:W-:Y:S05]  /*0930*/  BSYNC.RECONVERGENT B1 ;  /* 0x0000000000017941 */ /* 0x000fea0003800200 */
.L_x_122:
        /* <DEDUP_REMOVED lines=10> */
[----:B------:R-:W1:Y:S06]  /*09e0*/  SHFL.DOWN PT, R3, R0, 0x2, 0x1f ;  /* 0x08401f0000037f89 */ /* 0x000e6c00000e0000 */
[----:B------:R-:W2:Y:S01]  /*09f0*/  @!P1 S2R R6, SR_CgaCtaId ;  /* 0x0000000000069919 */ /* 0x000ea20000008800 */
[----:B0-----:R-:W-:Y:S02]  /*0a00*/  @!P1 MOV R5, 0x400 ;  /* 0x0000040000059802 */ /* 0x001fe40000000f00 */
[----:B------:R-:W-:-:S04]  /*0a10*/  @!P1 SHF.R.U32.HI R4, RZ, 0x3, R2 ;  /* 0x00000003ff049819 */ /* 0x000fc80000011602 */
[----:B------:R-:W-:Y:S01]  /*0a20*/  @!P1 LOP3.LUT R4, R4, 0x7c, RZ, 0xc0, !PT ;  /* 0x0000007c04049812 */ /* 0x000fe200078ec0ff */
[----:B-1----:R-:W-:Y:S01]  /*0a30*/  @!P0 FADD R0, R0, R3 ;  /* 0x0000000300008221 */ /* 0x002fe20000000000 */
[----:B------:R-:W-:-:S04]  /*0a40*/  ISETP.GT.AND P0, PT, R8, 0x1b, PT ;  /* 0x0000001b0800780c */ /* 0x000fc80003f04270 */
[----:B------:R-:W0:Y:S01]  /*0a50*/  SHFL.DOWN PT, R3, R0, 0x4, 0x1f ;  /* 0x08801f0000037f89 */ /* 0x000e2200000e0000 */
[----:B--2---:R-:W-:-:S04]  /*0a60*/  @!P1 LEA R5, R6, R5, 0x18 ;  /* 0x0000000506059211 */ /* 0x004fc800078ec0ff */
        /* <DEDUP_REMOVED lines=16> */
[----:B0-----:R-:W0:Y:S04]  /*0b70*/  LDS.128 R4, [UR4+0x10] ;  /* 0x00001004ff047984 */ /* 0x001e280008000c00 */
[----:B------:R-:W1:Y:S04]  /*0b80*/  LDS.128 R12, [UR4+0x20] ;  /* 0x00002004ff0c7984 */ /* 0x000e680008000c00 */
[----:B------:R-:W2:Y:S04]  /*0b90*/  LDS.128 R8, [UR4+0x30] ;  /* 0x00003004ff087984 */ /* 0x000ea80008000c00 */
[----:B------:R-:W3:Y:S01]  /*0ba0*/  LDS.128 R16, [UR4+0x40] ;  /* 0x00004004ff107984 */ /* 0x000ee20008000c00 */
[----:B0-----:R-:W-:-:S04]  /*0bb0*/  FADD R5, R0, R5 ;  /* 0x0000000500057221 */ /* 0x001fc80000000000 */
[----:B------:R-:W-:-:S04]  /*0bc0*/  FADD R6, R5, R6 ;  /* 0x0000000605067221 */ /* 0x000fc80000000000 */
[----:B------:R-:W-:-:S04]  /*0bd0*/  FADD R7, R6, R7 ;  /* 0x0000000706077221 */ /* 0x000fc80000000000 */
[----:B-1----:R-:W-:-:S04]  /*0be0*/  FADD R12, R7, R12 ;  /* 0x0000000c070c7221 */ /* 0x002fc80000000000 */
[----:B------:R-:W-:-:S04]  /*0bf0*/  FADD R13, R12, R13 ;  /* 0x0000000d0c0d7221 */ /* 0x000fc80000000000 */
[----:B------:R-:W-:-:S04]  /*0c00*/  FADD R14, R13, R14 ;  /* 0x0000000e0d0e7221 */ /* 0x000fc80000000000 */
[----:B------:R-:W-:-:S04]  /*0c10*/  FADD R15, R14, R15 ;  /* 0x0000000f0e0f7221 */ /* 0x000fc80000000000 */
[----:B--2---:R-:W-:-:S04]  /*0c20*/  FADD R8, R15, R8 ;  /* 0x000000080f087221 */ /* 0x004fc80000000000 */
[----:B------:R-:W-:-:S04]  /*0c30*/  FADD R9, R8, R9 ;  /* 0x0000000908097221 */ /* 0x000fc80000000000 */
[----:B------:R-:W-:-:S04]  /*0c40*/  FADD R10, R9, R10 ;  /* 0x0000000a090a7221 */ /* 0x000fc80000000000 */
[----:B------:R-:W-:-:S04]  /*0c50*/  FADD R11, R10, R11 ;  /* 0x0000000b0a0b7221 */ /* 0x000fc80000000000 */
[----:B---3--:R-:W-:-:S04]  /*0c60*/  FADD R16, R11, R16 ;  /* 0x000000100b107221 */ /* 0x008fc80000000000 */
[----:B------:R-:W-:-:S04]  /*0c70*/  FADD R17, R16, R17 ;  /* 0x0000001110117221 */ /* 0x000fc80000000000 */
[----:B------:R-:W-:-:S04]  /*0c80*/  FADD R18, R17, R18 ;  /* 0x0000001211127221 */ /* 0x000fc80000000000 */
[----:B------:R-:W-:Y:S01]  /*0c90*/  FADD R0, R18, R19 ;  /* 0x0000001312007221 */ /* 0x000fe20000000000 */
[----:B------:R-:W-:Y:S06]  /*0ca0*/  BRA `(.L_x_133) ;  /* 0x0000003400707947 */ /* 0x000fec0003800000 */
.L_x_132:
        /* <DEDUP_REMOVED lines=23> */
[-C--:B------:R-:W-:Y:S02]  /*0e20*/  ISETP.GT.AND P0, PT, R5, R4.reuse, PT ;  /* 0x000000040500720c */ /* 0x080fe40003f04270 */
[----:B------:R-:W-:Y:S02]  /*0e30*/  IADD3 R5, PT, PT, R9, 0x10, RZ ;  /* 0x0000001009057810 */ /* 0x000fe40007ffe0ff */
        /* <DEDUP_REMOVED lines=20> */
[----:B------:R-:W0:Y:S04]  /*0f80*/  LDS.128 R16, [UR4+0x10] ;  /* 0x00001004ff107984 */ /* 0x000e280008000c00 */
[----:B----4-:R-:W1:Y:S04]  /*0f90*/  LDS.128 R4, [UR4+0x20] ;  /* 0x00002004ff047984 */ /* 0x010e680008000c00 */
[----:B------:R-:W2:Y:S04]  /*0fa0*/  LDS.128 R8, [UR4+0x30] ;  /* 0x00003004ff087984 */ /* 0x000ea80008000c00 */
[----:B------:R-:W3:Y:S01]  /*0fb0*/  LDS.128 R12, [UR4+0x40] ;  /* 0x00004004ff0c7984 */ /* 0x000ee20008000c00 */
[----:B0-----:R-:W-:Y:S01]  /*0fc0*/  @P2 FADD R0, R0, R17 ;  /* 0x0000001100002221 */ /* 0x001fe20000000000 */
[----:B------:R-:W-:-:S03]  /*0fd0*/  ISETP.GT.AND P2, PT, R3, 0x80, PT ;  /* 0x000000800300780c */ /* 0x000fc60003f44270 */
[----:B------:R-:W-:Y:S01]  /*0fe0*/  @P3 FADD R0, R0, R18 ;  /* 0x0000001200003221 */ /* 0x000fe20000000000 */
[----:B------:R-:W-:-:S03]  /*0ff0*/  ISETP.GT.AND P3, PT, R3, 0xa0, PT ;  /* 0x000000a00300780c */ /* 0x000fc60003f64270 */
[----:B------:R-:W-:Y:S01]  /*1000*/  @P1 FADD R0, R0, R19 ;  /* 0x0000001300001221 */ /* 0x000fe20000000000 */
[----:B------:R-:W-:-:S05]  /*1010*/  ISETP.GT.AND P1, PT, R3, 0xe0, PT ;  /* 0x000000e00300780c */ /* 0x000fca0003f24270 */
[----:B-1----:R-:W-:Y:S01]  /*1020*/  @P2 FADD R0, R0, R4 ;  /* 0x0000000400002221 */ /* 0x002fe20000000000 */
[----:B------:R-:W-:-:S03]  /*1030*/  ISETP.GT.AND P2, PT, R3, 0x100, PT ;  /* 0x000001000300780c */ /* 0x000fc60003f44270 */
[----:B------:R-:W-:Y:S01]  /*1040*/  @P3 FADD R0, R0, R5 ;  /* 0x0000000500003221 */ /* 0x000fe20000000000 */
[----:B------:R-:W-:-:S03]  /*1050*/  ISETP.GT.AND P3, PT, R3, 0x120, PT ;  /* 0x000001200300780c */ /* 0x000fc60003f64270 */
[----:B------:R-:W-:Y:S01]  /*1060*/  @P4 FADD R0, R0, R6 ;  /* 0x0000000600004221 */ /* 0x000fe20000000000 */
[----:B------:R-:W-:-:S03]  /*1070*/  ISETP.GT.AND P4, PT, R3, 0x140, PT ;  /* 0x000001400300780c */ /* 0x000fc60003f84270 */
[----:B------:R-:W-:Y:S01]  /*1080*/  @P1 FADD R0, R0, R7 ;  /* 0x0000000700001221 */ /* 0x000fe20000000000 */
[----:B------:R-:W-:-:S03]  /*1090*/  ISETP.GT.AND P1, PT, R3, 0x160, PT ;  /* 0x000001600300780c */ /* 0x000fc60003f24270 */
[----:B--2---:R-:W-:Y:S01]  /*10a0*/  @P2 FADD R0, R0, R8 ;  /* 0x0000000800002221 */ /* 0x004fe20000000000 */
[----:B------:R-:W-:-:S03]  /*10b0*/  ISETP.GT.AND P2, PT, R3, 0x180, PT ;  /* 0x000001800300780c */ /* 0x000fc60003f44270 */
[----:B------:R-:W-:Y:S01]  /*10c0*/  @P3 FADD R0, R0, R9 ;  /* 0x0000000900003221 */ /* 0x000fe20000000000 */
[----:B------:R-:W-:-:S03]  /*10d0*/  ISETP.GT.AND P3, PT, R3, 0x1a0, PT ;  /* 0x000001a00300780c */ /* 0x000fc60003f64270 */
[----:B------:R-:W-:Y:S01]  /*10e0*/  @P4 FADD R0, R0, R10 ;  /* 0x0000000a00004221 */ /* 0x000fe20000000000 */
[----:B------:R-:W-:-:S03]  /*10f0*/  ISETP.GT.AND P4, PT, R3, 0x1c0, PT ;  /* 0x000001c00300780c */ /* 0x000fc60003f84270 */
[----:B------:R-:W-:Y:S01]  /*1100*/  @P1 FADD R0, R0, R11 ;  /* 0x0000000b00001221 */ /* 0x000fe20000000000 */
[----:B------:R-:W-:-:S03]  /*1110*/  ISETP.GT.AND P1, PT, R3, 0x1e0, PT ;  /* 0x000001e00300780c */ /* 0x000fc60003f24270 */
[----:B---3--:R-:W-:-:S04]  /*1120*/  @P2 FADD R0, R0, R12 ;  /* 0x0000000c00002221 */ /* 0x008fc80000000000 */
[----:B------:R-:W-:-:S04]  /*1130*/  @P3 FADD R0, R0, R13 ;  /* 0x0000000d00003221 */ /* 0x000fc80000000000 */
[----:B------:R-:W-:-:S04]  /*1140*/  @P4 FADD R0, R0, R14 ;  /* 0x0000000e00004221 */ /* 0x000fc80000000000 */
[----:B------:R-:W-:Y:S01]  /*1150*/  @P1 FADD R0, R0, R15 ;  /* 0x0000000f00001221 */ /* 0x000fe20000000000 */
[----:B------:R-:W-:Y:S06]  /*1160*/  BRA `(.L_x_133) ;  /* 0x0000003000407947 */ /* 0x000fec0003800000 */
.L_x_119:
[----:B------:R-:W0:Y:S01]  /*1170*/  S2R R2, SR_TID.X ;  /* 0x0000000000027919 */ /* 0x000e220000002100 */
[----:B------:R-:W1:Y:S01]  /*1180*/  LDC.64 R4, c[0x0][0x380] ;  /* 0x0000e000ff047b82 */ /* 0x000e620000000a00 */
[----:B0-----:R-:W-:-:S05]  /*1190*/  SHF.L.U32 R7, R2, 0x1, RZ ;  /* 0x0000000102077819 */ /* 0x001fca00000006ff */
[----:B-1----:R-:W-:-:S05]  /*11a0*/  IMAD.WIDE.U32 R4, R7, 0x4, R4 ;  /* 0x0000000407047825 */ /* 0x002fca00078e0004 */
[----:B------:R-:W2:Y:S04]  /*11b0*/  LDG.E.64.CONSTANT R14, desc[UR6][R4.64] ;  /* 0x00000006040e7981 */ /* 0x000ea8000c1e9b00 */
[----:B------:R-:W3:Y:S04]  /*11c0*/  LDG.E.64.CONSTANT R16, desc[UR6][R4.64+0x1000] ;  /* 0x0010000604107981 */ /* 0x000ee8000c1e9b00 */
[----:B------:R-:W4:Y:S04]  /*11d0*/  LDG.E.64.CONSTANT R18, desc[UR6][R4.64+0x2000] ;  /* 0x0020000604127981 */ /* 0x000f28000c1e9b00 */
[----:B------:R-:W5:Y:S04]  /*11e0*/  LDG.E.64.CONSTANT R20, desc[UR6][R4.64+0x3000] ;  /* 0x0030000604147981 */ /* 0x000f68000c1e9b00 */
[----:B------:R-:W5:Y:S04]  /*11f0*/  LDG.E.64.CONSTANT R12, desc[UR6][R4.64+0x4000] ;  /* 0x00400006040c7981 */ /* 0x000f68000c1e9b00 */
[----:B------:R-:W5:Y:S04]  /*1200*/  LDG.E.64.CONSTANT R10, desc[UR6][R4.64+0x5000] ;  /* 0x00500006040a7981 */ /* 0x000f68000c1e9b00 */
[----:B------:R-:W5:Y:S04]  /*1210*/  LDG.E.64.CONSTANT R6, desc[UR6][R4.64+0x6000] ;  /* 0x0060000604067981 */ /* 0x000f68000c1e9b00 */
[----:B------:R-:W5:Y:S01]  /*1220*/  LDG.E.64.CONSTANT R8, desc[UR6][R4.64+0x7000] ;  /* 0x0070000604087981 */ /* 0x000f62000c1e9b00 */
[----:B------:R-:W-:Y:S01]  /*1230*/  ISETP.GE.U32.AND P0, PT, R3, 0x4000, PT ;  /* 0x000040000300780c */ /* 0x000fe20003f06070 */
[----:B--2---:R-:W-:Y:S01]  /*1240*/  FADD R14, R14, R15 ;  /* 0x0000000f0e0e7221 */ /* 0x004fe20000000000 */
[----:B---3--:R-:W-:Y:S01]  /*1250*/  FADD R17, R16, R17 ;  /* 0x0000001110117221 */ /* 0x008fe20000000000 */
[----:B----4-:R-:W-:-:S03]  /*1260*/  FADD R18, R18, R19 ;  /* 0x0000001312127221 */ /* 0x010fc60000000000 */
[----:B------:R-:W-:Y:S01]  /*1270*/  FADD R14, R14, R17 ;  /* 0x000000110e0e7221 */ /* 0x000fe20000000000 */
[----:B-----5:R-:W-:Y:S01]  /*1280*/  FADD R21, R20, R21 ;  /* 0x0000001514157221 */ /* 0x020fe20000000000 */
[----:B------:R-:W-:Y:S02]  /*1290*/  HFMA2 R20, -RZ, RZ, 0, 0.0078125 ;  /* 0x00002000ff147431 */ /* 0x000fe400000001ff */
[----:B------:R-:W-:Y:S01]  /*12a0*/  FADD R12, R12, R13 ;  /* 0x0000000d0c0c7221 */ /* 0x000fe20000000000 */
[----:B------:R-:W-:Y:S01]  /*12b0*/  FADD R21, R18, R21 ;  /* 0x0000001512157221 */ /* 0x000fe20000000000 */
[----:B------:R-:W-:-:S03]  /*12c0*/  FADD R11, R10, R11 ;  /* 0x0000000b0a0b7221 */ /* 0x000fc60000000000 */
[----:B------:R-:W-:Y:S01]  /*12d0*/  FADD R14, R14, R21 ;  /* 0x000000150e0e7221 */ /* 0x000fe20000000000 */
[----:B------:R-:W-:Y:S01]  /*12e0*/  FADD R6, R6, R7 ;  /* 0x0000000706067221 */ /* 0x000fe20000000000 */
[----:B------:R-:W-:Y:S01]  /*12f0*/  FADD R11, R12, R11 ;  /* 0x0000000b0c0b7221 */ /* 0x000fe20000000000 */
[----:B------:R-:W-:-:S04]  /*1300*/  FADD R9, R8, R9 ;  /* 0x0000000908097221 */ /* 0x000fc80000000000 */
[----:B------:R-:W-:-:S04]  /*1310*/  FADD R6, R6, R9 ;  /* 0x0000000906067221 */ /* 0x000fc80000000000 */
[----:B------:R-:W-:-:S04]  /*1320*/  FADD R11, R11, R6 ;  /* 0x000000060b0b7221 */ /* 0x000fc80000000000 */
[----:B------:R-:W-:Y:S01]  /*1330*/  FADD R0, R14, R11 ;  /* 0x0000000b0e007221 */ /* 0x000fe20000000000 */
[----:B------:R-:W-:Y:S06]  /*1340*/  @!P0 BRA `(.L_x_134) ;  /* 0x00000000008c8947 */ /* 0x000fec0003800000 */
[----:B------:R-:W0:Y:S01]  /*1350*/  LDC R24, c[0x0][0x390] ;  /* 0x0000e400ff187b82 */ /* 0x000e220000000800 */
[----:B------:R-:W-:Y:S02]  /*1360*/  IADD3 R21, PT, PT, R3, -0x2000, RZ ;  /* 0xffffe00003157810 */ /* 0x000fe40007ffe0ff */
[----:B------:R-:W-:-:S07]  /*1370*/  MOV R20, 0x2000 ;  /* 0x0000200000147802 */ /* 0x000fce0000000f00 */
.L_x_136:
[----:B------:R-:W-:-:S05]  /*1380*/  IMAD.WIDE R26, R20, 0x4, R4 ;  /* 0x00000004141a7825 */ /* 0x000fca00078e0204 */
[----:B------:R-:W2:Y:S04]  /*1390*/  LDG.E.64.CONSTANT R14, desc[UR6][R26.64+0x6000] ;  /* 0x006000061a0e7981 */ /* 0x000ea8000c1e9b00 */
[----:B------:R-:W2:Y:S04]  /*13a0*/  LDG.E.64.CONSTANT R6, desc[UR6][R26.64+0x7000] ;  /* 0x007000061a067981 */ /* 0x000ea8000c1e9b00 */
[----:B------:R-:W3:Y:S04]  /*13b0*/  LDG.E.64.CONSTANT R22, desc[UR6][R26.64] ;  /* 0x000000061a167981 */ /* 0x000ee8000c1e9b00 */
[----:B------:R-:W4:Y:S04]  /*13c0*/  LDG.E.64.CONSTANT R18, desc[UR6][R26.64+0x1000] ;  /* 0x001000061a127981 */ /* 0x000f28000c1e9b00 */
[----:B------:R-:W5:Y:S04]  /*13d0*/  LDG.E.64.CONSTANT R16, desc[UR6][R26.64+0x2000] ;  /* 0x002000061a107981 */ /* 0x000f68000c1e9b00 */
[----:B------:R-:W5:Y:S04]  /*13e0*/  LDG.E.64.CONSTANT R12, desc[UR6][R26.64+0x3000] ;  /* 0x003000061a0c7981 */ /* 0x000f68000c1e9b00 */
[----:B------:R-:W5:Y:S04]  /*13f0*/  LDG.E.64.CONSTANT R10, desc[UR6][R26.64+0x4000] ;  /* 0x004000061a0a7981 */ /* 0x000f68000c1e9b00 */
[----:B------:R-:W5:Y:S01]  /*1400*/  LDG.E.64.CONSTANT R8, desc[UR6][R26.64+0x5000] ;  /* 0x005000061a087981 */ /* 0x000f62000c1e9b00 */
[----:B0-----:R-:W-:Y:S01]  /*1410*/  MOV R3, R24 ;  /* 0x0000001800037202 */ /* 0x001fe20000000f00 */
[----:B--2---:R-:W-:-:S03]  /*1420*/  FADD R15, R15, R6 ;  /* 0x000000060f0f7221 */ /* 0x004fc60000000000 */
[----:B------:R-:W-:Y:S01]  /*1430*/  IADD3 R6, PT, PT, -R20, R3, RZ ;  /* 0x0000000314067210 */ /* 0x000fe20007ffe1ff */
[----:B---3--:R-:W-:-:S03]  /*1440*/  FADD R0, R22, R0 ;  /* 0x0000000016007221 */ /* 0x008fc60000000000 */
[----:B------:R-:W-:Y:S01]  /*1450*/  ISETP.GE.AND P0, PT, R6, 0x2000, PT ;  /* 0x000020000600780c */ /* 0x000fe20003f06270 */
[----:B----4-:R-:W-:Y:S01]  /*1460*/  FADD R23, R23, R18 ;  /* 0x0000001217177221 */ /* 0x010fe20000000000 */
[----:B-----5:R-:W-:Y:S01]  /*1470*/  FADD R18, R19, R16 ;  /* 0x0000001013127221 */ /* 0x020fe20000000000 */
[----:B------:R-:W-:Y:S01]  /*1480*/  FADD R17, R17, R12 ;  /* 0x0000000c11117221 */ /* 0x000fe20000000000 */
[----:B------:R-:W-:Y:S01]  /*1490*/  FADD R12, R13, R10 ;  /* 0x0000000a0d0c7221 */ /* 0x000fe20000000000 */
[----:B------:R-:W-:Y:S01]  /*14a0*/  FADD R11, R11, R8 ;  /* 0x000000080b0b7221 */ /* 0x000fe20000000000 */
[----:B------:R-:W-:Y:S01]  /*14b0*/  FADD R8, R9, R14 ;  /* 0x0000000e09087221 */ /* 0x000fe20000000000 */
[----:B------:R-:W-:Y:S01]  /*14c0*/  FADD R0, R0, R23 ;  /* 0x0000001700007221 */ /* 0x000fe20000000000 */
[----:B------:R-:W-:Y:S01]  /*14d0*/  FADD R17, R18, R17 ;  /* 0x0000001112117221 */ /* 0x000fe20000000000 */
[----:B------:R-:W-:Y:S01]  /*14e0*/  FADD R11, R12, R11 ;  /* 0x0000000b0c0b7221 */ /* 0x000fe20000000000 */
[----:B------:R-:W-:-:S02]  /*14f0*/  FADD R8, R8, R15 ;  /* 0x0000000f08087221 */ /* 0x000fc40000000000 */
[----:B------:R-:W-:Y:S02]  /*1500*/  FADD R0, R0, R17 ;  /* 0x0000001100007221 */ /* 0x000fe40000000000 */
[----:B------:R-:W-:-:S04]  /*1510*/  FADD R11, R11, R8 ;  /* 0x000000080b0b7221 */ /* 0x000fc80000000000 */
[----:B------:R-:W-:-:S04]  /*1520*/  FADD R11, R0, R11 ;  /* 0x0000000b000b7221 */ /* 0x000fc80000000000 */
[----:B------:R-:W-:Y:S01]  /*1530*/  FADD R0, R7, R11 ;  /* 0x0000000b07007221 */ /* 0x000fe20000000000 */
[----:B------:R-:W-:Y:S06]  /*1540*/  @!P0 BRA `(.L_x_135) ;  /* 0x0000000800308947 */ /* 0x000fec0003800000 */
[----:B------:R-:W-:-:S04]  /*1550*/  IADD3 R20, PT, PT, R20, 0x2000, RZ ;  /* 0x0000200014147810 */ /* 0x000fc80007ffe0ff */
[----:B------:R-:W-:-:S13]  /*1560*/  ISETP.GT.AND P0, PT, R20, R21, PT ;  /* 0x000000151400720c */ /* 0x000fda0003f04270 */
[----:B------:R-:W-:Y:S05]  /*1570*/  @!P0 BRA `(.L_x_136) ;  /* 0xfffffffc00808947 */ /* 0x000fea000383ffff */
.L_x_134:
        /* <DEDUP_REMOVED lines=20> */
.L_x_140:
        /* <DEDUP_REMOVED lines=8> */
.L_x_139:
[----:B------:R-:W-:Y:S05]  /*1740*/  BSYNC.RECONVERGENT B2 ;  /* 0x0000000000027941 */ /* 0x000fea0003800200 */
.L_x_138:
[----:B------:R-:W-:Y:S05]  /*1750*/  @!P1 BRA `(.L_x_137) ;  /* 0x0000000400a89947 */ /* 0x000fea0003800000 */
[----:B------:R-:W0:Y:S01]  /*1760*/  LDCU.64 UR4, c[0x0][0x380] ;  /* 0x00007000ff0477ac */ /* 0x000e220008000a00 */
[----:B------:R-:W-:Y:S01]  /*1770*/  IADD3 R5, PT, PT, R11, -R10, RZ ;  /* 0x8000000a0b057210 */ /* 0x000fe20007ffe0ff */
[----:B------:R-:W-:Y:S01]  /*1780*/  BSSY.RECONVERGENT B2, `(.L_x_141) ;  /* 0x000003b000027945 */ /* 0x000fe20003800200 */
[----:B------:R-:W-:Y:S02]  /*1790*/  IADD3 R3, P0, PT, R10, R20, RZ ;  /* 0x000000140a037210 */ /* 0x000fe40007f1e0ff */
[----:B------:R-:W-:Y:S02]  /*17a0*/  ISETP.GT.AND P1, PT, R5, 0x1800, PT ;  /* 0x000018000500780c */ /* 0x000fe40003f24270 */
[----:B------:R-:W-:Y:S02]  /*17b0*/  IADD3.X R6, PT, PT, RZ, RZ, RZ, P0, !PT ;  /* 0x000000ffff067210 */ /* 0x000fe400007fe4ff */
[----:B0-----:R-:W-:-:S04]  /*17c0*/  LEA R4, P0, R3, UR4, 0x2 ;  /* 0x0000000403047c11 */ /* 0x001fc8000f8010ff */
[----:B------:R-:W-:Y:S02]  /*17d0*/  LEA.HI.X R3, R3, UR5, R6, 0x2, P0 ;  /* 0x0000000503037c11 */ /* 0x000fe400080f1406 */
[----:B------:R-:W-:-:S04]  /*17e0*/  IADD3 R4, P0, PT, R4, 0x1000, RZ ;  /* 0x0000100004047810 */ /* 0x000fc80007f1e0ff */
[----:B------:R-:W-:Y:S02]  /*17f0*/  IADD3.X R5, PT, PT, RZ, R3, RZ, P0, !PT ;  /* 0x00000003ff057210 */ /* 0x000fe400007fe4ff */
[----:B------:R-:W-:Y:S02]  /*1800*/  PLOP3.LUT P0, PT, PT, PT, PT, 0x80, 0x8 ;  /* 0x000000000008781c */ /* 0x000fe40003f0f070 */
[----:B------:R-:W-:Y:S01]  /*1810*/  IADD3 R3, PT, PT, R10, R20, RZ ;  /* 0x000000140a037210 */ /* 0x000fe20007ffe0ff */
[----:B------:R-:W-:Y:S10]  /*1820*/  @!P1 BRA `(.L_x_142) ;  /* 0x0000000000c09947 */ /* 0x000ff40003800000 */
[----:B------:R-:W-:Y:S02]  /*1830*/  PLOP3.LUT P0, PT, PT, PT, PT, 0x8, 0x80 ;  /* 0x000000000080781c */ /* 0x000fe40003f0e170 */
[----:B------:R-:W-:-:S11]  /*1840*/  IADD3 R13, PT, PT, R11, -0x1800, RZ ;  /* 0xffffe8000b0d7810 */ /* 0x000fd60007ffe0ff */
.L_x_143:
        /* <DEDUP_REMOVED lines=46> */
.L_x_142:
[----:B------:R-:W-:Y:S05]  /*1b30*/  BSYNC.RECONVERGENT B2 ;  /* 0x0000000000027941 */ /* 0x000fea0003800200 */
.L_x_141:
        /* <DEDUP_REMOVED lines=31> */
.L_x_145:
[----:B------:R-:W-:Y:S05]  /*1d30*/  BSYNC.RECONVERGENT B2 ;  /* 0x0000000000027941 */ /* 0x000fea0003800200 */
.L_x_144:
        /* <DEDUP_REMOVED lines=9> */
[----:B----4-:R-:W-:-:S04]  /*1dd0*/  FADD R0, R0, R3 ;  /* 0x0000000300007221 */ /* 0x010fc80000000000 */
[----:B--2---:R-:W-:-:S04]  /*1de0*/  FADD R0, R0, R9 ;  /* 0x0000000900007221 */ /* 0x004fc80000000000 */
[----:B---3--:R-:W-:-:S07]  /*1df0*/  FADD R0, R0, R11 ;  /* 0x0000000b00007221 */ /* 0x008fce0000000000 */
.L_x_137:
[----:B------:R-:W-:Y:S05]  /*1e00*/  BSYNC.RECONVERGENT B1 ;  /* 0x0000000000017941 */ /* 0x000fea0003800200 */
.L_x_135:
        /* <DEDUP_REMOVED lines=32> */
[----:B---3--:R-:W0:Y:S04]  /*2010*/  LDS.128 R4, [UR4+0x10] ;  /* 0x00001004ff047984 */ /* 0x008e280008000c00 */
        /* <DEDUP_REMOVED lines=19> */
.L_x_118:
        /* <DEDUP_REMOVED lines=12> */
.L_x_148:
[----:B------:R-:W-:Y:S05]  /*2210*/  BSYNC.RECONVERGENT B1 ;  /* 0x0000000000017941 */ /* 0x000fea0003800200 */
.L_x_147:
        /* <DEDUP_REMOVED lines=16> */
.L_x_153:
        /* <DEDUP_REMOVED lines=9> */
.L_x_152:
[----:B------:R-:W-:Y:S05]  /*23b0*/  BSYNC.RECONVERGENT B2 ;  /* 0x0000000000027941 */ /* 0x000fea0003800200 */
.L_x_151:
        /* <DEDUP_REMOVED lines=8> */
.L_x_156:
        /* <DEDUP_REMOVED lines=43> */
.L_x_155:
[----:B------:R-:W-:Y:S05]  /*26f0*/  BSYNC.RECONVERGENT B2 ;  /* 0x0000000000027941 */ /* 0x000fea0003800200 */
.L_x_154:
        /* <DEDUP_REMOVED lines=26> */
.L_x_158:
[----:B------:R-:W-:Y:S05]  /*28a0*/  BSYNC.RECONVERGENT B2 ;  /* 0x0000000000027941 */ /* 0x000fea0003800200 */
.L_x_157:
        /* <DEDUP_REMOVED lines=12> */
.L_x_150:
[----:B------:R-:W-:Y:S05]  /*2970*/  BSYNC.RECONVERGENT B1 ;  /* 0x0000000000017941 */ /* 0x000fea0003800200 */
.L_x_149:
[----:B------:R-:W-:Y:S02]  /*2980*/  ISETP.GE.AND P0, PT, R3, 0x200, PT ;  /* 0x000002000300780c */ /* 0x000fe40003f06270 */
[----:B0----5:R-:W-:-:S11]  /*2990*/  MOV R5, R0 ;  /* 0x0000000000057202 */ /* 0x021fd60000000f00 */
[----:B------:R-:W-:Y:S05]  /*29a0*/  @!P0 BRA `(.L_x_159) ;  /* 0x0000000000d08947 */ /* 0x000fea0003800000 */
[----:B------:R-:W0:Y:S01]  /*29b0*/  S2R R7, SR_LANEID ;  /* 0x0000000000077919 */ /* 0x000e220000000000 */
[----:B------:R-:W1:Y:S02]  /*29c0*/  SHFL.DOWN PT, R0, R5, 0x1, 0x1f ;  /* 0x08201f0005007f89 */ /* 0x000e6400000e0000 */
[----:B-1----:R-:W-:Y:S01]  /*29d0*/  FADD R0, R0, R5 ;  /* 0x0000000500007221 */ /* 0x002fe20000000000 */
[C---:B0-----:R-:W-:Y:S02]  /*29e0*/  ISETP.GT.AND P0, PT, R7.reuse, 0x1e, PT ;  /* 0x0000001e0700780c */ /* 0x041fe40003f04270 */
[----:B------:R-:W-:Y:S02]  /*29f0*/  ISETP.NE.AND P1, PT, R7, RZ, PT ;  /* 0x000000ff0700720c */ /* 0x000fe40003f25270 */
[----:B------:R-:W-:Y:S02]  /*2a00*/  FSEL R0, R5, R0, P0 ;  /* 0x0000000005007208 */ /* 0x000fe40000000000 */
[----:B------:R-:W-:-:S03]  /*2a10*/  ISETP.GT.AND P0, PT, R7, 0x1d, PT ;  /* 0x0000001d0700780c */ /* 0x000fc60003f04270 */
[----:B------:R-:W0:Y:S06]  /*2a20*/  SHFL.DOWN PT, R3, R0, 0x2, 0x1f ;  /* 0x08401f0000037f89 */ /* 0x000e2c00000e0000 */
        /* <DEDUP_REMOVED lines=24> */
[----:B--2---:R-:W0:Y:S04]  /*2bb0*/  LDS.128 R4, [UR4+0x10] ;  /* 0x00001004ff047984 */ /* 0x004e280008000c00 */
        /* <DEDUP_REMOVED lines=19> */
.L_x_159:
[----:B------:R-:W0:Y:S01]  /*2cf0*/  S2R R4, SR_LANEID ;  /* 0x0000000000047919 */ /* 0x000e220000000000 */
[----:B------:R-:W-:-:S04]  /*2d00*/  LOP3.LUT R0, R2, 0x3e0, RZ, 0xc0, !PT ;  /* 0x000003e002007812 */ /* 0x000fc800078ec0ff */
[----:B------:R-:W-:Y:S02]  /*2d10*/  IADD3 R6, PT, PT, R0, 0x20, RZ ;  /* 0x0000002000067810 */ /* 0x000fe40007ffe0ff */
[----:B------:R-:W-:Y:S02]  /*2d20*/  LOP3.LUT R0, RZ, R0, RZ, 0x33, !PT ;  /* 0x00000000ff007212 */ /* 0x000fe400078e33ff */
[-C--:B------:R-:W-:Y:S02]  /*2d30*/  ISETP.GT.AND P0, PT, R6, R3.reuse, PT ;  /* 0x000000030600720c */ /* 0x080fe40003f04270 */
[----:B------:R-:W-:-:S04]  /*2d40*/  IADD3 R0, PT, PT, R0, R3, RZ ;  /* 0x0000000300007210 */ /* 0x000fc80007ffe0ff */
[----:B------:R-:W-:-:S05]  /*2d50*/  SEL R6, R0, 0x1f, P0 ;  /* 0x0000001f00067807 */ /* 0x000fca0000000000 */
[----:B------:R-:W1:Y:S01]  /*2d60*/  SHFL.DOWN PT, R0, R5, 0x1, R6 ;  /* 0x0820000005007989 */ /* 0x000e6200000e0006 */
[C---:B0-----:R-:W-:Y:S02]  /*2d70*/  ISETP.GE.AND P0, PT, R4.reuse, R6, PT ;  /* 0x000000060400720c */ /* 0x041fe40003f06270 */
[C---:B------:R-:W-:Y:S02]  /*2d80*/  IADD3 R7, PT, PT, R4.reuse, 0x2, RZ ;  /* 0x0000000204077810 */ /* 0x040fe40007ffe0ff */
[----:B------:R-:W-:-:S09]  /*2d90*/  ISETP.NE.AND P1, PT, R4, RZ, PT ;  /* 0x000000ff0400720c */ /* 0x000fd20003f25270 */
[----:B-1----:R-:W-:Y:S01]  /*2da0*/  @!P0 FADD R5, R0, R5 ;  /* 0x0000000500058221 */ /* 0x002fe20000000000 */
[-C--:B------:R-:W-:Y:S02]  /*2db0*/  ISETP.GT.AND P0, PT, R7, R6.reuse, PT ;  /* 0x000000060700720c */ /* 0x080fe40003f04270 */
[----:B------:R-:W-:Y:S01]  /*2dc0*/  IADD3 R7, PT, PT, R4, 0x4, RZ ;  /* 0x0000000404077810 */ /* 0x000fe20007ffe0ff */
[----:B------:R-:W0:Y:S01]  /*2dd0*/  @!P1 S2R R8, SR_CgaCtaId ;  /* 0x0000000000089919 */ /* 0x000e220000008800 */
        /* <DEDUP_REMOVED lines=31> */
[----:B-1----:R-:W1:Y:S04]  /*2fd0*/  LDS.128 R4, [UR4+0x20] ;  /* 0x00002004ff047984 */ /* 0x002e680008000c00 */
        /* <DEDUP_REMOVED lines=29> */
.L_x_146:
        /* <DEDUP_REMOVED lines=28> */
[----:B------:R-:W-:Y:S02]  /*3370*/  HFMA2 R11, -RZ, RZ, 0, 0.0078125 ;  /* 0x00002000ff0b7431 */ /* 0x000fe400000001ff */
        /* <DEDUP_REMOVED lines=11> */
.L_x_162:
[----:B------:R-:W-:-:S05]  /*3430*/  IMAD.WIDE R2, R11, 0x4, R4 ;  /* 0x000000040b027825 */ /* 0x000fca00078e0204 */
        /* <DEDUP_REMOVED lines=15> */
[----:B------:R0:W5:Y:S02]  /*3530*/  LDG.E.CONSTANT R18, desc[UR6][R2.64+0x7800] ;  /* 0x0078000602127981 */ /* 0x000164000c1e9900 */
[----:B0-----:R-:W-:-:S04]  /*3540*/  MOV R3, R7 ;  /* 0x0000000700037202 */ /* 0x001fc80000000f00 */
[----:B------:R-:W-:-:S04]  /*3550*/  IADD3 R2, PT, PT, -R11, R3, RZ ;  /* 0x000000030b027210 */ /* 0x000fc80007ffe1ff */
[----:B------:R-:W-:Y:S01]  /*3560*/  ISETP.GE.AND P0, PT, R2, 0x2000, PT ;  /* 0x000020000200780c */ /* 0x000fe20003f06270 */
        /* <DEDUP_REMOVED lines=17> */
[----:B------:R-:W-:-:S04]  /*3680*/  IADD3 R11, PT, PT, R11, 0x2000, RZ ;  /* 0x000020000b0b7810 */ /* 0x000fc80007ffe0ff */
[----:B------:R-:W-:-:S13]  /*3690*/  ISETP.GT.AND P0, PT, R11, R6, PT ;  /* 0x000000060b00720c */ /* 0x000fda0003f04270 */
[----:B------:R-:W-:Y:S05]  /*36a0*/  @!P0 BRA `(.L_x_162) ;  /* 0xfffffffc00608947 */ /* 0x000fea000383ffff */
.L_x_160:
        /* <DEDUP_REMOVED lines=20> */
.L_x_166:
        /* <DEDUP_REMOVED lines=8> */
.L_x_165:
[----:B------:R-:W-:Y:S05]  /*3870*/  BSYNC.RECONVERGENT B2 ;  /* 0x0000000000027941 */ /* 0x000fea0003800200 */
.L_x_164:
        /* <DEDUP_REMOVED lines=16> */
.L_x_169:
        /* <DEDUP_REMOVED lines=46> */
.L_x_168:
[----:B------:R-:W-:Y:S05]  /*3c60*/  BSYNC.RECONVERGENT B2 ;  /* 0x0000000000027941 */ /* 0x000fea0003800200 */
.L_x_167:
        /* <DEDUP_REMOVED lines=31> */
.L_x_171:
[----:B------:R-:W-:Y:S05]  /*3e60*/  BSYNC.RECONVERGENT B2 ;  /* 0x0000000000027941 */ /* 0x000fea0003800200 */
.L_x_170:
        /* <DEDUP_REMOVED lines=12> */
.L_x_163:
[----:B------:R-:W-:Y:S05]  /*3f30*/  BSYNC.RECONVERGENT B1 ;  /* 0x0000000000017941 */ /* 0x000fea0003800200 */
.L_x_161:
        /* <DEDUP_REMOVED lines=50> */
[----:B------:R-:W-:-:S07]  /*4260*/  FADD R0, R18, R19 ;  /* 0x0000001312007221 */ /* 0x000fce0000000000 */
.L_x_133:
[----:B------:R-:W-:Y:S05]  /*4270*/  BSYNC.RECONVERGENT B0 ;  /* 0x0000000000007941 */ /* 0x000fea0003800200 */
.L_x_117:
[----:B------:R-:W-:Y:S05]  /*4280*/  @P0 EXIT ;  /* 0x000000000000094d */ /* 0x000fea0003800000 */
[----:B0-23--:R-:W0:Y:S01]  /*4290*/  LDC.64 R2, c[0x0][0x388] ;  /* 0x0000e200ff027b82 */ /* 0x00de220000000a00 */
[----:B------:R-:W4:Y:S02]  /*42a0*/  LDCU UR4, c[0x0][0x398] ;  /* 0x00007300ff0477ac */ /* 0x000f240008000800 */
[----:B----4-:R-:W-:-:S05]  /*42b0*/  FADD R5, R0, UR4 ;  /* 0x0000000400057e21 */ /* 0x010fca0008000000 */
[----:B0-----:R-:W-:Y:S01]  /*42c0*/  STG.E desc[UR6][R2.64], R5 ;  /* 0x0000000502007986 */ /* 0x001fe2000c101906 */
[----:B------:R-:W-:Y:S05]  /*42d0*/  EXIT ;  /* 0x000000000000794d */ /* 0x000fea0003800000 */
.L_x_172:
        /* <DEDUP_REMOVED lines=10> */
.L_x_763:


//--------------------- .text._ZN3cub18CUB_300001_SM_10006detail6reduce18DeviceReduceKernelINS2_10policy_hubIfjN4cuda3std3__44plusIfEEE10Policy1000EN6thrust24THRUST_300001_SM_1000_NS10device_ptrIfEEjS9_fNS7_10__identityEEEvT0_PT3_T1_NS0_13GridEvenShareISK_EET2_T4_ --------------------------
	.section	.text._ZN3cub18CUB_300001_SM_10006detail6reduce18DeviceReduceKernelINS2_10policy_hubIfjN4cuda3std3__44plusIfEEE10Policy1000EN6thrust24THRUST_300001_SM_1000_NS10device_ptrIfEEjS9_fNS7_10__identityEEEvT0_PT3_T1_NS0_13GridEvenShareISK_EET2_T4_,"ax",@progbits
	.align	128
        .global         _ZN3cub18CUB_300001_SM_10006detail6reduce18DeviceReduceKernelINS2_10policy_hubIfjN4cuda3std3__44plusIfEEE10Policy1000EN6thrust24THRUST_300001_SM_1000_NS10device_ptrIfEEjS9_fNS7_10__identityEEEvT0_PT3_T1_NS0_13GridEvenShareISK_EET2_T4_
        .type           _ZN3cub18CUB_300001_SM_10006detail6reduce18DeviceReduceKernelINS2_10policy_hubIfjN4cuda3std3__44plusIfEEE10Policy1000EN6thrust24THRUST_300001_SM_1000_NS10device_ptrIfEEjS9_fNS7_10__identityEEEvT0_PT3_T1_NS0_13GridEvenShareISK_EET2_T4_,@function
        .size           _ZN3cub18CUB_300001_SM_10006detail6reduce18DeviceReduceKernelINS2_10policy_hubIfjN4cuda3std3__44plusIfEEE10Policy1000EN6thrust24THRUST_300001_SM_1000_NS10device_ptrIfEEjS9_fNS7_10__identityEEEvT0_PT3_T1_NS0_13GridEvenShareISK_EET2_T4_,(.L_x_764 - _ZN3cub18CUB_300001_SM_10006detail6reduce18DeviceReduceKernelINS2_10policy_hubIfjN4cuda3std3__44plusIfEEE10Policy1000EN6thrust24THRUST_300001_SM_1000_NS10device_ptrIfEEjS9_fNS7_10__identityEEEvT0_PT3_T1_NS0_13GridEvenShareISK_EET2_T4_)
        .other          _ZN3cub18CUB_300001_SM_10006detail6reduce18DeviceReduceKernelINS2_10policy_hubIfjN4cuda3std3__44plusIfEEE10Policy1000EN6thrust24THRUST_300001_SM_1000_NS10device_ptrIfEEjS9_fNS7_10__identityEEEvT0_PT3_T1_NS0_13GridEvenShareISK_EET2_T4_,@"STO_CUDA_ENTRY STV_DEFAULT"
_ZN3cub18CUB_300001_SM_10006detail6reduce18DeviceReduceKernelINS2_10policy_hubIfjN4cuda3std3__44plusIfEEE10Policy1000EN6thrust24THRUST_300001_SM_1000_NS10device_ptrIfEEjS9_fNS7_10__identityEEEvT0_PT3_T1_NS0_13GridEvenShareISK_EET2_T4_:
.text._ZN3cub18CUB_300001_SM_10006detail6reduce18DeviceReduceKernelINS2_10policy_hubIfjN4cuda3std3__44plusIfEEE10Policy1000EN6thrust24THRUST_300001_SM_1000_NS10device_ptrIfEEjS9_fNS7_10__identityEEEvT0_PT3_T1_NS0_13GridEvenShareISK_EET2_T4_:
[----:B------:R-:W-:Y:S01]  /*0000*/  LDC R1, c[0x0][0x37c] ;  /* 0x0000df00ff017b82 */ /* 0x000fe20000000800 */
[----:B------:R-:W0:Y:S07]  /*0010*/  S2R R3, SR_CTAID.X ;  /* 0x0000000000037919 */ /* 0x000e2e0000002500 */
[----:B------:R-:W1:Y:S01]  /*0020*/  LDC.64 R6, c[0x0][0x3a8] ;  /* 0x0000ea00ff067b82 */ /* 0x000e620000000a00 */
[----:B------:R-:W2:Y:S01]  /*0030*/  LDCU.64 UR6, c[0x0][0x358] ;  /* 0x00006b00ff0677ac */ /* 0x000ea20008000a00 */
[----:B------:R-:W-:Y:S01]  /*0040*/  BSSY.RECONVERGENT B0, `(.L_x_173) ;  /* 0x000027a000007945 */ /* 0x000fe20003800200 */
[----:B-1----:R-:W-:Y:S01]  /*0050*/  SHF.L.U32 R13, R7, 0xd, RZ ;  /* 0x0000000d070d7819 */ /* 0x002fe200000006ff */
[----:B0-----:R-:W-:-:S05]  /*0060*/  IMAD R0, R3, -0x2000, R6 ;  /* 0xffffe00003007824 */ /* 0x001fca00078e0206 */
[----:B------:R-:W-:-:S13]  /*0070*/  ISETP.GT.U32.AND P0, PT, R0, 0x1fff, PT ;  /* 0x00001fff0000780c */ /* 0x000fda0003f04070 */
[----:B--2---:R-:W-:Y:S05]  /*0080*/  @P0 BRA `(.L_x_174) ;  /* 0x0000001000d40947 */ /* 0x004fea0003800000 */
[----:B------:R-:W0:Y:S01]  /*0090*/  S2R R2, SR_TID.X ;  /* 0x0000000000027919 */ /* 0x000e220000002100 */
[----:B------:R-:W-:Y:S01]  /*00a0*/  BSSY.RECONVERGENT B1, `(.L_x_175) ;  /* 0x000000a000017945 */ /* 0x000fe20003800200 */
[----:B------:R-:W-:Y:S01]  /*00b0*/  HFMA2 R15, -RZ, RZ, 0, 0 ;  /* 0x00000000ff0f7431 */ /* 0x000fe200000001ff */
[----:B0-----:R-:W-:Y:S02]  /*00c0*/  ISETP.GE.U32.AND P0, PT, R2, R0, PT ;  /* 0x000000000200720c */ /* 0x001fe40003f06070 */
[----:B------:R-:W-:-:S11]  /*00d0*/  MOV R4, R2 ;  /* 0x0000000200047202 */ /* 0x000fd60000000f00 */
[----:B------:R-:W-:Y:S05]  /*00e0*/  @P0 BRA `(.L_x_176) ;  /* 0x0000000000140947 */ /* 0x000fea0003800000 */
[----:B------:R-:W0:Y:S01]  /*00f0*/  LDC.64 R8, c[0x0][0x380] ;  /* 0x0000e000ff087b82 */ /* 0x000e220000000a00 */
[----:B------:R-:W-:-:S05]  /*0100*/  LEA R5, R3, R2, 0xd ;  /* 0x0000000203057211 */ /* 0x000fca00078e68ff */
[----:B0-----:R-:W-:-:S05]  /*0110*/  IMAD.WIDE.U32 R8, R5, 0x4, R8 ;  /* 0x0000000405087825 */ /* 0x001fca00078e0008 */
[----:B------:R0:W5:Y:S01]  /*0120*/  LDG.E R15, desc[UR6][R8.64] ;  /* 0x00000006080f7981 */ /* 0x000162000c1e1900 */
[----:B------:R-:W-:-:S07]  /*0130*/  IADD3 R4, PT, PT, R2, 0x200, RZ ;  /* 0x0000020002047810 */ /* 0x000fce0007ffe0ff */
.L_x_176:
[----:B------:R-:W-:Y:S05]  /*0140*/  BSYNC.RECONVERGENT B1 ;  /* 0x0000000000017941 */ /* 0x000fea0003800200 */
.L_x_175:
[----:B------:R-:W-:Y:S01]  /*0150*/  ISETP.GE.U32.AND P0, PT, R4, R0, PT ;  /* 0x000000000400720c */ /* 0x000fe20003f06070 */
[----:B------:R-:W-:-:S12]  /*0160*/  BSSY.RECONVERGENT B1, `(.L_x_177) ;  /* 0x00000a5000017945 */ /* 0x000fd80003800200 */
[----:B------:R-:W-:Y:S05]  /*0170*/  @P0 BRA `(.L_x_178) ;  /* 0x00000008008c0947 */ /* 0x000fea0003800000 */
[----:B------:R-:W-:Y:S01]  /*0180*/  LOP3.LUT R5, RZ, R4, RZ, 0x33, !PT ;  /* 0x00000004ff057212 */ /* 0x000fe200078e33ff */
[----:B------:R-:W-:Y:S03]  /*0190*/  BSSY.RECONVERGENT B2, `(.L_x_179) ;  /* 0x0000053000027945 */ /* 0x000fe60003800200 */
[----:B------:R-:W-:-:S05]  /*01a0*/  IADD3 R6, PT, PT, R5, R6, RZ ;  /* 0x0000000605067210 */ /* 0x000fca0007ffe0ff */
[----:B------:R-:W-:-:S05]  /*01b0*/  IMAD R6, R3, -0x2000, R6 ;  /* 0xffffe00003067824 */ /* 0x000fca00078e0206 */
[C---:B------:R-:W-:Y:S02]  /*01c0*/  ISETP.GE.U32.AND P0, PT, R6.reuse, 0x1e00, PT ;  /* 0x00001e000600780c */ /* 0x040fe40003f06070 */
[----:B------:R-:W-:-:S04]  /*01d0*/  LEA.HI R5, R6, 0x1, RZ, 0x17 ;  /* 0x0000000106057811 */ /* 0x000fc800078fb8ff */
[----:B------:R-:W-:-:S07]  /*01e0*/  LOP3.LUT R6, R5, 0xf, RZ, 0xc0, !PT ;  /* 0x0000000f05067812 */ /* 0x000fce00078ec0ff */
[----:B------:R-:W-:Y:S05]  /*01f0*/  @!P0 BRA `(.L_x_180) ;  /* 0x0000000400308947 */ /* 0x000fea0003800000 */
[----:B------:R-:W-:Y:S01]  /*0200*/  LOP3.LUT R10, R5, 0xfffff0, RZ, 0xc0, !PT ;  /* 0x00fffff0050a7812 */ /* 0x000fe200078ec0ff */
[----:B------:R-:W-:Y:S01]  /*0210*/  BSSY.RECONVERGENT B3, `(.L_x_181) ;  /* 0x0000049000037945 */ /* 0x000fe20003800200 */
[----:B0-----:R-:W-:Y:S02]  /*0220*/  LOP3.LUT R9, R4, 0x1000, RZ, 0xfc, !PT ;  /* 0x0000100004097812 */ /* 0x001fe400078efcff */
[----:B------:R-:W-:Y:S02]  /*0230*/  LEA R4, R3, R4, 0xd ;  /* 0x0000000403047211 */ /* 0x000fe400078e68ff */
[----:B------:R-:W-:-:S07]  /*0240*/  IADD3 R10, PT, PT, -R10, RZ, RZ ;  /* 0x000000ff0a0a7210 */ /* 0x000fce0007ffe1ff */
.L_x_182:
[----:B------:R-:W0:Y:S02]  /*0250*/  LDC.64 R12, c[0x0][0x380] ;  /* 0x0000e000ff0c7b82 */ /* 0x000e240000000a00 */
[----:B0-----:R-:W-:-:S05]  /*0260*/  IMAD.WIDE.U32 R22, R4, 0x4, R12 ;  /* 0x0000000404167825 */ /* 0x001fca00078e000c */
[----:B------:R0:W2:Y:S01]  /*0270*/  LDG.E R8, desc[UR6][R22.64] ;  /* 0x0000000616087981 */ /* 0x0000a2000c1e1900 */
[C---:B------:R-:W-:Y:S02]  /*0280*/  IADD3 R25, PT, PT, R4.reuse, 0x200, RZ ;  /* 0x0000020004197810 */ /* 0x040fe40007ffe0ff */
[C---:B------:R-:W-:Y:S02]  /*0290*/  IADD3 R21, PT, PT, R4.reuse, 0x400, RZ ;  /* 0x0000040004157810 */ /* 0x040fe40007ffe0ff */
[C---:B------:R-:W-:Y:S01]  /*02a0*/  IADD3 R17, PT, PT, R4.reuse, 0x600, RZ ;  /* 0x0000060004117810 */ /* 0x040fe20007ffe0ff */
[----:B------:R-:W-:Y:S01]  /*02b0*/  IMAD.WIDE.U32 R24, R25, 0x4, R12 ;  /* 0x0000000419187825 */ /* 0x000fe200078e000c */
[----:B------:R-:W-:-:S03]  /*02c0*/  IADD3 R19, PT, PT, R4, 0x800, RZ ;  /* 0x0000080004137810 */ /* 0x000fc60007ffe0ff */
[--C-:B------:R-:W-:Y:S01]  /*02d0*/  IMAD.WIDE.U32 R20, R21, 0x4, R12.reuse ;  /* 0x0000000415147825 */ /* 0x100fe200078e000c */
[----:B------:R-:W3:Y:S01]  /*02e0*/  LDG.E R7, desc[UR6][R24.64] ;  /* 0x0000000618077981 */ /* 0x000ee2000c1e1900 */
[C---:B------:R-:W-:Y:S02]  /*02f0*/  IADD3 R11, PT, PT, R4.reuse, 0xa00, RZ ;  /* 0x00000a00040b7810 */ /* 0x040fe40007ffe0ff */
[--C-:B------:R-:W-:Y:S01]  /*0300*/  IMAD.WIDE.U32 R16, R17, 0x4, R12.reuse ;  /* 0x0000000411107825 */ /* 0x100fe200078e000c */
[----:B------:R1:W4:Y:S01]  /*0310*/  LDG.E R29, desc[UR6][R20.64] ;  /* 0x00000006141d7981 */ /* 0x000322000c1e1900 */
[C---:B------:R-:W-:Y:S02]  /*0320*/  IADD3 R14, PT, PT, R4.reuse, 0xc00, RZ ;  /* 0x00000c00040e7810 */ /* 0x040fe40007ffe0ff */
[--C-:B------:R-:W-:Y:S01]  /*0330*/  IMAD.WIDE.U32 R18, R19, 0x4, R12.reuse ;  /* 0x0000000413127825 */ /* 0x100fe200078e000c */
[----:B------:R1:W4:Y:S03]  /*0340*/  LDG.E R28, desc[UR6][R16.64] ;  /* 0x00000006101c7981 */ /* 0x000326000c1e1900 */
[----:B0-----:R-:W-:Y:S01]  /*0350*/  IMAD.WIDE.U32 R22, R11, 0x4, R12 ;  /* 0x000000040b167825 */ /* 0x001fe200078e000c */
[----:B------:R-:W4:Y:S01]  /*0360*/  LDG.E R27, desc[UR6][R18.64] ;  /* 0x00000006121b7981 */ /* 0x000f22000c1e1900 */
[----:B------:R-:W-:-:S02]  /*0370*/  IADD3 R11, PT, PT, R4, 0xe00, RZ ;  /* 0x00000e00040b7810 */ /* 0x000fc40007ffe0ff */
[--C-:B-1----:R-:W-:Y:S01]  /*0380*/  IMAD.WIDE.U32 R20, R14, 0x4, R12.reuse ;  /* 0x000000040e147825 */ /* 0x102fe200078e000c */
[----:B------:R0:W4:Y:S01]  /*0390*/  LDG.E R26, desc[UR6][R22.64] ;  /* 0x00000006161a7981 */ /* 0x000122000c1e1900 */
[C---:B------:R-:W-:Y:S02]  /*03a0*/  IADD3 R14, PT, PT, R4.reuse, 0x1000, RZ ;  /* 0x00001000040e7810 */ /* 0x040fe40007ffe0ff */
[C---:B------:R-:W-:Y:S01]  /*03b0*/  IADD3 R24, PT, PT, R4.reuse, 0x1200, RZ ;  /* 0x0000120004187810 */ /* 0x040fe20007ffe0ff */
[--C-:B------:R-:W-:Y:S01]  /*03c0*/  IMAD.WIDE.U32 R16, R11, 0x4, R12.reuse ;  /* 0x000000040b107825 */ /* 0x100fe200078e000c */
[----:B------:R1:W4:Y:S01]  /*03d0*/  LDG.E R25, desc[UR6][R20.64] ;  /* 0x0000000614197981 */ /* 0x000322000c1e1900 */
[----:B------:R-:W-:Y:S02]  /*03e0*/  IADD3 R11, PT, PT, R4, 0x1400, RZ ;  /* 0x00001400040b7810 */ /* 0x000fe40007ffe0ff */
[--C-:B0-----:R-:W-:Y:S02]  /*03f0*/  IMAD.WIDE.U32 R22, R24, 0x4, R12.reuse ;  /* 0x0000000418167825 */ /* 0x101fe400078e000c */
[----:B------:R0:W4:Y:S02]  /*0400*/  LDG.E R24, desc[UR6][R16.64] ;  /* 0x0000000610187981 */ /* 0x000124000c1e1900 */
[--C-:B-1----:R-:W-:Y:S01]  /*0410*/  IMAD.WIDE.U32 R20, R14, 0x4, R12.reuse ;  /* 0x000000040e147825 */ /* 0x102fe200078e000c */
[C---:B------:R-:W-:Y:S01]  /*0420*/  IADD3 R14, PT, PT, R4.reuse, 0x1600, RZ ;  /* 0x00001600040e7810 */ /* 0x040fe20007ffe0ff */
[----:B------:R1:W4:Y:S04]  /*0430*/  LDG.E R18, desc[UR6][R22.64] ;  /* 0x0000000616127981 */ /* 0x000328000c1e1900 */
[----:B------:R1:W4:Y:S01]  /*0440*/  LDG.E R19, desc[UR6][R20.64] ;  /* 0x0000000614137981 */ /* 0x000322000c1e1900 */
[----:B0-----:R-:W-:Y:S01]  /*0450*/  IMAD.WIDE.U32 R16, R11, 0x4, R12 ;  /* 0x000000040b107825 */ /* 0x001fe200078e000c */
[----:B-1----:R-:W-:-:S04]  /*0460*/  IADD3 R23, PT, PT, R4, 0x1800, RZ ;  /* 0x0000180004177810 */ /* 0x002fc80007ffe0ff */
[----:B------:R0:W4:Y:S01]  /*0470*/  LDG.E R11, desc[UR6][R16.64] ;  /* 0x00000006100b7981 */ /* 0x000122000c1e1900 */
[C---:B------:R-:W-:Y:S01]  /*0480*/  IADD3 R21, PT, PT, R4.reuse, 0x1a00, RZ ;  /* 0x00001a0004157810 */ /* 0x040fe20007ffe0ff */
[----:B0-----:R-:W-:Y:S01]  /*0490*/  IMAD.WIDE.U32 R16, R23, 0x4, R12 ;  /* 0x0000000417107825 */ /* 0x001fe200078e000c */
[----:B------:R-:W-:-:S03]  /*04a0*/  IADD3 R23, PT, PT, R4, 0x1c00, RZ ;  /* 0x00001c0004177810 */ /* 0x000fc60007ffe0ff */
[--C-:B------:R-:W-:Y:S02]  /*04b0*/  IMAD.WIDE.U32 R20, R21, 0x4, R12.reuse ;  /* 0x0000000415147825 */ /* 0x100fe400078e000c */
[----:B------:R-:W4:Y:S02]  /*04c0*/  LDG.E R16, desc[UR6][R16.64] ;  /* 0x0000000610107981 */ /* 0x000f24000c1e1900 */
[----:B------:R-:W-:Y:S02]  /*04d0*/  IMAD.WIDE.U32 R22, R23, 0x4, R12 ;  /* 0x0000000417167825 */ /* 0x000fe400078e000c */
[----:B------:R-:W4:Y:S04]  /*04e0*/  LDG.E R20, desc[UR6][R20.64] ;  /* 0x0000000614147981 */ /* 0x000f28000c1e1900 */
[----:B------:R-:W4:Y:S01]  /*04f0*/  LDG.E R22, desc[UR6][R22.64] ;  /* 0x0000000616167981 */ /* 0x000f22000c1e1900 */
[----:B--2--5:R-:W-:Y:S01]  /*0500*/  FADD R8, R8, R15 ;  /* 0x0000000f08087221 */ /* 0x024fe20000000000 */
[----:B------:R-:W-:-:S06]  /*0510*/  IMAD.WIDE.U32 R14, R14, 0x4, R12 ;  /* 0x000000040e0e7825 */ /* 0x000fcc00078e000c */
[----:B------:R0:W2:Y:S02]  /*0520*/  LDG.E R14, desc[UR6][R14.64] ;  /* 0x000000060e0e7981 */ /* 0x0000a4000c1e1900 */
[----:B0-----:R-:W-:-:S05]  /*0530*/  IADD3 R15, PT, PT, R4, 0x1e00, RZ ;  /* 0x00001e00040f7810 */ /* 0x001fca0007ffe0ff */
[----:B------:R-:W-:-:S06]  /*0540*/  IMAD.WIDE.U32 R12, R15, 0x4, R12 ;  /* 0x000000040f0c7825 */ /* 0x000fcc00078e000c */
[----:B------:R-:W2:Y:S01]  /*0550*/  LDG.E R12, desc[UR6][R12.64] ;  /* 0x000000060c0c7981 */ /* 0x000ea2000c1e1900 */
        /* <DEDUP_REMOVED lines=8> */
[----:B------:R-:W-:Y:S01]  /*05e0*/  FADD R18, R19, R18 ;  /* 0x0000001213127221 */ /* 0x000fe20000000000 */
[----:B------:R-:W-:-:S03]  /*05f0*/  IADD3 R10, PT, PT, R10, 0x10, RZ ;  /* 0x000000100a0a7810 */ /* 0x000fc60007ffe0ff */
[----:B------:R-:W-:Y:S01]  /*0600*/  FADD R11, R18, R11 ;  /* 0x0000000b120b7221 */ /* 0x000fe20000000000 */
[----:B------:R-:W-:Y:S02]  /*0610*/  ISETP.NE.AND P0, PT, R10, RZ, PT ;  /* 0x000000ff0a00720c */ /* 0x000fe40003f05270 */
[----:B------:R-:W-:Y:S02]  /*0620*/  IADD3 R9, PT, PT, R9, 0x2000, RZ ;  /* 0x0000200009097810 */ /* 0x000fe40007ffe0ff */
[----:B------:R-:W-:Y:S01]  /*0630*/  IADD3 R4, PT, PT, R4, 0x2000, RZ ;  /* 0x0000200004047810 */ /* 0x000fe20007ffe0ff */
[----:B--2---:R-:W-:-:S04]  /*0640*/  FADD R11, R11, R14 ;  /* 0x0000000e0b0b7221 */ /* 0x004fc80000000000 */
[----:B------:R-:W-:-:S04]  /*0650*/  FADD R11, R11, R16 ;  /* 0x000000100b0b7221 */ /* 0x000fc80000000000 */
[----:B------:R-:W-:-:S04]  /*0660*/  FADD R11, R11, R20 ;  /* 0x000000140b0b7221 */ /* 0x000fc80000000000 */
[----:B------:R-:W-:-:S04]  /*0670*/  FADD R11, R11, R22 ;  /* 0x000000160b0b7221 */ /* 0x000fc80000000000 */
[----:B------:R-:W-:Y:S01]  /*0680*/  FADD R15, R11, R12 ;  /* 0x0000000c0b0f7221 */ /* 0x000fe20000000000 */
[----:B------:R-:W-:Y:S06]  /*0690*/  @P0 BRA `(.L_x_182) ;  /* 0xfffffff800ec0947 */ /* 0x000fec000383ffff */
[----:B------:R-:W-:Y:S05]  /*06a0*/  BSYNC.RECONVERGENT B3 ;  /* 0x0000000000037941 */ /* 0x000fea0003800200 */
.L_x_181:
[----:B------:R-:W-:-:S07]  /*06b0*/  IADD3 R4, PT, PT, R9, -0x1000, RZ ;  /* 0xfffff00009047810 */ /* 0x000fce0007ffe0ff */
.L_x_180:
[----:B------:R-:W-:Y:S05]  /*06c0*/  BSYNC.RECONVERGENT B2 ;  /* 0x0000000000027941 */ /* 0x000fea0003800200 */
.L_x_179:
[----:B------:R-:W-:-:S13]  /*06d0*/  ISETP.NE.AND P0, PT, R6, RZ, PT ;  /* 0x000000ff0600720c */ /* 0x000fda0003f05270 */
[----:B------:R-:W-:Y:S05]  /*06e0*/  @!P0 BRA `(.L_x_178) ;  /* 0x0000000400308947 */ /* 0x000fea0003800000 */
[----:B------:R-:W-:Y:S01]  /*06f0*/  ISETP.GE.U32.AND P0, PT, R6, 0x8, PT ;  /* 0x000000080600780c */ /* 0x000fe20003f06070 */
[----:B------:R-:W-:Y:S01]  /*0700*/  BSSY.RECONVERGENT B2, `(.L_x_183) ;  /* 0x0000026000027945 */ /* 0x000fe20003800200 */
[----:B------:R-:W-:-:S04]  /*0710*/  LOP3.LUT R22, R5, 0x7, RZ, 0xc0, !PT ;  /* 0x0000000705167812 */ /* 0x000fc800078ec0ff */
[----:B------:R-:W-:-:S07]  /*0720*/  ISETP.NE.AND P1, PT, R22, RZ, PT ;  /* 0x000000ff1600720c */ /* 0x000fce0003f25270 */
[----:B------:R-:W-:Y:S06]  /*0730*/  @!P0 BRA `(.L_x_184) ;  /* 0x0000000000888947 */ /* 0x000fec0003800000 */
[----:B------:R-:W1:Y:S01]  /*0740*/  LDC.64 R6, c[0x0][0x380] ;  /* 0x0000e000ff067b82 */ /* 0x000e620000000a00 */
[----:B------:R-:W-:-:S04]  /*0750*/  LEA R19, R3, R4, 0xd ;  /* 0x0000000403137211 */ /* 0x000fc800078e68ff */
[C---:B------:R-:W-:Y:S02]  /*0760*/  IADD3 R17, PT, PT, R19.reuse, 0x200, RZ ;  /* 0x0000020013117810 */ /* 0x040fe40007ffe0ff */
[C---:B------:R-:W-:Y:S02]  /*0770*/  IADD3 R21, PT, PT, R19.reuse, 0x400, RZ ;  /* 0x0000040013157810 */ /* 0x040fe40007ffe0ff */
[C---:B------:R-:W-:Y:S02]  /*0780*/  IADD3 R13, PT, PT, R19.reuse, 0x600, RZ ;  /* 0x00000600130d7810 */ /* 0x040fe40007ffe0ff */
[C---:B0-----:R-:W-:Y:S01]  /*0790*/  IADD3 R9, PT, PT, R19.reuse, 0x800, RZ ;  /* 0x0000080013097810 */ /* 0x041fe20007ffe0ff */
[----:B-1----:R-:W-:-:S04]  /*07a0*/  IMAD.WIDE.U32 R10, R19, 0x4, R6 ;  /* 0x00000004130a7825 */ /* 0x002fc800078e0006 */
[--C-:B------:R-:W-:Y:S01]  /*07b0*/  IMAD.WIDE.U32 R16, R17, 0x4, R6.reuse ;  /* 0x0000000411107825 */ /* 0x100fe200078e0006 */
[----:B------:R0:W2:Y:S03]  /*07c0*/  LDG.E R14, desc[UR6][R10.64] ;  /* 0x000000060a0e7981 */ /* 0x0000a6000c1e1900 */
[--C-:B------:R-:W-:Y:S01]  /*07d0*/  IMAD.WIDE.U32 R20, R21, 0x4, R6.reuse ;  /* 0x0000000415147825 */ /* 0x100fe200078e0006 */
[----:B------:R1:W3:Y:S03]  /*07e0*/  LDG.E R18, desc[UR6][R16.64] ;  /* 0x0000000610127981 */ /* 0x0002e6000c1e1900 */
[--C-:B------:R-:W-:Y:S01]  /*07f0*/  IMAD.WIDE.U32 R12, R13, 0x4, R6.reuse ;  /* 0x000000040d0c7825 */ /* 0x100fe200078e0006 */
[----:B------:R-:W-:Y:S01]  /*0800*/  IADD3 R23, PT, PT, R19, 0xa00, RZ ;  /* 0x00000a0013177810 */ /* 0x000fe20007ffe0ff */
[----:B------:R-:W4:Y:S02]  /*0810*/  LDG.E R20, desc[UR6][R20.64] ;  /* 0x0000000614147981 */ /* 0x000f24000c1e1900 */
[--C-:B------:R-:W-:Y:S01]  /*0820*/  IMAD.WIDE.U32 R8, R9, 0x4, R6.reuse ;  /* 0x0000000409087825 */ /* 0x100fe200078e0006 */
[----:B------:R-:W-:Y:S01]  /*0830*/  IADD3 R25, PT, PT, R19, 0xc00, RZ ;  /* 0x00000c0013197810 */ /* 0x000fe20007ffe0ff */
[----:B------:R-:W4:Y:S02]  /*0840*/  LDG.E R12, desc[UR6][R12.64] ;  /* 0x000000060c0c7981 */ /* 0x000f24000c1e1900 */
[--C-:B0-----:R-:W-:Y:S01]  /*0850*/  IMAD.WIDE.U32 R10, R23, 0x4, R6.reuse ;  /* 0x00000004170a7825 */ /* 0x101fe200078e0006 */
[----:B------:R-:W-:Y:S01]  /*0860*/  IADD3 R19, PT, PT, R19, 0xe00, RZ ;  /* 0x00000e0013137810 */ /* 0x000fe20007ffe0ff */
[----:B------:R-:W4:Y:S02]  /*0870*/  LDG.E R8, desc[UR6][R8.64] ;  /* 0x0000000608087981 */ /* 0x000f24000c1e1900 */
[----:B-1----:R-:W-:-:S02]  /*0880*/  IMAD.WIDE.U32 R16, R25, 0x4, R6 ;  /* 0x0000000419107825 */ /* 0x002fc400078e0006 */
[----:B------:R-:W4:Y:S02]  /*0890*/  LDG.E R11, desc[UR6][R10.64] ;  /* 0x000000060a0b7981 */ /* 0x000f24000c1e1900 */
[----:B------:R-:W-:Y:S02]  /*08a0*/  IMAD.WIDE.U32 R6, R19, 0x4, R6 ;  /* 0x0000000413067825 */ /* 0x000fe400078e0006 */
[----:B------:R-:W4:Y:S04]  /*08b0*/  LDG.E R17, desc[UR6][R16.64] ;  /* 0x0000000610117981 */ /* 0x000f28000c1e1900 */
[----:B------:R-:W4:Y:S01]  /*08c0*/  LDG.E R7, desc[UR6][R6.64] ;  /* 0x0000000606077981 */ /* 0x000f22000c1e1900 */
        /* <DEDUP_REMOVED lines=9> */
.L_x_184:
[----:B------:R-:W-:Y:S05]  /*0960*/  BSYNC.RECONVERGENT B2 ;  /* 0x0000000000027941 */ /* 0x000fea0003800200 */
.L_x_183:
[----:B------:R-:W-:Y:S05]  /*0970*/  @!P1 BRA `(.L_x_178) ;  /* 0x00000000008c9947 */ /* 0x000fea0003800000 */
[----:B------:R-:W-:Y:S01]  /*0980*/  ISETP.GE.U32.AND P0, PT, R22, 0x4, PT ;  /* 0x000000041600780c */ /* 0x000fe20003f06070 */
[----:B------:R-:W-:Y:S01]  /*0990*/  BSSY.RECONVERGENT B2, `(.L_x_185) ;  /* 0x0000016000027945 */ /* 0x000fe20003800200 */
[----:B------:R-:W-:-:S04]  /*09a0*/  LOP3.LUT R5, R5, 0x3, RZ, 0xc0, !PT ;  /* 0x0000000305057812 */ /* 0x000fc800078ec0ff */
[----:B------:R-:W-:-:S07]  /*09b0*/  ISETP.NE.AND P1, PT, R5, RZ, PT ;  /* 0x000000ff0500720c */ /* 0x000fce0003f25270 */
[----:B------:R-:W-:Y:S06]  /*09c0*/  @!P0 BRA `(.L_x_186) ;  /* 0x0000000000488947 */ /* 0x000fec0003800000 */
[----:B------:R-:W0:Y:S01]  /*09d0*/  LDC.64 R6, c[0x0][0x380] ;  /* 0x0000e000ff067b82 */ /* 0x000e220000000a00 */
[----:B------:R-:W-:-:S04]  /*09e0*/  LEA R13, R3, R4, 0xd ;  /* 0x00000004030d7211 */ /* 0x000fc800078e68ff */
[C---:B------:R-:W-:Y:S02]  /*09f0*/  IADD3 R11, PT, PT, R13.reuse, 0x200, RZ ;  /* 0x000002000d0b7810 */ /* 0x040fe40007ffe0ff */
[C---:B------:R-:W-:Y:S02]  /*0a00*/  IADD3 R17, PT, PT, R13.reuse, 0x400, RZ ;  /* 0x000004000d117810 */ /* 0x040fe40007ffe0ff */
[C---:B------:R-:W-:Y:S01]  /*0a10*/  IADD3 R19, PT, PT, R13.reuse, 0x600, RZ ;  /* 0x000006000d137810 */ /* 0x040fe20007ffe0ff */
[----:B0-----:R-:W-:-:S04]  /*0a20*/  IMAD.WIDE.U32 R8, R13, 0x4, R6 ;  /* 0x000000040d087825 */ /* 0x001fc800078e0006 */
[--C-:B------:R-:W-:Y:S02]  /*0a30*/  IMAD.WIDE.U32 R10, R11, 0x4, R6.reuse ;  /* 0x000000040b0a7825 */ /* 0x100fe400078e0006 */
[----:B------:R-:W2:Y:S02]  /*0a40*/  LDG.E R8, desc[UR6][R8.64] ;  /* 0x0000000608087981 */ /* 0x000ea4000c1e1900 */
[--C-:B------:R-:W-:Y:S02]  /*0a50*/  IMAD.WIDE.U32 R12, R17, 0x4, R6.reuse ;  /* 0x00000004110c7825 */ /* 0x100fe400078e0006 */
[----:B------:R-:W3:Y:S02]  /*0a60*/  LDG.E R10, desc[UR6][R10.64] ;  /* 0x000000060a0a7981 */ /* 0x000ee4000c1e1900 */
[----:B------:R-:W-:Y:S02]  /*0a70*/  IMAD.WIDE.U32 R6, R19, 0x4, R6 ;  /* 0x0000000413067825 */ /* 0x000fe400078e0006 */
[----:B------:R-:W4:Y:S04]  /*0a80*/  LDG.E R12, desc[UR6][R12.64] ;  /* 0x000000060c0c7981 */ /* 0x000f28000c1e1900 */
[----:B------:R-:W4:Y:S01]  /*0a90*/  LDG.E R6, desc[UR6][R6.64] ;  /* 0x0000000606067981 */ /* 0x000f22000c1e1900 */
[----:B------:R-:W-:Y:S01]  /*0aa0*/  IADD3 R4, PT, PT, R4, 0x800, RZ ;  /* 0x0000080004047810 */ /* 0x000fe20007ffe0ff */
[----:B--2--5:R-:W-:-:S04]  /*0ab0*/  FADD R15, R15, R8 ;  /* 0x000000080f0f7221 */ /* 0x024fc80000000000 */
[----:B---3--:R-:W-:-:S04]  /*0ac0*/  FADD R15, R15, R10 ;  /* 0x0000000a0f0f7221 */ /* 0x008fc80000000000 */
[----:B----4-:R-:W-:-:S04]  /*0ad0*/  FADD R15, R15, R12 ;  /* 0x0000000c0f0f7221 */ /* 0x010fc80000000000 */
[----:B------:R-:W-:-:S07]  /*0ae0*/  FADD R15, R15, R6 ;  /* 0x000000060f0f7221 */ /* 0x000fce0000000000 */
.L_x_186:
[----:B------:R-:W-:Y:S05]  /*0af0*/  BSYNC.RECONVERGENT B2 ;  /* 0x0000000000027941 */ /* 0x000fea0003800200 */
.L_x_185:
[----:B------:R-:W-:Y:S05]  /*0b00*/  @!P1 BRA `(.L_x_178) ;  /* 0x0000000000289947 */ /* 0x000fea0003800000 */
[----:B------:R-:W1:Y:S01]  /*0b10*/  LDC.64 R6, c[0x0][0x380] ;  /* 0x0000e000ff067b82 */ /* 0x000e620000000a00 */
[----:B0-----:R-:W-:Y:S02]  /*0b20*/  LEA R9, R3, R4, 0xd ;  /* 0x0000000403097211 */ /* 0x001fe400078e68ff */
[----:B------:R-:W-:-:S07]  /*0b30*/  IADD3 R8, PT, PT, -R5, RZ, RZ ;  /* 0x000000ff05087210 */ /* 0x000fce0007ffe1ff */
.L_x_187:
[----:B-1----:R-:W-:-:S06]  /*0b40*/  IMAD.WIDE.U32 R4, R9, 0x4, R6 ;  /* 0x0000000409047825 */ /* 0x002fcc00078e0006 */
[----:B------:R-:W2:Y:S01]  /*0b50*/  LDG.E R4, desc[UR6][R4.64] ;  /* 0x0000000604047981 */ /* 0x000ea2000c1e1900 */
[----:B------:R-:W-:Y:S02]  /*0b60*/  IADD3 R8, PT, PT, R8, 0x1, RZ ;  /* 0x0000000108087810 */ /* 0x000fe40007ffe0ff */
[----:B------:R-:W-:Y:S02]  /*0b70*/  IADD3 R9, PT, PT, R9, 0x200, RZ ;  /* 0x0000020009097810 */ /* 0x000fe40007ffe0ff */
[----:B------:R-:W-:Y:S01]  /*0b80*/  ISETP.NE.AND P0, PT, R8, RZ, PT ;  /* 0x000000ff0800720c */ /* 0x000fe20003f05270 */
[----:B--2--5:R-:W-:-:S12]  /*0b90*/  FADD R15, R4, R15 ;  /* 0x0000000f040f7221 */ /* 0x024fd80000000000 */
[----:B------:R-:W-:Y:S05]  /*0ba0*/  @P0 BRA `(.L_x_187) ;  /* 0xfffffffc00e40947 */ /* 0x000fea000383ffff */
.L_x_178:
[----:B------:R-:W-:Y:S05]  /*0bb0*/  BSYNC.RECONVERGENT B1 ;  /* 0x0000000000017941 */ /* 0x000fea0003800200 */
.L_x_177:
[----:B------:R-:W-:-:S13]  /*0bc0*/  ISETP.GE.U32.AND P0, PT, R0, 0x200, PT ;  /* 0x000002000000780c */ /* 0x000fda0003f06070 */
[----:B------:R-:W-:Y:S05]  /*0bd0*/  @!P0 BRA `(.L_x_188) ;  /* 0x0000000000d08947 */ /* 0x000fea0003800000 */
[----:B0-----:R-:W0:Y:S01]  /*0be0*/  S2R R8, SR_LANEID ;  /* 0x0000000000087919 */ /* 0x001e220000000000 */
[----:B-----5:R-:W1:Y:S02]  /*0bf0*/  SHFL.DOWN PT, R0, R15, 0x1, 0x1f ;  /* 0x08201f000f007f89 */ /* 0x020e6400000e0000 */
[----:B-1----:R-:W-:Y:S01]  /*0c00*/  FADD R0, R0, R15 ;  /* 0x0000000f00007221 */ /* 0x002fe20000000000 */
[C---:B0-----:R-:W-:Y:S02]  /*0c10*/  ISETP.GT.AND P0, PT, R8.reuse, 0x1e, PT ;  /* 0x0000001e0800780c */ /* 0x041fe40003f04270 */
[C---:B------:R-:W-:Y:S02]  /*0c20*/  ISETP.NE.AND P1, PT, R8.reuse, RZ, PT ;  /* 0x000000ff0800720c */ /* 0x040fe40003f25270 */
        /* <DEDUP_REMOVED lines=27> */
[----:B------:R-:W0:Y:S04]  /*0de0*/  LDS.128 R12, [UR4+0x10] ;  /* 0x00001004ff0c7984 */ /* 0x000e280008000c00 */
[----:B------:R-:W2:Y:S04]  /*0df0*/  LDS.128 R8, [UR4+0x20] ;  /* 0x00002004ff087984 */ /* 0x000ea80008000c00 */
[----:B-1----:R-:W1:Y:S04]  /*0e00*/  LDS.128 R4, [UR4+0x30] ;  /* 0x00003004ff047984 */ /* 0x002e680008000c00 */
[----:B------:R-:W3:Y:S01]  /*0e10*/  LDS.128 R16, [UR4+0x40] ;  /* 0x00004004ff107984 */ /* 0x000ee20008000c00 */
[----:B0-----:R-:W-:-:S04]  /*0e20*/  FADD R13, R20, R13 ;  /* 0x0000000d140d7221 */ /* 0x001fc80000000000 */
[----:B------:R-:W-:-:S04]  /*0e30*/  FADD R14, R13, R14 ;  /* 0x0000000e0d0e7221 */ /* 0x000fc80000000000 */
[----:B------:R-:W-:-:S04]  /*0e40*/  FADD R15, R14, R15 ;  /* 0x0000000f0e0f7221 */ /* 0x000fc80000000000 */
[----:B--2---:R-:W-:-:S04]  /*0e50*/  FADD R8, R15, R8 ;  /* 0x000000080f087221 */ /* 0x004fc80000000000 */
[----:B------:R-:W-:-:S04]  /*0e60*/  FADD R9, R8, R9 ;  /* 0x0000000908097221 */ /* 0x000fc80000000000 */
[----:B------:R-:W-:-:S04]  /*0e70*/  FADD R10, R9, R10 ;  /* 0x0000000a090a7221 */ /* 0x000fc80000000000 */
[----:B------:R-:W-:-:S04]  /*0e80*/  FADD R11, R10, R11 ;  /* 0x0000000b0a0b7221 */ /* 0x000fc80000000000 */
[----:B-1----:R-:W-:-:S04]  /*0e90*/  FADD R4, R11, R4 ;  /* 0x000000040b047221 */ /* 0x002fc80000000000 */
        /* <DEDUP_REMOVED lines=8> */
.L_x_188:
[----:B0-----:R-:W0:Y:S01]  /*0f20*/  S2R R8, SR_LANEID ;  /* 0x0000000000087919 */ /* 0x001e220000000000 */
[----:B------:R-:W-:-:S04]  /*0f30*/  LOP3.LUT R4, R2, 0x3e0, RZ, 0xc0, !PT ;  /* 0x000003e002047812 */ /* 0x000fc800078ec0ff */
[----:B------:R-:W-:Y:S02]  /*0f40*/  IADD3 R5, PT, PT, R4, 0x20, RZ ;  /* 0x0000002004057810 */ /* 0x000fe40007ffe0ff */
[----:B------:R-:W-:Y:S02]  /*0f50*/  LOP3.LUT R7, RZ, R4, RZ, 0x33, !PT ;  /* 0x00000004ff077212 */ /* 0x000fe400078e33ff */
[----:B------:R-:W-:Y:S02]  /*0f60*/  ISETP.GT.U32.AND P0, PT, R5, R0, PT ;  /* 0x000000000500720c */ /* 0x000fe40003f04070 */
[----:B------:R-:W-:-:S04]  /*0f70*/  IADD3 R7, PT, PT, R0, R7, RZ ;  /* 0x0000000700077210 */ /* 0x000fc80007ffe0ff */
[----:B------:R-:W-:-:S05]  /*0f80*/  SEL R7, R7, 0x1f, P0 ;  /* 0x0000001f07077807 */ /* 0x000fca0000000000 */
[----:B-----5:R-:W1:Y:S01]  /*0f90*/  SHFL.DOWN PT, R4, R15, 0x1, R7 ;  /* 0x082000000f047989 */ /* 0x020e6200000e0007 */
[C---:B0-----:R-:W-:Y:S02]  /*0fa0*/  ISETP.GE.AND P0, PT, R8.reuse, R7, PT ;  /* 0x000000070800720c */ /* 0x041fe40003f06270 */
[C---:B------:R-:W-:Y:S02]  /*0fb0*/  IADD3 R6, PT, PT, R8.reuse, 0x2, RZ ;  /* 0x0000000208067810 */ /* 0x040fe40007ffe0ff */
[----:B------:R-:W-:-:S09]  /*0fc0*/  ISETP.NE.AND P1, PT, R8, RZ, PT ;  /* 0x000000ff0800720c */ /* 0x000fd20003f25270 */
[----:B-1----:R-:W-:Y:S01]  /*0fd0*/  @!P0 FADD R15, R4, R15 ;  /* 0x0000000f040f8221 */ /* 0x002fe20000000000 */
[----:B------:R-:W-:Y:S02]  /*0fe0*/  ISETP.GT.AND P0, PT, R6, R7, PT ;  /* 0x000000070600720c */ /* 0x000fe40003f04270 */
[----:B------:R-:W-:Y:S01]  /*0ff0*/  IADD3 R6, PT, PT, R8, 0x4, RZ ;  /* 0x0000000408067810 */ /* 0x000fe20007ffe0ff */
        /* <DEDUP_REMOVED lines=24> */
[----:B------:R-:W1:Y:S01]  /*1180*/  S2UR UR5, SR_CgaCtaId ;  /* 0x00000000000579c3 */ /* 0x000e620000008800 */
[----:B------:R-:W-:Y:S01]  /*1190*/  UMOV UR4, 0x400 ;  /* 0x0000040000047882 */ /* 0x000fe20000000000 */
[C---:B------:R-:W-:Y:S02]  /*11a0*/  ISETP.GT.U32.AND P2, PT, R0.reuse, 0x20, PT ;  /* 0x000000200000780c */ /* 0x040fe40003f44070 */
[C---:B------:R-:W-:Y:S02]  /*11b0*/  ISETP.GT.U32.AND P3, PT, R0.reuse, 0x40, PT ;  /* 0x000000400000780c */ /* 0x040fe40003f64070 */
[C---:B------:R-:W-:Y:S02]  /*11c0*/  ISETP.GT.U32.AND P1, PT, R0.reuse, 0x60, PT ;  /* 0x000000600000780c */ /* 0x040fe40003f24070 */
[----:B------:R-:W-:Y:S01]  /*11d0*/  ISETP.GT.U32.AND P4, PT, R0, 0xc0, PT ;  /* 0x000000c00000780c */ /* 0x000fe20003f84070 */
[----:B-1----:R-:W-:-:S09]  /*11e0*/  ULEA UR4, UR5, UR4, 0x18 ;  /* 0x0000000405047291 */ /* 0x002fd2000f8ec0ff */
[----:B0-----:R-:W0:Y:S04]  /*11f0*/  LDS.128 R4, [UR4+0x10] ;  /* 0x00001004ff047984 */ /* 0x001e280008000c00 */
[----:B------:R-:W1:Y:S04]  /*1200*/  LDS.128 R8, [UR4+0x20] ;  /* 0x00002004ff087984 */ /* 0x000e680008000c00 */
[----:B------:R-:W2:Y:S04]  /*1210*/  LDS.128 R12, [UR4+0x30] ;  /* 0x00003004ff0c7984 */ /* 0x000ea80008000c00 */
[----:B------:R-:W3:Y:S01]  /*1220*/  LDS.128 R16, [UR4+0x40] ;  /* 0x00004004ff107984 */ /* 0x000ee20008000c00 */
[----:B0-----:R-:W-:Y:S01]  /*1230*/  @P2 FADD R20, R20, R5 ;  /* 0x0000000514142221 */ /* 0x001fe20000000000 */
[----:B------:R-:W-:-:S03]  /*1240*/  ISETP.GT.U32.AND P2, PT, R0, 0x80, PT ;  /* 0x000000800000780c */ /* 0x000fc60003f44070 */
[----:B------:R-:W-:Y:S01]  /*1250*/  @P3 FADD R20, R20, R6 ;  /* 0x0000000614143221 */ /* 0x000fe20000000000 */
[----:B------:R-:W-:-:S03]  /*1260*/  ISETP.GT.U32.AND P3, PT, R0, 0xa0, PT ;  /* 0x000000a00000780c */ /* 0x000fc60003f64070 */
[----:B------:R-:W-:Y:S01]  /*1270*/  @P1 FADD R20, R20, R7 ;  /* 0x0000000714141221 */ /* 0x000fe20000000000 */
[----:B------:R-:W-:-:S05]  /*1280*/  ISETP.GT.U32.AND P1, PT, R0, 0xe0, PT ;  /* 0x000000e00000780c */ /* 0x000fca0003f24070 */
[----:B-1----:R-:W-:Y:S01]  /*1290*/  @P2 FADD R20, R20, R8 ;  /* 0x0000000814142221 */ /* 0x002fe20000000000 */
[----:B------:R-:W-:-:S03]  /*12a0*/  ISETP.GT.U32.AND P2, PT, R0, 0x100, PT ;  /* 0x000001000000780c */ /* 0x000fc60003f44070 */
[----:B------:R-:W-:Y:S01]  /*12b0*/  @P3 FADD R20, R20, R9 ;  /* 0x0000000914143221 */ /* 0x000fe20000000000 */
[----:B------:R-:W-:-:S03]  /*12c0*/  ISETP.GT.U32.AND P3, PT, R0, 0x120, PT ;  /* 0x000001200000780c */ /* 0x000fc60003f64070 */
[----:B------:R-:W-:Y:S01]  /*12d0*/  @P4 FADD R20, R20, R10 ;  /* 0x0000000a14144221 */ /* 0x000fe20000000000 */
[----:B------:R-:W-:-:S03]  /*12e0*/  ISETP.GT.U32.AND P4, PT, R0, 0x140, PT ;  /* 0x000001400000780c */ /* 0x000fc60003f84070 */
[----:B------:R-:W-:Y:S01]  /*12f0*/  @P1 FADD R20, R20, R11 ;  /* 0x0000000b14141221 */ /* 0x000fe20000000000 */
[----:B------:R-:W-:-:S03]  /*1300*/  ISETP.GT.U32.AND P1, PT, R0, 0x160, PT ;  /* 0x000001600000780c */ /* 0x000fc60003f24070 */
[----:B--2---:R-:W-:Y:S01]  /*1310*/  @P2 FADD R20, R20, R12 ;  /* 0x0000000c14142221 */ /* 0x004fe20000000000 */
[----:B------:R-:W-:-:S03]  /*1320*/  ISETP.GT.U32.AND P2, PT, R0, 0x180, PT ;  /* 0x000001800000780c */ /* 0x000fc60003f44070 */
[----:B------:R-:W-:Y:S01]  /*1330*/  @P3 FADD R20, R20, R13 ;  /* 0x0000000d14143221 */ /* 0x000fe20000000000 */
[----:B------:R-:W-:-:S03]  /*1340*/  ISETP.GT.U32.AND P3, PT, R0, 0x1a0, PT ;  /* 0x000001a00000780c */ /* 0x000fc60003f64070 */
[----:B------:R-:W-:Y:S01]  /*1350*/  @P4 FADD R20, R20, R14 ;  /* 0x0000000e14144221 */ /* 0x000fe20000000000 */
[----:B------:R-:W-:-:S03]  /*1360*/  ISETP.GT.U32.AND P4, PT, R0, 0x1c0, PT ;  /* 0x000001c00000780c */ /* 0x000fc60003f84070 */
[----:B------:R-:W-:Y:S01]  /*1370*/  @P1 FADD R20, R20, R15 ;  /* 0x0000000f14141221 */ /* 0x000fe20000000000 */
[----:B------:R-:W-:-:S03]  /*1380*/  ISETP.GT.U32.AND P1, PT, R0, 0x1e0, PT ;  /* 0x000001e00000780c */ /* 0x000fc60003f24070 */
[----:B---3--:R-:W-:-:S04]  /*1390*/  @P2 FADD R20, R20, R16 ;  /* 0x0000001014142221 */ /* 0x008fc80000000000 */
[----:B------:R-:W-:-:S04]  /*13a0*/  @P3 FADD R20, R20, R17 ;  /* 0x0000001114143221 */ /* 0x000fc80000000000 */
[----:B------:R-:W-:-:S04]  /*13b0*/  @P4 FADD R20, R20, R18 ;  /* 0x0000001214144221 */ /* 0x000fc80000000000 */
[----:B------:R-:W-:Y:S01]  /*13c0*/  @P1 FADD R20, R20, R19 ;  /* 0x0000001314141221 */ /* 0x000fe20000000000 */
[----:B------:R-:W-:Y:S06]  /*13d0*/  BRA `(.L_x_189) ;  /* 0x0000001400007947 */ /* 0x000fec0003800000 */
.L_x_174:
[----:B------:R-:W0:Y:S01]  /*13e0*/  S2R R2, SR_TID.X ;  /* 0x0000000000027919 */ /* 0x000e220000002100 */
[----:B------:R-:W1:Y:S02]  /*13f0*/  LDCU.64 UR4, c[0x0][0x380] ;  /* 0x00007000ff0477ac */ /* 0x000e640008000a00 */
[----:B-1----:R-:W-:Y:S02]  /*1400*/  MOV R4, UR4 ;  /* 0x0000000400047c02 */ /* 0x002fe40008000f00 */
[----:B------:R-:W-:Y:S02]  /*1410*/  MOV R5, UR5 ;  /* 0x0000000500057c02 */ /* 0x000fe40008000f00 */
[----:B0-----:R-:W-:-:S05]  /*1420*/  LEA R9, R3, R2, 0xd ;  /* 0x0000000203097211 */ /* 0x001fca00078e68ff */
[----:B------:R-:W-:-:S05]  /*1430*/  IMAD.WIDE.U32 R8, R9, 0x4, R4 ;  /* 0x0000000409087825 */ /* 0x000fca00078e0004 */
        /* <DEDUP_REMOVED lines=16> */
[----:B------:R-:W-:Y:S01]  /*1540*/  ISETP.GE.U32.AND P0, PT, R0, R13, PT ;  /* 0x0000000d0000720c */ /* 0x000fe20003f06070 */
        /* <DEDUP_REMOVED lines=16> */
[----:B------:R-:W-:Y:S01]  /*1650*/  LEA R9, R3, R13, 0xd ;  /* 0x0000000d03097211 */ /* 0x000fe200078e68ff */
[----:B------:R-:W-:Y:S01]  /*1660*/  UMOV UR4, URZ ;  /* 0x000000ff00047c82 */ /* 0x000fe20008000000 */
[----:B------:R-:W-:Y:S02]  /*1670*/  IADD3 R8, PT, PT, R6, -0x2000, RZ ;  /* 0xffffe00006087810 */ /* 0x000fe40007ffe0ff */
[----:B------:R-:W-:Y:S02]  /*1680*/  LOP3.LUT R0, RZ, R2, RZ, 0x33, !PT ;  /* 0x00000002ff007212 */ /* 0x000fe400078e33ff */
[----:B------:R-:W-:Y:S02]  /*1690*/  ISETP.GT.U32.AND P0, PT, R9, R8, PT ;  /* 0x000000080900720c */ /* 0x000fe40003f04070 */
[----:B------:R-:W-:Y:S02]  /*16a0*/  IADD3 R10, PT, PT, -R13, R6, R0 ;  /* 0x000000060d0a7210 */ /* 0x000fe40007ffe100 */
[----:B------:R-:W-:-:S02]  /*16b0*/  IADD3 R7, PT, PT, R9, 0x1000, R2 ;  /* 0x0000100009077810 */ /* 0x000fc40007ffe002 */
[----:B------:R-:W-:Y:S01]  /*16c0*/  MOV R0, R9 ;  /* 0x0000000900007202 */ /* 0x000fe20000000f00 */
[----:B------:R-:W-:-:S06]  /*16d0*/  IMAD R2, R3, -0x2000, R10 ;  /* 0xffffe00003027824 */ /* 0x000fcc00078e020a */
[----:B------:R-:W-:Y:S05]  /*16e0*/  @P0 BRA `(.L_x_191) ;  /* 0x0000000000bc0947 */ /* 0x000fea0003800000 */
[----:B------:R-:W0:Y:S08]  /*16f0*/  LDC R6, c[0x0][0x3a8] ;  /* 0x0000ea00ff067b82 */ /* 0x000e300000000800 */
[----:B------:R-:W1:Y:S02]  /*1700*/  LDC.64 R4, c[0x0][0x380] ;  /* 0x0000e000ff047b82 */ /* 0x000e640000000a00 */
.L_x_192:
[----:B------:R-:W2:Y:S02]  /*1710*/  S2R R10, SR_TID.X ;  /* 0x00000000000a7919 */ /* 0x000ea40000002100 */
[----:B--2---:R-:W-:-:S05]  /*1720*/  IADD3 R11, PT, PT, R10, R9, RZ ;  /* 0x000000090a0b7210 */ /* 0x004fca0007ffe0ff */
[----:B-1----:R-:W-:-:S05]  /*1730*/  IMAD.WIDE.U32 R10, R11, 0x4, R4 ;  /* 0x000000040b0a7825 */ /* 0x002fca00078e0004 */
        /* <DEDUP_REMOVED lines=13> */
[----:B---3--:R-:W-:-:S02]  /*1810*/  FADD R14, R14, R15 ;  /* 0x0000000f0e0e7221 */ /* 0x008fc40000000000 */
[----:B------:R-:W2:Y:S01]  /*1820*/  LDG.E R15, desc[UR6][R10.64+0x7000] ;  /* 0x007000060a0f7981 */ /* 0x000ea2000c1e1900 */
[----:B----4-:R-:W-:-:S03]  /*1830*/  FADD R12, R16, R17 ;  /* 0x00000011100c7221 */ /* 0x010fc60000000000 */
[----:B------:R-:W3:Y:S04]  /*1840*/  LDG.E R17, desc[UR6][R10.64+0x5800] ;  /* 0x005800060a117981 */ /* 0x000ee8000c1e1900 */
[----:B------:R-:W2:Y:S01]  /*1850*/  LDG.E R16, desc[UR6][R10.64+0x6800] ;  /* 0x006800060a107981 */ /* 0x000ea2000c1e1900 */
[----:B------:R-:W-:-:S03]  /*1860*/  FADD R14, R23, R14 ;  /* 0x0000000e170e7221 */ /* 0x000fc60000000000 */
[----:B------:R-:W4:Y:S01]  /*1870*/  LDG.E R23, desc[UR6][R10.64+0x7800] ;  /* 0x007800060a177981 */ /* 0x000f22000c1e1900 */
[----:B-----5:R-:W-:-:S04]  /*1880*/  FADD R19, R19, R20 ;  /* 0x0000001413137221 */ /* 0x020fc80000000000 */
[----:B------:R-:W-:Y:S01]  /*1890*/  FADD R19, R12, R19 ;  /* 0x000000130c137221 */ /* 0x000fe20000000000 */
[----:B0-----:R-:W-:Y:S01]  /*18a0*/  IADD3 R12, PT, PT, -R9, R6, RZ ;  /* 0x00000006090c7210 */ /* 0x001fe20007ffe1ff */
[----:B------:R-:W-:-:S03]  /*18b0*/  FADD R21, R21, R22 ;  /* 0x0000001615157221 */ /* 0x000fc60000000000 */
[----:B------:R-:W-:Y:S01]  /*18c0*/  ISETP.GE.U32.AND P0, PT, R12, R13, PT ;  /* 0x0000000d0c00720c */ /* 0x000fe20003f06070 */
[----:B------:R-:W-:-:S04]  /*18d0*/  FADD R24, R24, R25 ;  /* 0x0000001918187221 */ /* 0x000fc80000000000 */
[----:B------:R-:W-:Y:S01]  /*18e0*/  FADD R21, R21, R24 ;  /* 0x0000001815157221 */ /* 0x000fe20000000000 */
[----:B------:R-:W-:Y:S01]  /*18f0*/  FADD R14, R14, R19 ;  /* 0x000000130e0e7221 */ /* 0x000fe20000000000 */
[----:B---3--:R-:W-:Y:S01]  /*1900*/  FADD R17, R17, R18 ;  /* 0x0000001211117221 */ /* 0x008fe20000000000 */
[----:B--2---:R-:W-:-:S04]  /*1910*/  FADD R16, R16, R15 ;  /* 0x0000000f10107221 */ /* 0x004fc80000000000 */
[----:B------:R-:W-:-:S04]  /*1920*/  FADD R16, R17, R16 ;  /* 0x0000001011107221 */ /* 0x000fc80000000000 */
[----:B------:R-:W-:-:S04]  /*1930*/  FADD R21, R21, R16 ;  /* 0x0000001015157221 */ /* 0x000fc80000000000 */
[----:B------:R-:W-:-:S04]  /*1940*/  FADD R14, R14, R21 ;  /* 0x000000150e0e7221 */ /* 0x000fc80000000000 */
[----:B----4-:R-:W-:Y:S01]  /*1950*/  FADD R23, R23, R14 ;  /* 0x0000000e17177221 */ /* 0x010fe20000000000 */
[----:B------:R-:W-:Y:S06]  /*1960*/  @!P0 BRA `(.L_x_190) ;  /* 0x0000000800d08947 */ /* 0x000fec0003800000 */
[C---:B------:R-:W-:Y:S01]  /*1970*/  IADD3 R9, PT, PT, R13.reuse, R9, RZ ;  /* 0x000000090d097210 */ /* 0x040fe20007ffe0ff */
[----:B------:R-:W-:Y:S01]  /*1980*/  UIADD3 UR4, UPT, UPT, UR4, 0x1, URZ ;  /* 0x0000000104047890 */ /* 0x000fe2000fffe0ff */
[----:B------:R-:W-:Y:S02]  /*1990*/  IADD3 R0, PT, PT, R13, R0, RZ ;  /* 0x000000000d007210 */ /* 0x000fe40007ffe0ff */
[----:B------:R-:W-:Y:S02]  /*19a0*/  ISETP.GT.U32.AND P0, PT, R9, R8, PT ;  /* 0x000000080900720c */ /* 0x000fe40003f04070 */
[C---:B------:R-:W-:Y:S02]  /*19b0*/  IADD3 R2, PT, PT, -R13.reuse, R2, RZ ;  /* 0x000000020d027210 */ /* 0x040fe40007ffe1ff */
[----:B------:R-:W-:-:S09]  /*19c0*/  IADD3 R7, PT, PT, R13, R7, RZ ;  /* 0x000000070d077210 */ /* 0x000fd20007ffe0ff */
[----:B------:R-:W-:Y:S05]  /*19d0*/  @!P0 BRA `(.L_x_192) ;  /* 0xfffffffc004c8947 */ /* 0x000fea000383ffff */
.L_x_191:
[----:B------:R-:W0:Y:S01]  /*19e0*/  S2R R16, SR_TID.X ;  /* 0x0000000000107919 */ /* 0x000e220000002100 */
[----:B------:R-:W-:Y:S01]  /*19f0*/  IADD3 R8, PT, PT, -R9, R6, RZ ;  /* 0x0000000609087210 */ /* 0x000fe20007ffe1ff */
[----:B------:R-:W-:Y:S03]  /*1a00*/  BSSY.RECONVERGENT B1, `(.L_x_190) ;  /* 0x00000aa000017945 */ /* 0x000fe60003800200 */
[----:B0-----:R-:W-:-:S04]  /*1a10*/  ISETP.GE.AND P0, PT, R16, R8, PT ;  /* 0x000000081000720c */ /* 0x001fc80003f06270 */
[----:B------:R-:W-:-:S13]  /*1a20*/  ISETP.GE.U32.OR P0, PT, R9, R6, P0 ;  /* 0x000000060900720c */ /* 0x000fda0000706470 */
[----:B------:R-:W-:Y:S05]  /*1a30*/  @P0 BRA `(.L_x_193) ;  /* 0x0000000800980947 */ /* 0x000fea0003800000 */
[----:B------:R-:W0:Y:S01]  /*1a40*/  LDC R10, c[0x0][0x3ac] ;  /* 0x0000eb00ff0a7b82 */ /* 0x000e220000000800 */
[----:B------:R-:W-:Y:S01]  /*1a50*/  LOP3.LUT R11, RZ, R16, RZ, 0x33, !PT ;  /* 0x00000010ff0b7212 */ /* 0x000fe200078e33ff */
[----:B------:R-:W-:Y:S06]  /*1a60*/  BSSY.RECONVERGENT B2, `(.L_x_194) ;  /* 0x0000056000027945 */ /* 0x000fec0003800200 */
[----:B------:R-:W1:Y:S01]  /*1a70*/  LDC R8, c[0x0][0x3ac] ;  /* 0x0000eb00ff087b82 */ /* 0x000e620000000800 */
[----:B0-----:R-:W-:-:S04]  /*1a80*/  SHF.L.U32 R10, R10, 0xd, RZ ;  /* 0x0000000d0a0a7819 */ /* 0x001fc800000006ff */
[----:B------:R-:W-:-:S04]  /*1a90*/  LEA R10, R3, R10, 0xd ;  /* 0x0000000a030a7211 */ /* 0x000fc800078e68ff */
[----:B------:R-:W-:Y:S01]  /*1aa0*/  IADD3 R6, PT, PT, -R10, R6, R11 ;  /* 0x000000060a067210 */ /* 0x000fe20007ffe10b */
[----:B-1----:R-:W-:-:S04]  /*1ab0*/  IMAD R11, R8, UR4, RZ ;  /* 0x00000004080b7c24 */ /* 0x002fc8000f8e02ff */
[----:B------:R-:W-:-:S05]  /*1ac0*/  IMAD R6, R11, -0x2000, R6 ;  /* 0xffffe0000b067824 */ /* 0x000fca00078e0206 */
[C---:B------:R-:W-:Y:S02]  /*1ad0*/  ISETP.GE.U32.AND P0, PT, R6.reuse, 0x1e00, PT ;  /* 0x00001e000600780c */ /* 0x040fe40003f06070 */
[----:B------:R-:W-:-:S04]  /*1ae0*/  LEA.HI R6, R6, 0x1, RZ, 0x17 ;  /* 0x0000000106067811 */ /* 0x000fc800078fb8ff */
[----:B------:R-:W-:-:S07]  /*1af0*/  LOP3.LUT R8, R6, 0xf, RZ, 0xc0, !PT ;  /* 0x0000000f06087812 */ /* 0x000fce00078ec0ff */
[----:B------:R-:W-:Y:S05]  /*1b00*/  @!P0 BRA `(.L_x_195) ;  /* 0x00000004002c8947 */ /* 0x000fea0003800000 */
[----:B------:R-:W-:Y:S01]  /*1b10*/  LEA.HI R10, R2, 0x1, RZ, 0x17 ;  /* 0x00000001020a7811 */ /* 0x000fe200078fb8ff */
[----:B------:R-:W-:Y:S01]  /*1b20*/  BSSY.RECONVERGENT B3, `(.L_x_196) ;  /* 0x0000048000037945 */ /* 0x000fe20003800200 */
[----:B------:R-:W-:Y:S02]  /*1b30*/  LOP3.LUT R11, R16, 0x1000, RZ, 0xfc, !PT ;  /* 0x00001000100b7812 */ /* 0x000fe400078efcff */
[----:B------:R-:W-:-:S04]  /*1b40*/  LOP3.LUT R10, R10, 0xfffff0, RZ, 0xc0, !PT ;  /* 0x00fffff00a0a7812 */ /* 0x000fc800078ec0ff */
[----:B------:R-:W-:-:S07]  /*1b50*/  IADD3 R13, PT, PT, -R10, RZ, RZ ;  /* 0x000000ff0a0d7210 */ /* 0x000fce0007ffe1ff */
.L_x_197:
[C---:B------:R-:W-:Y:S02]  /*1b60*/  IADD3 R15, PT, PT, R7.reuse, -0x1000, RZ ;  /* 0xfffff000070f7810 */ /* 0x040fe40007ffe0ff */
[----:B------:R-:W-:-:S03]  /*1b70*/  IADD3 R25, PT, PT, R7, -0xe00, RZ ;  /* 0xfffff20007197810 */ /* 0x000fc60007ffe0ff */
[----:B------:R-:W-:Y:S01]  /*1b80*/  IMAD.WIDE.U32 R14, R15, 0x4, R4 ;  /* 0x000000040f0e7825 */ /* 0x000fe200078e0004 */
[----:B------:R-:W-:-:S04]  /*1b90*/  IADD3 R21, PT, PT, R7, -0xc00, RZ ;  /* 0xfffff40007157810 */ /* 0x000fc80007ffe0ff */
[----:B------:R0:W2:Y:S01]  /*1ba0*/  LDG.E R22, desc[UR6][R14.64] ;  /* 0x000000060e167981 */ /* 0x0000a2000c1e1900 */
[----:B------:R-:W-:-:S04]  /*1bb0*/  IMAD.WIDE.U32 R24, R25, 0x4, R4 ;  /* 0x0000000419187825 */ /* 0x000fc800078e0004 */
[--C-:B------:R-:W-:Y:S01]  /*1bc0*/  IMAD.WIDE.U32 R20, R21, 0x4, R4.reuse ;  /* 0x0000000415147825 */ /* 0x100fe200078e0004 */
[----:B------:R-:W3:Y:S04]  /*1bd0*/  LDG.E R16, desc[UR6][R24.64] ;  /* 0x0000000618107981 */ /* 0x000ee8000c1e1900 */
[----:B------:R1:W4:Y:S01]  /*1be0*/  LDG.E R17, desc[UR6][R20.64] ;  /* 0x0000000614117981 */ /* 0x000322000c1e1900 */
[C---:B------:R-:W-:Y:S02]  /*1bf0*/  IADD3 R19, PT, PT, R7.reuse, -0xa00, RZ ;  /* 0xfffff60007137810 */ /* 0x040fe40007ffe0ff */
[C---:B------:R-:W-:Y:S02]  /*1c00*/  IADD3 R29, PT, PT, R7.reuse, -0x800, RZ ;  /* 0xfffff800071d7810 */ /* 0x040fe40007ffe0ff */
[----:B------:R-:W-:Y:S01]  /*1c10*/  IADD3 R27, PT, PT, R7, -0x600, RZ ;  /* 0xfffffa00071b7810 */ /* 0x000fe20007ffe0ff */
[----:B------:R-:W-:Y:S01]  /*1c20*/  IMAD.WIDE.U32 R18, R19, 0x4, R4 ;  /* 0x0000000413127825 */ /* 0x000fe200078e0004 */
[----:B------:R-:W-:-:S03]  /*1c30*/  IADD3 R12, PT, PT, R7, -0x400, RZ ;  /* 0xfffffc00070c7810 */ /* 0x000fc60007ffe0ff */
[--C-:B------:R-:W-:Y:S01]  /*1c40*/  IMAD.WIDE.U32 R28, R29, 0x4, R4.reuse ;  /* 0x000000041d1c7825 */ /* 0x100fe200078e0004 */
[----:B------:R-:W5:Y:S03]  /*1c50*/  LDG.E R10, desc[UR6][R18.64] ;  /* 0x00000006120a7981 */ /* 0x000f66000c1e1900 */
[----:B0-----:R-:W-:Y:S01]  /*1c60*/  IMAD.WIDE.U32 R14, R27, 0x4, R4 ;  /* 0x000000041b0e7825 */ /* 0x001fe200078e0004 */
[----:B------:R-:W-:-:S03]  /*1c70*/  IADD3 R27, PT, PT, R7, -0x200, RZ ;  /* 0xfffffe00071b7810 */ /* 0x000fc60007ffe0ff */
[--C-:B-1----:R-:W-:Y:S02]  /*1c80*/  IMAD.WIDE.U32 R20, R12, 0x4, R4.reuse ;  /* 0x000000040c147825 */ /* 0x102fe400078e0004 */
[----:B------:R0:W5:Y:S04]  /*1c90*/  LDG.E R12, desc[UR6][R14.64] ;  /* 0x000000060e0c7981 */ /* 0x000168000c1e1900 */
[----:B------:R1:W5:Y:S01]  /*1ca0*/  LDG.E R18, desc[UR6][R28.64] ;  /* 0x000000061c127981 */ /* 0x000362000c1e1900 */
[----:B------:R-:W-:-:S04]  /*1cb0*/  IMAD.WIDE.U32 R24, R7, 0x4, R4 ;  /* 0x0000000407187825 */ /* 0x000fc800078e0004 */
[----:B0-----:R-:W-:Y:S01]  /*1cc0*/  IMAD.WIDE.U32 R14, R27, 0x4, R4 ;  /* 0x000000041b0e7825 */ /* 0x001fe200078e0004 */
[----:B------:R-:W5:Y:S04]  /*1cd0*/  LDG.E R19, desc[UR6][R24.64] ;  /* 0x0000000618137981 */ /* 0x000f68000c1e1900 */
[----:B------:R0:W5:Y:S01]  /*1ce0*/  LDG.E R27, desc[UR6][R20.64] ;  /* 0x00000006141b7981 */ /* 0x000162000c1e1900 */
[----:B-1----:R-:W-:-:S03]  /*1cf0*/  IADD3 R29, PT, PT, R7, 0x200, RZ ;  /* 0x00000200071d7810 */ /* 0x002fc60007ffe0ff */
[----:B------:R1:W5:Y:S01]  /*1d00*/  LDG.E R26, desc[UR6][R14.64] ;  /* 0x000000060e1a7981 */ /* 0x000362000c1e1900 */
[----:B0-----:R-:W-:Y:S01]  /*1d10*/  IADD3 R21, PT, PT, R7, 0x400, RZ ;  /* 0x0000040007157810 */ /* 0x001fe20007ffe0ff */
[----:B------:R-:W-:Y:S01]  /*1d20*/  IMAD.WIDE.U32 R28, R29, 0x4, R4 ;  /* 0x000000041d1c7825 */ /* 0x000fe200078e0004 */
[----:B-1----:R-:W-:-:S05]  /*1d30*/  IADD3 R15, PT, PT, R7, 0x800, RZ ;  /* 0x00000800070f7810 */ /* 0x002fca0007ffe0ff */
[----:B------:R-:W5:Y:S01]  /*1d40*/  LDG.E R28, desc[UR6][R28.64] ;  /* 0x000000061c1c7981 */ /* 0x000f62000c1e1900 */
[----:B------:R-:W-:-:S06]  /*1d50*/  IMAD.WIDE.U32 R14, R15, 0x4, R4 ;  /* 0x000000040f0e7825 */ /* 0x000fcc00078e0004 */
[----:B------:R-:W5:Y:S01]  /*1d60*/  LDG.E R14, desc[UR6][R14.64] ;  /* 0x000000060e0e7981 */ /* 0x000f62000c1e1900 */
[----:B--2---:R-:W-:Y:S01]  /*1d70*/  FADD R25, R22, R23 ;  /* 0x0000001716197221 */ /* 0x004fe20000000000 */
[----:B------:R-:W-:Y:S01]  /*1d80*/  IMAD.WIDE.U32 R22, R21, 0x4, R4 ;  /* 0x0000000415167825 */ /* 0x000fe200078e0004 */
[----:B------:R-:W-:-:S03]  /*1d90*/  IADD3 R21, PT, PT, R7, 0x600, RZ ;  /* 0x0000060007157810 */ /* 0x000fc60007ffe0ff */
[----:B---3--:R-:W-:Y:S02]  /*1da0*/  FADD R16, R25, R16 ;  /* 0x0000001019107221 */ /* 0x008fe40000000000 */
[----:B------:R-:W-:Y:S01]  /*1db0*/  IMAD.WIDE.U32 R20, R21, 0x4, R4 ;  /* 0x0000000415147825 */ /* 0x000fe200078e0004 */
[----:B------:R-:W-:Y:S01]  /*1dc0*/  IADD3 R25, PT, PT, R7, 0xa00, RZ ;  /* 0x00000a0007197810 */ /* 0x000fe20007ffe0ff */
[----:B------:R-:W2:Y:S04]  /*1dd0*/  LDG.E R29, desc[UR6][R22.64] ;  /* 0x00000006161d7981 */ /* 0x000ea8000c1e1900 */
[----:B------:R4:W3:Y:S02]  /*1de0*/  LDG.E R20, desc[UR6][R20.64] ;  /* 0x0000000614147981 */ /* 0x0008e4000c1e1900 */
[----:B----4-:R-:W-:Y:S01]  /*1df0*/  FADD R21, R16, R17 ;  /* 0x0000001110157221 */ /* 0x010fe20000000000 */
[----:B------:R-:W-:Y:S01]  /*1e00*/  IMAD.WIDE.U32 R16, R25, 0x4, R4 ;  /* 0x0000000419107825 */ /* 0x000fe200078e0004 */
[----:B------:R-:W-:-:S05]  /*1e10*/  IADD3 R25, PT, PT, R7, 0xc00, RZ ;  /* 0x00000c0007197810 */ /* 0x000fca0007ffe0ff */
[--C-:B------:R-:W-:Y:S01]  /*1e20*/  IMAD.WIDE.U32 R22, R25, 0x4, R4.reuse ;  /* 0x0000000419167825 */ /* 0x100fe200078e0004 */
[----:B------:R-:W-:Y:S01]  /*1e30*/  IADD3 R25, PT, PT, R7, 0xe00, RZ ;  /* 0x00000e0007197810 */ /* 0x000fe20007ffe0ff */
[----:B------:R-:W4:Y:S04]  /*1e40*/  LDG.E R16, desc[UR6][R16.64] ;  /* 0x0000000610107981 */ /* 0x000f28000c1e1900 */
[----:B------:R-:W-:Y:S01]  /*1e50*/  IMAD.WIDE.U32 R24, R25, 0x4, R4 ;  /* 0x0000000419187825 */ /* 0x000fe200078e0004 */
[----:B------:R-:W4:Y:S05]  /*1e60*/  LDG.E R22, desc[UR6][R22.64] ;  /* 0x0000000616167981 */ /* 0x000f2a000c1e1900 */
[----:B------:R-:W4:Y:S01]  /*1e70*/  LDG.E R24, desc[UR6][R24.64] ;  /* 0x0000000618187981 */ /* 0x000f22000c1e1900 */
[----:B-----5:R-:W-:-:S04]  /*1e80*/  FADD R21, R21, R10 ;  /* 0x0000000a15157221 */ /* 0x020fc80000000000 */
[----:B------:R-:W-:-:S04]  /*1e90*/  FADD R21, R21, R18 ;  /* 0x0000001215157221 */ /* 0x000fc80000000000 */
[----:B------:R-:W-:-:S04]  /*1ea0*/  FADD R12, R21, R12 ;  /* 0x0000000c150c7221 */ /* 0x000fc80000000000 */
[----:B------:R-:W-:-:S04]  /*1eb0*/  FADD R27, R12, R27 ;  /* 0x0000001b0c1b7221 */ /* 0x000fc80000000000 */
[----:B------:R-:W-:-:S04]  /*1ec0*/  FADD R26, R27, R26 ;  /* 0x0000001a1b1a7221 */ /* 0x000fc80000000000 */
[----:B------:R-:W-:-:S04]  /*1ed0*/  FADD R19, R26, R19 ;  /* 0x000000131a137221 */ /* 0x000fc80000000000 */
[----:B------:R-:W-:Y:S01]  /*1ee0*/  FADD R28, R19, R28 ;  /* 0x0000001c131c7221 */ /* 0x000fe20000000000 */
[----:B------:R-:W-:-:S04]  /*1ef0*/  IADD3 R13, PT, PT, R13, 0x10, RZ ;  /* 0x000000100d0d7810 */ /* 0x000fc80007ffe0ff */
[----:B------:R-:W-:Y:S02]  /*1f00*/  ISETP.NE.AND P0, PT, R13, RZ, PT ;  /* 0x000000ff0d00720c */ /* 0x000fe40003f05270 */
[----:B------:R-:W-:Y:S02]  /*1f10*/  IADD3 R11, PT, PT, R11, 0x2000, RZ ;  /* 0x000020000b0b7810 */ /* 0x000fe40007ffe0ff */
[----:B------:R-:W-:Y:S01]  /*1f20*/  IADD3 R7, PT, PT, R7, 0x2000, RZ ;  /* 0x0000200007077810 */ /* 0x000fe20007ffe0ff */
[----:B--2---:R-:W-:-:S04]  /*1f30*/  FADD R29, R28, R29 ;  /* 0x0000001d1c1d7221 */ /* 0x004fc80000000000 */
[----:B---3--:R-:W-:-:S04]  /*1f40*/  FADD R29, R29, R20 ;  /* 0x000000141d1d7221 */ /* 0x008fc80000000000 */
[----:B------:R-:W-:-:S04]  /*1f50*/  FADD R29, R29, R14 ;  /* 0x0000000e1d1d7221 */ /* 0x000fc80000000000 */
[----:B----4-:R-:W-:-:S04]  /*1f60*/  FADD R29, R29, R16 ;  /* 0x000000101d1d7221 */ /* 0x010fc80000000000 */
[----:B------:R-:W-:-:S04]  /*1f70*/  FADD R29, R29, R22 ;  /* 0x000000161d1d7221 */ /* 0x000fc80000000000 */
[----:B------:R-:W-:Y:S01]  /*1f80*/  FADD R23, R29, R24 ;  /* 0x000000181d177221 */ /* 0x000fe20000000000 */
[----:B------:R-:W-:Y:S06]  /*1f90*/  @P0 BRA `(.L_x_197) ;  /* 0xfffffff800f00947 */ /* 0x000fec000383ffff */
[----:B------:R-:W-:Y:S05]  /*1fa0*/  BSYNC.RECONVERGENT B3 ;  /* 0x0000000000037941 */ /* 0x000fea0003800200 */
.L_x_196:
[----:B------:R-:W-:-:S07]  /*1fb0*/  IADD3 R16, PT, PT, R11, -0x1000, RZ ;  /* 0xfffff0000b107810 */ /* 0x000fce0007ffe0ff */
.L_x_195:
[----:B------:R-:W-:Y:S05]  /*1fc0*/  BSYNC.RECONVERGENT B2 ;  /* 0x0000000000027941 */ /* 0x000fea0003800200 */
.L_x_194:
[----:B------:R-:W-:-:S13]  /*1fd0*/  ISETP.NE.AND P0, PT, R8, RZ, PT ;  /* 0x000000ff0800720c */ /* 0x000fda0003f05270 */
[----:B------:R-:W-:Y:S05]  /*1fe0*/  @!P0 BRA `(.L_x_193) ;  /* 0x00000004002c8947 */ /* 0x000fea0003800000 */
[----:B------:R-:W-:Y:S01]  /*1ff0*/  ISETP.GE.U32.AND P0, PT, R8, 0x8, PT ;  /* 0x000000080800780c */ /* 0x000fe20003f06070 */
[----:B------:R-:W-:Y:S01]  /*2000*/  BSSY.RECONVERGENT B2, `(.L_x_198) ;  /* 0x0000025000027945 */ /* 0x000fe20003800200 */
[----:B------:R-:W-:-:S04]  /*2010*/  LOP3.LUT R22, R6, 0x7, RZ, 0xc0, !PT ;  /* 0x0000000706167812 */ /* 0x000fc800078ec0ff */
[----:B------:R-:W-:-:S07]  /*2020*/  ISETP.NE.AND P1, PT, R22, RZ, PT ;  /* 0x000000ff1600720c */ /* 0x000fce0003f25270 */
[----:B------:R-:W-:Y:S06]  /*2030*/  @!P0 BRA `(.L_x_199) ;  /* 0x0000000000848947 */ /* 0x000fec0003800000 */
[----:B------:R-:W-:-:S04]  /*2040*/  IADD3 R7, PT, PT, R16, R9, RZ ;  /* 0x0000000910077210 */ /* 0x000fc80007ffe0ff */
[C---:B------:R-:W-:Y:S01]  /*2050*/  IADD3 R21, PT, PT, R7.reuse, 0x200, RZ ;  /* 0x0000020007157810 */ /* 0x040fe20007ffe0ff */
[C---:B------:R-:W-:Y:S01]  /*2060*/  IMAD.WIDE.U32 R14, R7.reuse, 0x4, R4 ;  /* 0x00000004070e7825 */ /* 0x040fe200078e0004 */
[----:B------:R-:W-:-:S03]  /*2070*/  IADD3 R19, PT, PT, R7, 0x400, RZ ;  /* 0x0000040007137810 */ /* 0x000fc60007ffe0ff */
[--C-:B------:R-:W-:Y:S01]  /*2080*/  IMAD.WIDE.U32 R20, R21, 0x4, R4.reuse ;  /* 0x0000000415147825 */ /* 0x100fe200078e0004 */
[----:B------:R0:W2:Y:S01]  /*2090*/  LDG.E R8, desc[UR6][R14.64] ;  /* 0x000000060e087981 */ /* 0x0000a2000c1e1900 */
[----:B------:R-:W-:Y:S02]  /*20a0*/  IADD3 R11, PT, PT, R7, 0x600, RZ ;  /* 0x00000600070b7810 */ /* 0x000fe40007ffe0ff */
[--C-:B------:R-:W-:Y:S01]  /*20b0*/  IMAD.WIDE.U32 R18, R19, 0x4, R4.reuse ;  /* 0x0000000413127825 */ /* 0x100fe200078e0004 */
[----:B------:R1:W3:Y:S01]  /*20c0*/  LDG.E R17, desc[UR6][R20.64] ;  /* 0x0000000614117981 */ /* 0x0002e2000c1e1900 */
[----:B------:R-:W-:Y:S02]  /*20d0*/  IADD3 R13, PT, PT, R7, 0x800, RZ ;  /* 0x00000800070d7810 */ /* 0x000fe40007ffe0ff */
[--C-:B------:R-:W-:Y:S01]  /*20e0*/  IMAD.WIDE.U32 R10, R11, 0x4, R4.reuse ;  /* 0x000000040b0a7825 */ /* 0x100fe200078e0004 */
[----:B------:R-:W-:Y:S01]  /*20f0*/  IADD3 R25, PT, PT, R7, 0xa00, RZ ;  /* 0x00000a0007197810 */ /* 0x000fe20007ffe0ff */
[----:B------:R-:W4:Y:S02]  /*2100*/  LDG.E R18, desc[UR6][R18.64] ;  /* 0x0000000612127981 */ /* 0x000f24000c1e1900 */
[--C-:B------:R-:W-:Y:S01]  /*2110*/  IMAD.WIDE.U32 R12, R13, 0x4, R4.reuse ;  /* 0x000000040d0c7825 */ /* 0x100fe200078e0004 */
[----:B------:R-:W-:Y:S01]  /*2120*/  IADD3 R27, PT, PT, R7, 0xc00, RZ ;  /* 0x00000c00071b7810 */ /* 0x000fe20007ffe0ff */
[----:B------:R-:W5:Y:S02]  /*2130*/  LDG.E R10, desc[UR6][R10.64] ;  /* 0x000000060a0a7981 */ /* 0x000f64000c1e1900 */
[--C-:B0-----:R-:W-:Y:S01]  /*2140*/  IMAD.WIDE.U32 R14, R25, 0x4, R4.reuse ;  /* 0x00000004190e7825 */ /* 0x101fe200078e0004 */
[----:B------:R-:W-:Y:S01]  /*2150*/  IADD3 R25, PT, PT, R7, 0xe00, RZ ;  /* 0x00000e0007197810 */ /* 0x000fe20007ffe0ff */
[----:B------:R-:W5:Y:S02]  /*2160*/  LDG.E R12, desc[UR6][R12.64] ;  /* 0x000000060c0c7981 */ /* 0x000f64000c1e1900 */
[----:B-1----:R-:W-:-:S02]  /*2170*/  IMAD.WIDE.U32 R20, R27, 0x4, R4 ;  /* 0x000000041b147825 */ /* 0x002fc400078e0004 */
[----:B------:R-:W5:Y:S02]  /*2180*/  LDG.E R15, desc[UR6][R14.64] ;  /* 0x000000060e0f7981 */ /* 0x000f64000c1e1900 */
[----:B------:R-:W-:Y:S02]  /*2190*/  IMAD.WIDE.U32 R24, R25, 0x4, R4 ;  /* 0x0000000419187825 */ /* 0x000fe400078e0004 */
        /* <DEDUP_REMOVED lines=11> */
.L_x_199:
[----:B------:R-:W-:Y:S05]  /*2250*/  BSYNC.RECONVERGENT B2 ;  /* 0x0000000000027941 */ /* 0x000fea0003800200 */
.L_x_198:
[----:B------:R-:W-:Y:S05]  /*2260*/  @!P1 BRA `(.L_x_193) ;  /* 0x00000000008c9947 */ /* 0x000fea0003800000 */
[----:B------:R-:W-:Y:S01]  /*2270*/  ISETP.GE.U32.AND P0, PT, R22, 0x4, PT ;  /* 0x000000041600780c */ /* 0x000fe20003f06070 */
[----:B------:R-:W-:Y:S01]  /*2280*/  BSSY.RECONVERGENT B2, `(.L_x_200) ;  /* 0x0000014000027945 */ /* 0x000fe20003800200 */
[----:B------:R-:W-:-:S11]  /*2290*/  LOP3.LUT P1, RZ, R6, 0x3, RZ, 0xc0, !PT ;  /* 0x0000000306ff7812 */ /* 0x000fd6000782c0ff */
[----:B------:R-:W-:Y:S05]  /*22a0*/  @!P0 BRA `(.L_x_201) ;  /* 0x0000000000448947 */ /* 0x000fea0003800000 */
[----:B------:R-:W-:-:S04]  /*22b0*/  IADD3 R11, PT, PT, R16, R9, RZ ;  /* 0x00000009100b7210 */ /* 0x000fc80007ffe0ff */
[C---:B------:R-:W-:Y:S01]  /*22c0*/  IADD3 R9, PT, PT, R11.reuse, 0x200, RZ ;  /* 0x000002000b097810 */ /* 0x040fe20007ffe0ff */
[C---:B------:R-:W-:Y:S01]  /*22d0*/  IMAD.WIDE.U32 R6, R11.reuse, 0x4, R4 ;  /* 0x000000040b067825 */ /* 0x040fe200078e0004 */
[----:B------:R-:W-:-:S03]  /*22e0*/  IADD3 R13, PT, PT, R11, 0x400, RZ ;  /* 0x000004000b0d7810 */ /* 0x000fc60007ffe0ff */
[--C-:B------:R-:W-:Y:S01]  /*22f0*/  IMAD.WIDE.U32 R8, R9, 0x4, R4.reuse ;  /* 0x0000000409087825 */ /* 0x100fe200078e0004 */
[----:B------:R-:W-:Y:S01]  /*2300*/  IADD3 R15, PT, PT, R11, 0x600, RZ ;  /* 0x000006000b0f7810 */ /* 0x000fe20007ffe0ff */
[----:B------:R-:W2:Y:S02]  /*2310*/  LDG.E R6, desc[UR6][R6.64] ;  /* 0x0000000606067981 */ /* 0x000ea4000c1e1900 */
[--C-:B------:R-:W-:Y:S02]  /*2320*/  IMAD.WIDE.U32 R10, R13, 0x4, R4.reuse ;  /* 0x000000040d0a7825 */ /* 0x100fe400078e0004 */
[----:B------:R-:W3:Y:S02]  /*2330*/  LDG.E R8, desc[UR6][R8.64] ;  /* 0x0000000608087981 */ /* 0x000ee4000c1e1900 */
[----:B------:R-:W-:Y:S02]  /*2340*/  IMAD.WIDE.U32 R12, R15, 0x4, R4 ;  /* 0x000000040f0c7825 */ /* 0x000fe400078e0004 */
[----:B------:R-:W4:Y:S04]  /*2350*/  LDG.E R10, desc[UR6][R10.64] ;  /* 0x000000060a0a7981 */ /* 0x000f28000c1e1900 */
[----:B------:R-:W5:Y:S01]  /*2360*/  LDG.E R12, desc[UR6][R12.64] ;  /* 0x000000060c0c7981 */ /* 0x000f62000c1e1900 */
[----:B------:R-:W-:Y:S01]  /*2370*/  IADD3 R16, PT, PT, R16, 0x800, RZ ;  /* 0x0000080010107810 */ /* 0x000fe20007ffe0ff */
[----:B--2---:R-:W-:-:S04]  /*2380*/  FADD R23, R23, R6 ;  /* 0x0000000617177221 */ /* 0x004fc80000000000 */
[----:B---3--:R-:W-:-:S04]  /*2390*/  FADD R23, R23, R8 ;  /* 0x0000000817177221 */ /* 0x008fc80000000000 */
[----:B----4-:R-:W-:-:S04]  /*23a0*/  FADD R23, R23, R10 ;  /* 0x0000000a17177221 */ /* 0x010fc80000000000 */
[----:B-----5:R-:W-:-:S07]  /*23b0*/  FADD R23, R23, R12 ;  /* 0x0000000c17177221 */ /* 0x020fce0000000000 */
.L_x_201:
[----:B------:R-:W-:Y:S05]  /*23c0*/  BSYNC.RECONVERGENT B2 ;  /* 0x0000000000027941 */ /* 0x000fea0003800200 */
.L_x_200:
[----:B------:R-:W-:Y:S05]  /*23d0*/  @!P1 BRA `(.L_x_193) ;  /* 0x0000000000309947 */ /* 0x000fea0003800000 */
[----:B------:R-:W-:Y:S02]  /*23e0*/  LOP3.LUT R2, R2, 0xffff, RZ, 0xc0, !PT ;  /* 0x0000ffff02027812 */ /* 0x000fe400078ec0ff */
[----:B------:R-:W-:Y:S02]  /*23f0*/  IADD3 R9, PT, PT, R16, R0, RZ ;  /* 0x0000000010097210 */ /* 0x000fe40007ffe0ff */
[----:B------:R-:W-:-:S04]  /*2400*/  LEA.HI R2, R2, 0x1, RZ, 0x17 ;  /* 0x0000000102027811 */ /* 0x000fc800078fb8ff */
[----:B------:R-:W-:-:S04]  /*2410*/  LOP3.LUT R2, R2, 0x3, RZ, 0xc0, !PT ;  /* 0x0000000302027812 */ /* 0x000fc800078ec0ff */
[----:B------:R-:W-:-:S07]  /*2420*/  IADD3 R2, PT, PT, -R2, RZ, RZ ;  /* 0x000000ff02027210 */ /* 0x000fce0007ffe1ff */
.L_x_202:
[----:B------:R-:W-:-:S06]  /*2430*/  IMAD.WIDE.U32 R6, R9, 0x4, R4 ;  /* 0x0000000409067825 */ /* 0x000fcc00078e0004 */
[----:B------:R-:W2:Y:S01]  /*2440*/  LDG.E R6, desc[UR6][R6.64] ;  /* 0x0000000606067981 */ /* 0x000ea2000c1e1900 */
[----:B------:R-:W-:Y:S02]  /*2450*/  IADD3 R2, PT, PT, R2, 0x1, RZ ;  /* 0x0000000102027810 */ /* 0x000fe40007ffe0ff */
[----:B------:R-:W-:Y:S02]  /*2460*/  IADD3 R9, PT, PT, R9, 0x200, RZ ;  /* 0x0000020009097810 */ /* 0x000fe40007ffe0ff */
[----:B------:R-:W-:Y:S01]  /*2470*/  ISETP.NE.AND P0, PT, R2, RZ, PT ;  /* 0x000000ff0200720c */ /* 0x000fe20003f05270 */
[----:B--2---:R-:W-:-:S12]  /*2480*/  FADD R23, R6, R23 ;  /* 0x0000001706177221 */ /* 0x004fd80000000000 */
[----:B------:R-:W-:Y:S05]  /*2490*/  @P0 BRA `(.L_x_202) ;  /* 0xfffffffc00e40947 */ /* 0x000fea000383ffff */
.L_x_193:
[----:B------:R-:W-:Y:S05]  /*24a0*/  BSYNC.RECONVERGENT B1 ;  /* 0x0000000000017941 */ /* 0x000fea0003800200 */
.L_x_190:
        /* <DEDUP_REMOVED lines=33> */
[----:B------:R-:W1:Y:S04]  /*26c0*/  LDS.128 R8, [UR4+0x20] ;  /* 0x00002004ff087984 */ /* 0x000e680008000c00 */
[----:B--2---:R-:W2:Y:S04]  /*26d0*/  LDS.128 R4, [UR4+0x30] ;  /* 0x00003004ff047984 */ /* 0x004ea80008000c00 */
        /* <DEDUP_REMOVED lines=16> */
.L_x_189:
[----:B------:R-:W-:Y:S05]  /*27e0*/  BSYNC.RECONVERGENT B0 ;  /* 0x0000000000007941 */ /* 0x000fea0003800200 */
.L_x_173:
[----:B------:R-:W-:Y:S05]  /*27f0*/  @P0 EXIT ;  /* 0x000000000000094d */ /* 0x000fea0003800000 */
[----:B012---:R-:W0:Y:S02]  /*2800*/  LDC.64 R4, c[0x0][0x388] ;  /* 0x0000e200ff047b82 */ /* 0x007e240000000a00 */
[----:B0-----:R-:W-:-:S05]  /*2810*/  IMAD.WIDE.U32 R2, R3, 0x4, R4 ;  /* 0x0000000403027825 */ /* 0x001fca00078e0004 */
[----:B------:R-:W-:Y:S01]  /*2820*/  STG.E desc[UR6][R2.64], R20 ;  /* 0x0000001402007986 */ /* 0x000fe2000c101906 */
[----:B------:R-:W-:Y:S05]  /*2830*/  EXIT ;  /* 0x000000000000794d */ /* 0x000fea0003800000 */
.L_x_203:
        /* <DEDUP_REMOVED lines=12> */
.L_x_764:


//--------------------- .text._ZN3cub18CUB_300001_SM_10006detail6reduce28DeviceReduceSingleTileKernelINS2_10policy_hubIfjN4cuda3std3__44plusIfEEE10Policy1000EN6thrust24THRUST_300001_SM_1000_NS10device_ptrIfEEPfjS9_ffNS7_10__identityEEEvT0_T1_T2_T3_T4_T6_ --------------------------
	.section	.text._ZN3cub18CUB_300001_SM_10006detail6reduce28DeviceReduceSingleTileKernelINS2_10policy_hubIfjN4cuda3std3__44plusIfEEE10Policy1000EN6thrust24THRUST_300001_SM_1000_NS10device_ptrIfEEPfjS9_ffNS7_10__identityEEEvT0_T1_T2_T3_T4_T6_,"ax",@progbits
	.align	128
        .global         _ZN3cub18CUB_300001_SM_10006detail6reduce28DeviceReduceSingleTileKernelINS2_10policy_hubIfjN4cuda3std3__44plusIfEEE10Policy1000EN6thrust24THRUST_300001_SM_1000_NS10device_ptrIfEEPfjS9_ffNS7_10__identityEEEvT0_T1_T2_T3_T4_T6_
        .type           _ZN3cub18CUB_300001_SM_10006detail6reduce28DeviceReduceSingleTileKernelINS2_10policy_hubIfjN4cuda3std3__44plusIfEEE10Policy1000EN6thrust24THRUST_300001_SM_1000_NS10device_ptrIfEEPfjS9_ffNS7_10__identityEEEvT0_T1_T2_T3_T4_T6_,@function
        .size           _ZN3cub18CUB_300001_SM_10006detail6reduce28DeviceReduceSingleTileKernelINS2_10policy_hubIfjN4cuda3std3__44plusIfEEE10Policy1000EN6thrust24THRUST_300001_SM_1000_NS10device_ptrIfEEPfjS9_ffNS7_10__identityEEEvT0_T1_T2_T3_T4_T6_,(.L_x_765 - _ZN3cub18CUB_300001_SM_10006detail6reduce28DeviceReduceSingleTileKernelINS2_10policy_hubIfjN4cuda3std3__44plusIfEEE10Policy1000EN6thrust24THRUST_300001_SM_1000_NS10device_ptrIfEEPfjS9_ffNS7_10__identityEEEvT0_T1_T2_T3_T4_T6_)
        .other          _ZN3cub18CUB_300001_SM_10006detail6reduce28DeviceReduceSingleTileKernelINS2_10policy_hubIfjN4cuda3std3__44plusIfEEE10Policy1000EN6thrust24THRUST_300001_SM_1000_NS10device_ptrIfEEPfjS9_ffNS7_10__identityEEEvT0_T1_T2_T3_T4_T6_,@"STO_CUDA_ENTRY STV_DEFAULT"
_ZN3cub18CUB_300001_SM_10006detail6reduce28DeviceReduceSingleTileKernelINS2_10policy_hubIfjN4cuda3std3__44plusIfEEE10Policy1000EN6thrust24THRUST_300001_SM_1000_NS10device_ptrIfEEPfjS9_ffNS7_10__identityEEEvT0_T1_T2_T3_T4_T6_:
.text._ZN3cub18CUB_300001_SM_10006detail6reduce28DeviceReduceSingleTileKernelINS2_10policy_hubIfjN4cuda3std3__44plusIfEEE10Policy1000EN6thrust24THRUST_300001_SM_1000_NS10device_ptrIfEEPfjS9_ffNS7_10__identityEEEvT0_T1_T2_T3_T4_T6_:
        /* <DEDUP_REMOVED lines=13> */
.L_x_204:
[----:B------:R-:W-:Y:S01]  /*00d0*/  ISETP.GT.U32.AND P0, PT, R4, 0x1fff, PT ;  /* 0x00001fff0400780c */ /* 0x000fe20003f04070 */
[----:B------:R-:W-:-:S12]  /*00e0*/  BSSY.RECONVERGENT B0, `(.L_x_205) ;  /* 0x000022c000007945 */ /* 0x000fd80003800200 */
[----:B------:R-:W-:Y:S05]  /*00f0*/  @P0 BRA `(.L_x_206) ;  /* 0x0000001000000947 */ /* 0x000fea0003800000 */
[----:B------:R-:W0:Y:S01]  /*0100*/  S2R R5, SR_TID.X ;  /* 0x0000000000057919 */ /* 0x000e220000002100 */
[----:B------:R-:W-:Y:S01]  /*0110*/  BSSY.RECONVERGENT B1, `(.L_x_207) ;  /* 0x0000009000017945 */ /* 0x000fe20003800200 */
[----:B------:R-:W-:Y:S01]  /*0120*/  HFMA2 R0, -RZ, RZ, 0, 0 ;  /* 0x00000000ff007431 */ /* 0x000fe200000001ff */
[----:B0-----:R-:W-:Y:S02]  /*0130*/  ISETP.GE.U32.AND P0, PT, R5, R4, PT ;  /* 0x000000040500720c */ /* 0x001fe40003f06070 */
[----:B------:R-:W-:-:S11]  /*0140*/  MOV R7, R5 ;  /* 0x0000000500077202 */ /* 0x000fd60000000f00 */
[----:B------:R-:W-:Y:S05]  /*0150*/  @P0 BRA `(.L_x_208) ;  /* 0x0000000000100947 */ /* 0x000fea0003800000 */
[----:B------:R-:W0:Y:S02]  /*0160*/  LDC.64 R2, c[0x0][0x380] ;  /* 0x0000e000ff027b82 */ /* 0x000e240000000a00 */
[----:B0-----:R-:W-:-:S05]  /*0170*/  IMAD.WIDE.U32 R2, R5, 0x4, R2 ;  /* 0x0000000405027825 */ /* 0x001fca00078e0002 */
[----:B------:R0:W5:Y:S01]  /*0180*/  LDG.E R0, desc[UR6][R2.64] ;  /* 0x0000000602007981 */ /* 0x000162000c1e1900 */
[----:B------:R-:W-:-:S07]  /*0190*/  IADD3 R7, PT, PT, R5, 0x200, RZ ;  /* 0x0000020005077810 */ /* 0x000fce0007ffe0ff */
.L_x_208:
[----:B------:R-:W-:Y:S05]  /*01a0*/  BSYNC.RECONVERGENT B1 ;  /* 0x0000000000017941 */ /* 0x000fea0003800200 */
.L_x_207:
[----:B------:R-:W-:Y:S01]  /*01b0*/  ISETP.GE.U32.AND P0, PT, R7, R4, PT ;  /* 0x000000040700720c */ /* 0x000fe20003f06070 */
[----:B------:R-:W-:-:S12]  /*01c0*/  BSSY.RECONVERGENT B1, `(.L_x_209) ;  /* 0x0000070000017945 */ /* 0x000fd80003800200 */
[----:B------:R-:W-:Y:S05]  /*01d0*/  @P0 BRA `(.L_x_210) ;  /* 0x0000000400b80947 */ /* 0x000fea0003800000 */
[----:B0-----:R-:W-:Y:S01]  /*01e0*/  LOP3.LUT R3, RZ, R7, RZ, 0x33, !PT ;  /* 0x00000007ff037212 */ /* 0x001fe200078e33ff */
[----:B------:R-:W-:Y:S03]  /*01f0*/  BSSY.RECONVERGENT B2, `(.L_x_211) ;  /* 0x0000033000027945 */ /* 0x000fe60003800200 */
[----:B------:R-:W-:-:S04]  /*0200*/  IADD3 R3, PT, PT, R3, R4, RZ ;  /* 0x0000000403037210 */ /* 0x000fc80007ffe0ff */
        /* <DEDUP_REMOVED lines=9> */
[----:B------:R-:W-:-:S04]  /*02a0*/  IADD3 R2, P0, PT, R2, 0x4000, RZ ;  /* 0x0000400002027810 */ /* 0x000fc80007f1e0ff */
[----:B------:R-:W-:-:S09]  /*02b0*/  IADD3.X R3, PT, PT, RZ, R3, RZ, P0, !PT ;  /* 0x00000003ff037210 */ /* 0x000fd200007fe4ff */
.L_x_213:
        /* <DEDUP_REMOVED lines=19> */
[----:B0-----:R-:W-:-:S04]  /*03f0*/  IADD3 R2, P2, PT, R2, 0x8000, RZ ;  /* 0x0000800002027810 */ /* 0x001fc80007f5e0ff */
[----:B------:R-:W-:Y:S01]  /*0400*/  IADD3.X R3, PT, PT, RZ, R3, RZ, P2, !PT ;  /* 0x00000003ff037210 */ /* 0x000fe200017fe4ff */
        /* <DEDUP_REMOVED lines=17> */
.L_x_212:
[----:B------:R-:W-:Y:S05]  /*0520*/  BSYNC.RECONVERGENT B2 ;  /* 0x0000000000027941 */ /* 0x000fea0003800200 */
.L_x_211:
[----:B------:R-:W-:Y:S05]  /*0530*/  @!P1 BRA `(.L_x_210) ;  /* 0x0000000000e09947 */ /* 0x000fea0003800000 */
[----:B------:R-:W-:Y:S01]  /*0540*/  ISETP.GE.U32.AND P0, PT, R22, 0x8, PT ;  /* 0x000000081600780c */ /* 0x000fe20003f06070 */
[----:B------:R-:W-:Y:S01]  /*0550*/  BSSY.RECONVERGENT B2, `(.L_x_214) ;  /* 0x0000017000027945 */ /* 0x000fe20003800200 */
[----:B------:R-:W-:-:S04]  /*0560*/  LOP3.LUT R10, R6, 0x7, RZ, 0xc0, !PT ;  /* 0x00000007060a7812 */ /* 0x000fc800078ec0ff */
[----:B------:R-:W-:-:S07]  /*0570*/  ISETP.NE.AND P1, PT, R10, RZ, PT ;  /* 0x000000ff0a00720c */ /* 0x000fce0003f25270 */
[----:B------:R-:W-:Y:S06]  /*0580*/  @!P0 BRA `(.L_x_215) ;  /* 0x00000000004c8947 */ /* 0x000fec0003800000 */
[----:B------:R-:W0:Y:S02]  /*0590*/  LDC.64 R2, c[0x0][0x380] ;  /* 0x0000e000ff027b82 */ /* 0x000e240000000a00 */
[----:B0-----:R-:W-:-:S05]  /*05a0*/  IMAD.WIDE.U32 R2, R7, 0x4, R2 ;  /* 0x0000000407027825 */ /* 0x001fca00078e0002 */
        /* <DEDUP_REMOVED lines=17> */
.L_x_215:
[----:B------:R-:W-:Y:S05]  /*06c0*/  BSYNC.RECONVERGENT B2 ;  /* 0x0000000000027941 */ /* 0x000fea0003800200 */
.L_x_214:
        /* <DEDUP_REMOVED lines=17> */
.L_x_217:
[----:B------:R-:W-:Y:S05]  /*07e0*/  BSYNC.RECONVERGENT B2 ;  /* 0x0000000000027941 */ /* 0x000fea0003800200 */
.L_x_216:
[----:B------:R-:W-:Y:S05]  /*07f0*/  @!P1 BRA `(.L_x_210) ;  /* 0x0000000000309947 */ /* 0x000fea0003800000 */
[----:B------:R-:W0:Y:S01]  /*0800*/  LDC.64 R2, c[0x0][0x380] ;  /* 0x0000e000ff027b82 */ /* 0x000e220000000a00 */
[----:B------:R-:W-:Y:S01]  /*0810*/  IADD3 R6, PT, PT, -R6, RZ, RZ ;  /* 0x000000ff06067210 */ /* 0x000fe20007ffe1ff */
[----:B0-----:R-:W-:-:S05]  /*0820*/  IMAD.WIDE.U32 R2, R7, 0x4, R2 ;  /* 0x0000000407027825 */ /* 0x001fca00078e0002 */
[----:B------:R-:W-:-:S07]  /*0830*/  MOV R7, R3 ;  /* 0x0000000300077202 */ /* 0x000fce0000000f00 */
.L_x_218:
[----:B------:R-:W-:-:S06]  /*0840*/  MOV R3, R7 ;  /* 0x0000000700037202 */ /* 0x000fcc0000000f00 */
[----:B------:R0:W2:Y:S01]  /*0850*/  LDG.E R3, desc[UR6][R2.64] ;  /* 0x0000000602037981 */ /* 0x0000a2000c1e1900 */
[----:B------:R-:W-:-:S04]  /*0860*/  IADD3 R6, PT, PT, R6, 0x1, RZ ;  /* 0x0000000106067810 */ /* 0x000fc80007ffe0ff */
[----:B------:R-:W-:Y:S02]  /*0870*/  ISETP.NE.AND P0, PT, R6, RZ, PT ;  /* 0x000000ff0600720c */ /* 0x000fe40003f05270 */
[----:B0-----:R-:W-:-:S04]  /*0880*/  IADD3 R2, P1, PT, R2, 0x800, RZ ;  /* 0x0000080002027810 */ /* 0x001fc80007f3e0ff */
[----:B------:R-:W-:Y:S01]  /*0890*/  IADD3.X R7, PT, PT, RZ, R7, RZ, P1, !PT ;  /* 0x00000007ff077210 */ /* 0x000fe20000ffe4ff */
[----:B--2--5:R-:W-:-:S06]  /*08a0*/  FADD R0, R3, R0 ;  /* 0x0000000003007221 */ /* 0x024fcc0000000000 */
[----:B------:R-:W-:Y:S05]  /*08b0*/  @P0 BRA `(.L_x_218) ;  /* 0xfffffffc00e00947 */ /* 0x000fea000383ffff */
.L_x_210:
[----:B------:R-:W-:Y:S05]  /*08c0*/  BSYNC.RECONVERGENT B1 ;  /* 0x0000000000017941 */ /* 0x000fea0003800200 */
.L_x_209:
[----:B------:R-:W-:Y:S02]  /*08d0*/  ISETP.GE.U32.AND P0, PT, R4, 0x200, PT ;  /* 0x000002000400780c */ /* 0x000fe40003f06070 */
        /* <DEDUP_REMOVED lines=36> */
[----:B------:R-:W3:Y:S04]  /*0b20*/  LDS.128 R8, [UR4+0x30] ;  /* 0x00003004ff087984 */ /* 0x000ee80008000c00 */
[----:B------:R-:W4:Y:S01]  /*0b30*/  LDS.128 R16, [UR4+0x40] ;  /* 0x00004004ff107984 */ /* 0x000f220008000c00 */
[----:B0-----:R-:W-:-:S04]  /*0b40*/  FADD R5, R0, R5 ;  /* 0x0000000500057221 */ /* 0x001fc80000000000 */
        /* <DEDUP_REMOVED lines=9> */
[----:B------:R-:W-:-:S04]  /*0be0*/  FADD R11, R10, R11 ;  /* 0x0000000b0a0b7221 */ /* 0x000fc80000000000 */
[----:B----4-:R-:W-:-:S04]  /*0bf0*/  FADD R16, R11, R16 ;  /* 0x000000100b107221 */ /* 0x010fc80000000000 */
[----:B------:R-:W-:-:S04]  /*0c00*/  FADD R17, R16, R17 ;  /* 0x0000001110117221 */ /* 0x000fc80000000000 */
[----:B------:R-:W-:-:S04]  /*0c10*/  FADD R18, R17, R18 ;  /* 0x0000001211127221 */ /* 0x000fc80000000000 */
[----:B------:R-:W-:Y:S01]  /*0c20*/  FADD R0, R18, R19 ;  /* 0x0000001312007221 */ /* 0x000fe20000000000 */
[----:B------:R-:W-:Y:S06]  /*0c30*/  BRA `(.L_x_220) ;  /* 0x0000001400d87947 */ /* 0x000fec0003800000 */
.L_x_219:
[----:B------:R-:W1:Y:S01]  /*0c40*/  S2R R6, SR_LANEID ;  /* 0x0000000000067919 */ /* 0x000e620000000000 */
[----:B------:R-:W-:-:S04]  /*0c50*/  LOP3.LUT R0, R5, 0x3e0, RZ, 0xc0, !PT ;  /* 0x000003e005007812 */ /* 0x000fc800078ec0ff */
[----:B0-----:R-:W-:Y:S02]  /*0c60*/  IADD3 R3, PT, PT, R0, 0x20, RZ ;  /* 0x0000002000037810 */ /* 0x001fe40007ffe0ff */
[----:B------:R-:W-:Y:S02]  /*0c70*/  LOP3.LUT R7, RZ, R0, RZ, 0x33, !PT ;  /* 0x00000000ff077212 */ /* 0x000fe400078e33ff */
[-C--:B------:R-:W-:Y:S02]  /*0c80*/  ISETP.GT.U32.AND P0, PT, R3, R4.reuse, PT ;  /* 0x000000040300720c */ /* 0x080fe40003f04070 */
        /* <DEDUP_REMOVED lines=40> */
[----:B------:R-:W0:Y:S04]  /*0f10*/  LDS.128 R20, [UR4+0x10] ;  /* 0x00001004ff147984 */ /* 0x000e280008000c00 */
        /* <DEDUP_REMOVED lines=30> */
.L_x_206:
[----:B------:R-:W0:Y:S01]  /*1100*/  S2R R0, SR_TID.X ;  /* 0x0000000000007919 */ /* 0x000e220000002100 */
[----:B------:R-:W1:Y:S02]  /*1110*/  LDCU.64 UR4, c[0x0][0x380] ;  /* 0x00007000ff0477ac */ /* 0x000e640008000a00 */
[----:B-1----:R-:W-:Y:S02]  /*1120*/  MOV R12, UR4 ;  /* 0x00000004000c7c02 */ /* 0x002fe40008000f00 */
[----:B------:R-:W-:-:S03]  /*1130*/  MOV R13, UR5 ;  /* 0x00000005000d7c02 */ /* 0x000fc60008000f00 */
        /* <DEDUP_REMOVED lines=17> */
[----:B------:R-:W-:Y:S01]  /*1250*/  UMOV UR4, 0x2000 ;  /* 0x0000200000047882 */ /* 0x000fe20000000000 */
[----:B--2---:R-:W-:Y:S01]  /*1260*/  FADD R20, R20, R21 ;  /* 0x0000001514147221 */ /* 0x004fe20000000000 */
[----:B------:R-:W-:-:S04]  /*1270*/  IADD3 R21, PT, PT, R4, -0x2000, RZ ;  /* 0xffffe00004157810 */ /* 0x000fc80007ffe0ff */
[----:B------:R-:W-:Y:S01]  /*1280*/  ISETP.GE.U32.AND P0, PT, R21, 0x2000, PT ;  /* 0x000020001500780c */ /* 0x000fe20003f06070 */
[----:B---3--:R-:W-:Y:S01]  /*1290*/  FADD R6, R6, R7 ;  /* 0x0000000706067221 */ /* 0x008fe20000000000 */
[----:B----4-:R-:W-:-:S04]  /*12a0*/  FADD R9, R8, R9 ;  /* 0x0000000908097221 */ /* 0x010fc80000000000 */
[----:B------:R-:W-:Y:S01]  /*12b0*/  FADD R6, R6, R9 ;  /* 0x0000000906067221 */ /* 0x000fe20000000000 */
[----:B-----5:R-:W-:Y:S01]  /*12c0*/  FADD R10, R10, R11 ;  /* 0x0000000b0a0a7221 */ /* 0x020fe20000000000 */
[----:B------:R-:W-:-:S04]  /*12d0*/  FADD R15, R14, R15 ;  /* 0x0000000f0e0f7221 */ /* 0x000fc80000000000 */
[----:B------:R-:W-:Y:S01]  /*12e0*/  FADD R15, R10, R15 ;  /* 0x0000000f0a0f7221 */ /* 0x000fe20000000000 */
[----:B------:R-:W-:Y:S01]  /*12f0*/  FADD R16, R16, R17 ;  /* 0x0000001110107221 */ /* 0x000fe20000000000 */
[----:B------:R-:W-:-:S04]  /*1300*/  FADD R19, R18, R19 ;  /* 0x0000001312137221 */ /* 0x000fc80000000000 */
[----:B------:R-:W-:Y:S01]  /*1310*/  FADD R16, R16, R19 ;  /* 0x0000001310107221 */ /* 0x000fe20000000000 */
[----:B------:R-:W-:-:S04]  /*1320*/  FADD R5, R5, R22 ;  /* 0x0000001605057221 */ /* 0x000fc80000000000 */
[----:B------:R-:W-:Y:S01]  /*1330*/  FADD R5, R20, R5 ;  /* 0x0000000514057221 */ /* 0x000fe20000000000 */
[----:B------:R-:W-:-:S03]  /*1340*/  FADD R6, R6, R15 ;  /* 0x0000000f06067221 */ /* 0x000fc60000000000 */
[----:B------:R-:W-:-:S04]  /*1350*/  FADD R5, R16, R5 ;  /* 0x0000000510057221 */ /* 0x000fc80000000000 */
[----:B------:R-:W-:Y:S01]  /*1360*/  FADD R5, R6, R5 ;  /* 0x0000000506057221 */ /* 0x000fe20000000000 */
[----:B------:R-:W-:Y:S06]  /*1370*/  @!P0 BRA `(.L_x_221) ;  /* 0x0000000000ac8947 */ /* 0x000fec0003800000 */
[----:B------:R-:W0:Y:S01]  /*1380*/  LDC R4, c[0x0][0x390] ;  /* 0x0000e400ff047b82 */ /* 0x000e220000000800 */
[----:B------:R-:W-:-:S07]  /*1390*/  UMOV UR4, 0x2000 ;  /* 0x0000200000047882 */ /* 0x000fce0000000000 */
[----:B------:R-:W1:Y:S02]  /*13a0*/  LDC.64 R12, c[0x0][0x380] ;  /* 0x0000e000ff0c7b82 */ /* 0x000e640000000a00 */
.L_x_223:
[----:B------:R-:W-:-:S05]  /*13b0*/  IADD3 R3, PT, PT, R0, UR4, RZ ;  /* 0x0000000400037c10 */ /* 0x000fca000fffe0ff */
        /* <DEDUP_REMOVED lines=17> */
[----:B0-----:R-:W-:-:S04]  /*14d0*/  IADD3 R2, PT, PT, R4, -UR4, RZ ;  /* 0x8000000404027c10 */ /* 0x001fc8000fffe0ff */
        /* <DEDUP_REMOVED lines=18> */
[----:B------:R-:W-:-:S06]  /*1600*/  UIADD3 UR4, UPT, UPT, UR4, 0x2000, URZ ;  /* 0x0000200004047890 */ /* 0x000fcc000fffe0ff */
[----:B------:R-:W-:-:S13]  /*1610*/  ISETP.LT.U32.AND P0, PT, R21, UR4, PT ;  /* 0x0000000415007c0c */ /* 0x000fda000bf01070 */
[----:B------:R-:W-:Y:S05]  /*1620*/  @!P0 BRA `(.L_x_223) ;  /* 0xfffffffc00608947 */ /* 0x000fea000383ffff */
.L_x_221:
[----:B------:R-:W-:Y:S01]  /*1630*/  IADD3 R3, PT, PT, R4, -UR4, RZ ;  /* 0x8000000404037c10 */ /* 0x000fe2000fffe0ff */
[----:B------:R-:W-:Y:S03]  /*1640*/  BSSY.RECONVERGENT B1, `(.L_x_222) ;  /* 0x00000a3000017945 */ /* 0x000fe60003800200 */
[----:B------:R-:W-:-:S04]  /*1650*/  ISETP.GE.AND P0, PT, R0, R3, PT ;  /* 0x000000030000720c */ /* 0x000fc80003f06270 */
[----:B------:R-:W-:-:S13]  /*1660*/  ISETP.LE.U32.OR P0, PT, R4, UR4, P0 ;  /* 0x0000000404007c0c */ /* 0x000fda0008703470 */
[----:B------:R-:W-:Y:S05]  /*1670*/  @P0 BRA `(.L_x_224) ;  /* 0x00000008007c0947 */ /* 0x000fea0003800000 */
[-C--:B------:R-:W-:Y:S01]  /*1680*/  LOP3.LUT R3, RZ, R0.reuse, RZ, 0x33, !PT ;  /* 0x00000000ff037212 */ /* 0x080fe200078e33ff */
[----:B------:R-:W-:Y:S01]  /*1690*/  BSSY.RECONVERGENT B2, `(.L_x_225) ;  /* 0x0000052000027945 */ /* 0x000fe20003800200 */
[----:B------:R-:W-:Y:S02]  /*16a0*/  MOV R6, R0 ;  /* 0x0000000000067202 */ /* 0x000fe40000000f00 */
[----:B------:R-:W-:-:S04]  /*16b0*/  IADD3 R3, PT, PT, R4, -UR4, R3 ;  /* 0x8000000404037c10 */ /* 0x000fc8000fffe003 */
[C---:B------:R-:W-:Y:S02]  /*16c0*/  ISETP.GE.U32.AND P0, PT, R3.reuse, 0x1e00, PT ;  /* 0x00001e000300780c */ /* 0x040fe40003f06070 */
[----:B------:R-:W-:-:S04]  /*16d0*/  LEA.HI R3, R3, 0x1, RZ, 0x17 ;  /* 0x0000000103037811 */ /* 0x000fc800078fb8ff */
[----:B------:R-:W-:-:S07]  /*16e0*/  LOP3.LUT R4, R3, 0xf, RZ, 0xc0, !PT ;  /* 0x0000000f03047812 */ /* 0x000fce00078ec0ff */
[----:B------:R-:W-:Y:S05]  /*16f0*/  @!P0 BRA `(.L_x_226) ;  /* 0x00000004002c8947 */ /* 0x000fea0003800000 */
[----:B------:R-:W-:Y:S01]  /*1700*/  LOP3.LUT R7, R3, 0xfffff0, RZ, 0xc0, !PT ;  /* 0x00fffff003077812 */ /* 0x000fe200078ec0ff */
[----:B------:R-:W-:Y:S01]  /*1710*/  BSSY.RECONVERGENT B3, `(.L_x_227) ;  /* 0x0000048000037945 */ /* 0x000fe20003800200 */
[C---:B------:R-:W-:Y:S02]  /*1720*/  LOP3.LUT R6, R0.reuse, 0x1000, RZ, 0xfc, !PT ;  /* 0x0000100000067812 */ /* 0x040fe400078efcff */
[----:B------:R-:W-:Y:S02]  /*1730*/  IADD3 R2, PT, PT, R0, UR4, RZ ;  /* 0x0000000400027c10 */ /* 0x000fe4000fffe0ff */
[----:B------:R-:W-:-:S07]  /*1740*/  IADD3 R7, PT, PT, -R7, RZ, RZ ;  /* 0x000000ff07077210 */ /* 0x000fce0007ffe1ff */
.L_x_228:
[C---:B------:R-:W-:Y:S01]  /*1750*/  IADD3 R19, PT, PT, R2.reuse, 0x200, RZ ;  /* 0x0000020002137810 */ /* 0x040fe20007ffe0ff */
[C---:B------:R-:W-:Y:S01]  /*1760*/  IMAD.WIDE.U32 R14, R2.reuse, 0x4, R12 ;  /* 0x00000004020e7825 */ /* 0x040fe200078e000c */
[----:B------:R-:W-:-:S03]  /*1770*/  IADD3 R11, PT, PT, R2, 0x400, RZ ;  /* 0x00000400020b7810 */ /* 0x000fc60007ffe0ff */
[--C-:B------:R-:W-:Y:S01]  /*1780*/  IMAD.WIDE.U32 R18, R19, 0x4, R12.reuse ;  /* 0x0000000413127825 */ /* 0x100fe200078e000c */
[----:B------:R0:W2:Y:S01]  /*1790*/  LDG.E R8, desc[UR6][R14.64] ;  /* 0x000000060e087981 */ /* 0x0000a2000c1e1900 */
[C---:B------:R-:W-:Y:S02]  /*17a0*/  IADD3 R21, PT, PT, R2.reuse, 0x600, RZ ;  /* 0x0000060002157810 */ /* 0x040fe40007ffe0ff */
[--C-:B------:R-:W-:Y:S01]  /*17b0*/  IMAD.WIDE.U32 R10, R11, 0x4, R12.reuse ;  /* 0x000000040b0a7825 */ /* 0x100fe200078e000c */
[----:B------:R1:W3:Y:S01]  /*17c0*/  LDG.E R9, desc[UR6][R18.64] ;  /* 0x0000000612097981 */ /* 0x0002e2000c1e1900 */
[C---:B------:R-:W-:Y:S02]  /*17d0*/  IADD3 R17, PT, PT, R2.reuse, 0x800, RZ ;  /* 0x0000080002117810 */ /* 0x040fe40007ffe0ff */
[--C-:B------:R-:W-:Y:S02]  /*17e0*/  IMAD.WIDE.U32 R20, R21, 0x4, R12.reuse ;  /* 0x0000000415147825 */ /* 0x100fe400078e000c */
[----:B------:R4:W5:Y:S01]  /*17f0*/  LDG.E R10, desc[UR6][R10.64] ;  /* 0x000000060a0a7981 */ /* 0x000962000c1e1900 */
[----:B------:R-:W-:Y:S01]  /*1800*/  IADD3 R29, PT, PT, R2, 0xa00, RZ ;  /* 0x00000a00021d7810 */ /* 0x000fe20007ffe0ff */
[----:B------:R-:W-:-:S02]  /*1810*/  IMAD.WIDE.U32 R16, R17, 0x4, R12 ;  /* 0x0000000411107825 */ /* 0x000fc400078e000c */
[----:B------:R4:W5:Y:S01]  /*1820*/  LDG.E R27, desc[UR6][R20.64] ;  /* 0x00000006141b7981 */ /* 0x000962000c1e1900 */
[C---:B------:R-:W-:Y:S01]  /*1830*/  IADD3 R23, PT, PT, R2.reuse, 0xc00, RZ ;  /* 0x00000c0002177810 */ /* 0x040fe20007ffe0ff */
[--C-:B------:R-:W-:Y:S02]  /*1840*/  IMAD.WIDE.U32 R28, R29, 0x4, R12.reuse ;  /* 0x000000041d1c7825 */ /* 0x100fe400078e000c */
[----:B------:R-:W5:Y:S01]  /*1850*/  LDG.E R26, desc[UR6][R16.64] ;  /* 0x00000006101a7981 */ /* 0x000f62000c1e1900 */
[C---:B------:R-:W-:Y:S01]  /*1860*/  IADD3 R22, PT, PT, R2.reuse, 0xe00, RZ ;  /* 0x00000e0002167810 */ /* 0x040fe20007ffe0ff */
[--C-:B0-----:R-:W-:Y:S02]  /*1870*/  IMAD.WIDE.U32 R14, R23, 0x4, R12.reuse ;  /* 0x00000004170e7825 */ /* 0x101fe400078e000c */
[----:B------:R0:W5:Y:S01]  /*1880*/  LDG.E R25, desc[UR6][R28.64] ;  /* 0x000000061c197981 */ /* 0x000162000c1e1900 */
[----:B------:R-:W-:Y:S01]  /*1890*/  IADD3 R23, PT, PT, R2, 0x1000, RZ ;  /* 0x0000100002177810 */ /* 0x000fe20007ffe0ff */
[----:B-1----:R-:W-:-:S02]  /*18a0*/  IMAD.WIDE.U32 R18, R22, 0x4, R12 ;  /* 0x0000000416127825 */ /* 0x002fc400078e000c */
[----:B------:R1:W5:Y:S01]  /*18b0*/  LDG.E R24, desc[UR6][R14.64] ;  /* 0x000000060e187981 */ /* 0x000362000c1e1900 */
[C---:B----4-:R-:W-:Y:S01]  /*18c0*/  IADD3 R11, PT, PT, R2.reuse, 0x1200, RZ ;  /* 0x00001200020b7810 */ /* 0x050fe20007ffe0ff */
[--C-:B------:R-:W-:Y:S02]  /*18d0*/  IMAD.WIDE.U32 R20, R23, 0x4, R12.reuse ;  /* 0x0000000417147825 */ /* 0x100fe400078e000c */
[----:B------:R4:W5:Y:S01]  /*18e0*/  LDG.E R23, desc[UR6][R18.64] ;  /* 0x0000000612177981 */ /* 0x000962000c1e1900 */
[C---:B0-----:R-:W-:Y:S01]  /*18f0*/  IADD3 R29, PT, PT, R2.reuse, 0x1400, RZ ;  /* 0x00001400021d7810 */ /* 0x041fe20007ffe0ff */
[--C-:B------:R-:W-:Y:S02]  /*1900*/  IMAD.WIDE.U32 R16, R11, 0x4, R12.reuse ;  /* 0x000000040b107825 */ /* 0x100fe400078e000c */
[----:B------:R-:W5:Y:S01]  /*1910*/  LDG.E R22, desc[UR6][R20.64] ;  /* 0x0000000614167981 */ /* 0x000f62000c1e1900 */
[----:B-1----:R-:W-:Y:S01]  /*1920*/  IADD3 R15, PT, PT, R2, 0x1600, RZ ;  /* 0x00001600020f7810 */ /* 0x002fe20007ffe0ff */
[----:B------:R-:W-:-:S02]  /*1930*/  IMAD.WIDE.U32 R28, R29, 0x4, R12 ;  /* 0x000000041d1c7825 */ /* 0x000fc400078e000c */
[----:B------:R0:W5:Y:S01]  /*1940*/  LDG.E R11, desc[UR6][R16.64] ;  /* 0x00000006100b7981 */ /* 0x000162000c1e1900 */
[C---:B----4-:R-:W-:Y:S01]  /*1950*/  IADD3 R19, PT, PT, R2.reuse, 0x1800, RZ ;  /* 0x0000180002137810 */ /* 0x050fe20007ffe0ff */
[--C-:B------:R-:W-:Y:S02]  /*1960*/  IMAD.WIDE.U32 R14, R15, 0x4, R12.reuse ;  /* 0x000000040f0e7825 */ /* 0x100fe400078e000c */
[----:B------:R-:W4:Y:S02]  /*1970*/  LDG.E R28, desc[UR6][R28.64] ;  /* 0x000000061c1c7981 */ /* 0x000f24000c1e1900 */
[----:B------:R-:W-:Y:S01]  /*1980*/  IMAD.WIDE.U32 R18, R19, 0x4, R12 ;  /* 0x0000000413127825 */ /* 0x000fe200078e000c */
[C---:B0-----:R-:W-:Y:S02]  /*1990*/  IADD3 R17, PT, PT, R2.reuse, 0x1a00, RZ ;  /* 0x00001a0002117810 */ /* 0x041fe40007ffe0ff */
[----:B------:R-:W-:-:S03]  /*19a0*/  IADD3 R21, PT, PT, R2, 0x1c00, RZ ;  /* 0x00001c0002157810 */ /* 0x000fc60007ffe0ff */
[----:B------:R-:W4:Y:S04]  /*19b0*/  LDG.E R18, desc[UR6][R18.64] ;  /* 0x0000000612127981 */ /* 0x000f28000c1e1900 */
[----:B------:R0:W4:Y:S01]  /*19c0*/  LDG.E R29, desc[UR6][R14.64] ;  /* 0x000000060e1d7981 */ /* 0x000122000c1e1900 */
[----:B------:R-:W-:Y:S01]  /*19d0*/  IADD3 R20, PT, PT, R2, 0x1e00, RZ ;  /* 0x00001e0002147810 */ /* 0x000fe20007ffe0ff */
[----:B0-----:R-:W-:-:S04]  /*19e0*/  IMAD.WIDE.U32 R14, R17, 0x4, R12 ;  /* 0x00000004110e7825 */ /* 0x001fc800078e000c */
[--C-:B------:R-:W-:Y:S02]  /*19f0*/  IMAD.WIDE.U32 R16, R21, 0x4, R12.reuse ;  /* 0x0000000415107825 */ /* 0x100fe400078e000c */
[----:B------:R-:W4:Y:S02]  /*1a00*/  LDG.E R14, desc[UR6][R14.64] ;  /* 0x000000060e0e7981 */ /* 0x000f24000c1e1900 */
[----:B------:R-:W-:Y:S02]  /*1a10*/  IMAD.WIDE.U32 R20, R20, 0x4, R12 ;  /* 0x0000000414147825 */ /* 0x000fe400078e000c */
[----:B------:R-:W4:Y:S04]  /*1a20*/  LDG.E R16, desc[UR6][R16.64] ;  /* 0x0000000610107981 */ /* 0x000f28000c1e1900 */
[----:B------:R-:W4:Y:S01]  /*1a30*/  LDG.E R20, desc[UR6][R20.64] ;  /* 0x0000000614147981 */ /* 0x000f22000c1e1900 */
[----:B------:R-:W-:-:S04]  /*1a40*/  IADD3 R7, PT, PT, R7, 0x10, RZ ;  /* 0x0000001007077810 */ /* 0x000fc80007ffe0ff */
[----:B------:R-:W-:Y:S02]  /*1a50*/  ISETP.NE.AND P0, PT, R7, RZ, PT ;  /* 0x000000ff0700720c */ /* 0x000fe40003f05270 */
[----:B------:R-:W-:Y:S02]  /*1a60*/  IADD3 R6, PT, PT, R6, 0x2000, RZ ;  /* 0x0000200006067810 */ /* 0x000fe40007ffe0ff */
[----:B------:R-:W-:Y:S01]  /*1a70*/  IADD3 R2, PT, PT, R2, 0x2000, RZ ;  /* 0x0000200002027810 */ /* 0x000fe20007ffe0ff */
[----:B--2---:R-:W-:-:S04]  /*1a80*/  FADD R8, R8, R5 ;  /* 0x0000000508087221 */ /* 0x004fc80000000000 */
[----:B---3--:R-:W-:-:S04]  /*1a90*/  FADD R9, R8, R9 ;  /* 0x0000000908097221 */ /* 0x008fc80000000000 */
        /* <DEDUP_REMOVED lines=8> */
[----:B----4-:R-:W-:-:S04]  /*1b20*/  FADD R28, R11, R28 ;  /* 0x0000001c0b1c7221 */ /* 0x010fc80000000000 */
[----:B------:R-:W-:-:S04]  /*1b30*/  FADD R29, R28, R29 ;  /* 0x0000001d1c1d7221 */ /* 0x000fc80000000000 */
[----:B------:R-:W-:-:S04]  /*1b40*/  FADD R29, R29, R18 ;  /* 0x000000121d1d7221 */ /* 0x000fc80000000000 */
[----:B------:R-:W-:-:S04]  /*1b50*/  FADD R29, R29, R14 ;  /* 0x0000000e1d1d7221 */ /* 0x000fc80000000000 */
[----:B------:R-:W-:-:S04]  /*1b60*/  FADD R29, R29, R16 ;  /* 0x000000101d1d7221 */ /* 0x000fc80000000000 */
[----:B------:R-:W-:Y:S01]  /*1b70*/  FADD R5, R29, R20 ;  /* 0x000000141d057221 */ /* 0x000fe20000000000 */
[----:B------:R-:W-:Y:S06]  /*1b80*/  @P0 BRA `(.L_x_228) ;  /* 0xfffffff800f00947 */ /* 0x000fec000383ffff */
[----:B------:R-:W-:Y:S05]  /*1b90*/  BSYNC.RECONVERGENT B3 ;  /* 0x0000000000037941 */ /* 0x000fea0003800200 */
.L_x_227:
[----:B------:R-:W-:-:S07]  /*1ba0*/  IADD3 R6, PT, PT, R6, -0x1000, RZ ;  /* 0xfffff00006067810 */ /* 0x000fce0007ffe0ff */
.L_x_226:
[----:B------:R-:W-:Y:S05]  /*1bb0*/  BSYNC.RECONVERGENT B2 ;  /* 0x0000000000027941 */ /* 0x000fea0003800200 */
.L_x_225:
[----:B------:R-:W-:-:S13]  /*1bc0*/  ISETP.NE.AND P0, PT, R4, RZ, PT ;  /* 0x000000ff0400720c */ /* 0x000fda0003f05270 */
[----:B------:R-:W-:Y:S05]  /*1bd0*/  @!P0 BRA `(.L_x_224) ;  /* 0x0000000400248947 */ /* 0x000fea0003800000 */
[----:B------:R-:W-:Y:S01]  /*1be0*/  ISETP.GE.U32.AND P0, PT, R4, 0x8, PT ;  /* 0x000000080400780c */ /* 0x000fe20003f06070 */
[----:B------:R-:W-:Y:S01]  /*1bf0*/  BSSY.RECONVERGENT B2, `(.L_x_229) ;  /* 0x0000025000027945 */ /* 0x000fe20003800200 */
[----:B------:R-:W-:-:S04]  /*1c00*/  LOP3.LUT R22, R3, 0x7, RZ, 0xc0, !PT ;  /* 0x0000000703167812 */ /* 0x000fc800078ec0ff */
[----:B------:R-:W-:-:S07]  /*1c10*/  ISETP.NE.AND P1, PT, R22, RZ, PT ;  /* 0x000000ff1600720c */ /* 0x000fce0003f25270 */
[----:B------:R-:W-:Y:S06]  /*1c20*/  @!P0 BRA `(.L_x_230) ;  /* 0x0000000000848947 */ /* 0x000fec0003800000 */
[----:B------:R-:W-:-:S04]  /*1c30*/  IADD3 R7, PT, PT, R6, UR4, RZ ;  /* 0x0000000406077c10 */ /* 0x000fc8000fffe0ff */
        /* <DEDUP_REMOVED lines=32> */
.L_x_230:
[----:B------:R-:W-:Y:S05]  /*1e40*/  BSYNC.RECONVERGENT B2 ;  /* 0x0000000000027941 */ /* 0x000fea0003800200 */
.L_x_229:
        /* <DEDUP_REMOVED lines=23> */
.L_x_232:
[----:B------:R-:W-:Y:S05]  /*1fc0*/  BSYNC.RECONVERGENT B2 ;  /* 0x0000000000027941 */ /* 0x000fea0003800200 */
.L_x_231:
[----:B------:R-:W-:Y:S05]  /*1fd0*/  @!P1 BRA `(.L_x_224) ;  /* 0x0000000000249947 */ /* 0x000fea0003800000 */
[----:B------:R-:W-:Y:S02]  /*1fe0*/  IADD3 R7, PT, PT, R6, UR4, RZ ;  /* 0x0000000406077c10 */ /* 0x000fe4000fffe0ff */
[----:B------:R-:W-:-:S07]  /*1ff0*/  IADD3 R4, PT, PT, -R4, RZ, RZ ;  /* 0x000000ff04047210 */ /* 0x000fce0007ffe1ff */
.L_x_233:
[----:B------:R-:W-:-:S06]  /*2000*/  IMAD.WIDE.U32 R2, R7, 0x4, R12 ;  /* 0x0000000407027825 */ /* 0x000fcc00078e000c */
[----:B------:R-:W2:Y:S01]  /*2010*/  LDG.E R2, desc[UR6][R2.64] ;  /* 0x0000000602027981 */ /* 0x000ea2000c1e1900 */
[----:B------:R-:W-:Y:S02]  /*2020*/  IADD3 R4, PT, PT, R4, 0x1, RZ ;  /* 0x0000000104047810 */ /* 0x000fe40007ffe0ff */
[----:B------:R-:W-:Y:S02]  /*2030*/  IADD3 R7, PT, PT, R7, 0x200, RZ ;  /* 0x0000020007077810 */ /* 0x000fe40007ffe0ff */
[----:B------:R-:W-:Y:S01]  /*2040*/  ISETP.NE.AND P0, PT, R4, RZ, PT ;  /* 0x000000ff0400720c */ /* 0x000fe20003f05270 */
[----:B--2---:R-:W-:-:S12]  /*2050*/  FADD R5, R2, R5 ;  /* 0x0000000502057221 */ /* 0x004fd80000000000 */
[----:B------:R-:W-:Y:S05]  /*2060*/  @P0 BRA `(.L_x_233) ;  /* 0xfffffffc00e40947 */ /* 0x000fea000383ffff */
.L_x_224:
[----:B------:R-:W-:Y:S05]  /*2070*/  BSYNC.RECONVERGENT B1 ;  /* 0x0000000000017941 */ /* 0x000fea0003800200 */
.L_x_222:
        /* <DEDUP_REMOVED lines=33> */
[----:B------:R-:W3:Y:S04]  /*2290*/  LDS.128 R8, [UR4+0x30] ;  /* 0x00003004ff087984 */ /* 0x000ee80008000c00 */
[----:B------:R-:W4:Y:S01]  /*22a0*/  LDS.128 R16, [UR4+0x40] ;  /* 0x00004004ff107984 */ /* 0x000f220008000c00 */
[----:B0-----:R-:W-:-:S04]  /*22b0*/  FADD R5, R0, R5 ;  /* 0x0000000500057221 */ /* 0x001fc80000000000 */
        /* <DEDUP_REMOVED lines=13> */
[----:B------:R-:W-:-:S07]  /*2390*/  FADD R0, R18, R19 ;  /* 0x0000001312007221 */ /* 0x000fce0000000000 */
.L_x_220:
[----:B------:R-:W-:Y:S05]  /*23a0*/  BSYNC.RECONVERGENT B0 ;  /* 0x0000000000007941 */ /* 0x000fea0003800200 */
.L_x_205:
[----:B------:R-:W-:Y:S05]  /*23b0*/  @P0 EXIT ;  /* 0x000000000000094d */ /* 0x000fea0003800000 */
[----:B012---:R-:W0:Y:S01]  /*23c0*/  LDC.64 R2, c[0x0][0x388] ;  /* 0x0000e200ff027b82 */ /* 0x007e220000000a00 */
[----:B------:R-:W1:Y:S02]  /*23d0*/  LDCU UR4, c[0x0][0x398] ;  /* 0x00007300ff0477ac */ /* 0x000e640008000800 */
[----:B-1----:R-:W-:-:S05]  /*23e0*/  FADD R5, R0, UR4 ;  /* 0x0000000400057e21 */ /* 0x002fca0008000000 */
[----:B0-----:R-:W-:Y:S01]  /*23f0*/  STG.E desc[UR6][R2.64], R5 ;  /* 0x0000000502007986 */ /* 0x001fe2000c101906 */
[----:B------:R-:W-:Y:S05]  /*2400*/  EXIT ;  /* 0x000000000000794d */ /* 0x000fea0003800000 */
.L_x_234:
        /* <DEDUP_REMOVED lines=15> */
.L_x_765:


//--------------------- .text._ZN3cub18CUB_300001_SM_10006detail10radix_sort29DeviceRadixSortOnesweepKernelINS1_5radix10policy_hubIfNS0_8NullTypeEyE10Policy1000ELNS0_9SortOrderE0EfS6_yiiNS1_21identity_decomposer_tEEEvPT5_SC_PT3_PKSD_PT1_PKSH_PT2_PKSL_T4_iiT6_ --------------------------
	.section	.text._ZN3cub18CUB_300001_SM_10006detail10radix_sort29DeviceRadixSortOnesweepKernelINS1_5radix10policy_hubIfNS0_8NullTypeEyE10Policy1000ELNS0_9SortOrderE0EfS6_yiiNS1_21identity_decomposer_tEEEvPT5_SC_PT3_PKSD_PT1_PKSH_PT2_PKSL_T4_iiT6_,"ax",@progbits
	.align	128
        .global         _ZN3cub18CUB_300001_SM_10006detail10radix_sort29DeviceRadixSortOnesweepKernelINS1_5radix10policy_hubIfNS0_8NullTypeEyE10Policy1000ELNS0_9SortOrderE0EfS6_yiiNS1_21identity_decomposer_tEEEvPT5_SC_PT3_PKSD_PT1_PKSH_PT2_PKSL_T4_iiT6_
        .type           _ZN3cub18CUB_300001_SM_10006detail10radix_sort29DeviceRadixSortOnesweepKernelINS1_5radix10policy_hubIfNS0_8NullTypeEyE10Policy1000ELNS0_9SortOrderE0EfS6_yiiNS1_21identity_decomposer_tEEEvPT5_SC_PT3_PKSD_PT1_PKSH_PT2_PKSL_T4_iiT6_,@function
        .size           _ZN3cub18CUB_300001_SM_10006detail10radix_sort29DeviceRadixSortOnesweepKernelINS1_5radix10policy_hubIfNS0_8NullTypeEyE10Policy1000ELNS0_9SortOrderE0EfS6_yiiNS1_21identity_decomposer_tEEEvPT5_SC_PT3_PKSD_PT1_PKSH_PT2_PKSL_T4_iiT6_,(.L_x_766 - _ZN3cub18CUB_300001_SM_10006detail10radix_sort29DeviceRadixSortOnesweepKernelINS1_5radix10policy_hubIfNS0_8NullTypeEyE10Policy1000ELNS0_9SortOrderE0EfS6_yiiNS1_21identity_decomposer_tEEEvPT5_SC_PT3_PKSD_PT1_PKSH_PT2_PKSL_T4_iiT6_)
        .other          _ZN3cub18CUB_300001_SM_10006detail10radix_sort29DeviceRadixSortOnesweepKernelINS1_5radix10policy_hubIfNS0_8NullTypeEyE10Policy1000ELNS0_9SortOrderE0EfS6_yiiNS1_21identity_decomposer_tEEEvPT5_SC_PT3_PKSD_PT1_PKSH_PT2_PKSL_T4_iiT6_,@"STO_CUDA_ENTRY STV_DEFAULT"
_ZN3cub18CUB_300001_SM_10006detail10radix_sort29DeviceRadixSortOnesweepKernelINS1_5radix10policy_hubIfNS0_8NullTypeEyE10Policy1000ELNS0_9SortOrderE0EfS6_yiiNS1_21identity_decomposer_tEEEvPT5_SC_PT3_PKSD_PT1_PKSH_PT2_PKSL_T4_iiT6_:
.text._ZN3cub18CUB_300001_SM_10006detail10radix_sort29DeviceRadixSortOnesweepKernelINS1_5radix10policy_hubIfNS0_8NullTypeEyE10Policy1000ELNS0_9SortOrderE0EfS6_yiiNS1_21identity_decomposer_tEEEvPT5_SC_PT3_PKSD_PT1_PKSH_PT2_PKSL_T4_iiT6_:
[----:B------:R-:W-:Y:S01]  /*0000*/  LDC R1, c[0x0][0x37c] ;  /* 0x0000df00ff017b82 */ /* 0x000fe20000000800 */
[----:B------:R-:W0:Y:S01]  /*0010*/  S2R R3, SR_TID.X ;  /* 0x0000000000037919 */ /* 0x000e220000002100 */
[----:B------:R-:W-:Y:S01]  /*0020*/  MOV R29, 0x400 ;  /* 0x00000400001d7802 */ /* 0x000fe20000000f00 */
[----:B------:R-:W1:Y:S01]  /*0030*/  LDCU.64 UR6, c[0x0][0x358] ;  /* 0x00006b00ff0677ac */ /* 0x000e620008000a00 */
[----:B------:R-:W-:Y:S01]  /*0040*/  BSSY.RECONVERGENT B0, `(.L_x_235) ;  /* 0x000000c000007945 */ /* 0x000fe20003800200 */
[----:B------:R-:W2:Y:S01]  /*0050*/  S2R R0, SR_CgaCtaId ;  /* 0x0000000000007919 */ /* 0x000ea20000008800 */
[----:B0-----:R-:W-:Y:S02]  /*0060*/  ISETP.NE.AND P0, PT, R3, RZ, PT ;  /* 0x000000ff0300720c */ /* 0x001fe40003f05270 */
[----:B--2---:R-:W-:-:S11]  /*0070*/  LEA R29, R0, R29, 0x18 ;  /* 0x0000001d001d7211 */ /* 0x004fd600078ec0ff */
[----:B-1----:R-:W-:Y:S05]  /*0080*/  @P0 BRA `(.L_x_236) ;  /* 0x00000000001c0947 */ /* 0x002fea0003800000 */
[----:B------:R-:W0:Y:S01]  /*0090*/  LDC.64 R4, c[0x0][0x388] ;  /* 0x0000e200ff047b82 */ /* 0x000e220000000a00 */
[----:B------:R-:W-:-:S05]  /*00a0*/  IMAD.MOV.U32 R7, RZ, RZ, 0x1 ;  /* 0x00000001ff077424 */ /* 0x000fca00078e00ff */
[----:B0-----:R-:W2:Y:S02]  /*00b0*/  ATOMG.E.ADD.STRONG.GPU PT, R4, desc[UR6][R4.64], R7 ;  /* 0x80000007040479a8 */ /* 0x001ea400081ef106 */
[----:B------:R-:W0:Y:S01]  /*00c0*/  S2UR UR5, SR_CgaCtaId ;  /* 0x00000000000579c3 */ /* 0x000e220000008800 */
[----:B------:R-:W-:Y:S02]  /*00d0*/  UMOV UR4, 0x400 ;  /* 0x0000040000047882 */ /* 0x000fe40000000000 */
[----:B0-----:R-:W-:-:S09]  /*00e0*/  ULEA UR4, UR5, UR4, 0x18 ;  /* 0x0000000405047291 */ /* 0x001fd2000f8ec0ff */
[----:B--2---:R0:W-:Y:S03]  /*00f0*/  STS [UR4+0x6c00], R4 ;  /* 0x006c0004ff007988 */ /* 0x0041e60008000804 */
.L_x_236:
[----:B------:R-:W-:Y:S05]  /*0100*/  BSYNC.RECONVERGENT B0 ;  /* 0x0000000000007941 */ /* 0x000fea0003800200 */
.L_x_235:
[----:B------:R-:W-:Y:S01]  /*0110*/  BAR.SYNC.DEFER_BLOCKING 0x0 ;  /* 0x0000000000007b1d */ /* 0x000fe20000010000 */
[----:B------:R-:W-:-:S05]  /*0120*/  SHF.R.U32.HI R0, RZ, 0x5, R3 ;  /* 0x00000005ff007819 */ /* 0x000fca0000011603 */
[----:B------:R-:W1:Y:S01]  /*0130*/  LDCU UR4, c[0x0][0x3c0] ;  /* 0x00007800ff0477ac */ /* 0x000e620008000800 */
[----:B------:R-:W2:Y:S01]  /*0140*/  S2R R26, SR_LANEID ;  /* 0x00000000001a7919 */ /* 0x000ea20000000000 */
[----:B------:R-:W0:Y:S02]  /*0150*/  LDS R27, [R29+0x6c00] ;  /* 0x006c00001d1b7984 */ /* 0x000e240000000800 */
[----:B0-----:R-:W-:-:S04]  /*0160*/  IMAD R4, R27, 0x1b00, RZ ;  /* 0x00001b001b047824 */ /* 0x001fc800078e02ff */
[----:B------:R-:W-:Y:S01]  /*0170*/  VIADD R28, R4, 0x1b00 ;  /* 0x00001b00041c7836 */ /* 0x000fe20000000000 */
[----:B------:R-:W-:-:S04]  /*0180*/  SHF.R.S32.HI R8, RZ, 0x1f, R4 ;  /* 0x0000001fff087819 */ /* 0x000fc80000011404 */
[----:B-1----:R-:W-:-:S13]  /*0190*/  ISETP.GT.AND P0, PT, R28, UR4, PT ;  /* 0x000000041c007c0c */ /* 0x002fda000bf04270 */
[----:B--2---:R-:W-:Y:S05]  /*01a0*/  @P0 BRA `(.L_x_237) ;  /* 0x00000000006c0947 */ /* 0x004fea0003800000 */
[----:B------:R-:W0:Y:S01]  /*01b0*/  LDCU.64 UR4, c[0x0][0x3a8] ;  /* 0x00007500ff0477ac */ /* 0x000e220008000a00 */
[C---:B------:R-:W-:Y:S02]  /*01c0*/  LOP3.LUT R5, R3.reuse, 0x1f, RZ, 0xc0, !PT ;  /* 0x0000001f03057812 */ /* 0x040fe400078ec0ff */
[----:B------:R-:W-:-:S05]  /*01d0*/  LOP3.LUT R6, R3, 0x3e0, RZ, 0xc0, !PT ;  /* 0x000003e003067812 */ /* 0x000fca00078ec0ff */
[----:B------:R-:W-:-:S05]  /*01e0*/  IMAD R5, R6, 0x12, R5 ;  /* 0x0000001206057824 */ /* 0x000fca00078e0205 */
[----:B------:R-:W-:-:S05]  /*01f0*/  IADD3 R5, P0, PT, R4, R5, RZ ;  /* 0x0000000504057210 */ /* 0x000fca0007f1e0ff */
[----:B------:R-:W-:Y:S01]  /*0200*/  IMAD.X R8, RZ, RZ, R8, P0 ;  /* 0x000000ffff087224 */ /* 0x000fe200000e0608 */
[----:B0-----:R-:W-:-:S04]  /*0210*/  LEA R4, P0, R5, UR4, 0x2 ;  /* 0x0000000405047c11 */ /* 0x001fc8000f8010ff */
[----:B------:R-:W-:-:S05]  /*0220*/  LEA.HI.X R5, R5, UR5, R8, 0x2, P0 ;  /* 0x0000000505057c11 */ /* 0x000fca00080f1408 */
[----:B------:R0:W5:Y:S04]  /*0230*/  LDG.E R25, desc[UR6][R4.64] ;  /* 0x0000000604197981 */ /* 0x000168000c1e1900 */
        /* <DEDUP_REMOVED lines=16> */
[----:B------:R0:W5:Y:S01]  /*0340*/  LDG.E R8, desc[UR6][R4.64+0x880] ;  /* 0x0008800604087981 */ /* 0x000162000c1e1900 */
[----:B------:R-:W-:Y:S05]  /*0350*/  BRA `(.L_x_238) ;  /* 0x0000000400407947 */ /* 0x000fea0003800000 */
.L_x_237:
[----:B------:R-:W0:Y:S01]  /*0360*/  LDCU.64 UR8, c[0x0][0x3a8] ;  /* 0x00007500ff0877ac */ /* 0x000e220008000a00 */
[C---:B------:R-:W-:Y:S01]  /*0370*/  LOP3.LUT R5, R3.reuse, 0x1f, RZ, 0xc0, !PT ;  /* 0x0000001f03057812 */ /* 0x040fe200078ec0ff */
[----:B------:R-:W-:Y:S01]  /*0380*/  IMAD.MOV.U32 R25, RZ, RZ, 0x7fffffff ;  /* 0x7fffffffff197424 */ /* 0x000fe200078e00ff */
[----:B------:R-:W-:Y:S01]  /*0390*/  LOP3.LUT R6, R3, 0x3e0, RZ, 0xc0, !PT ;  /* 0x000003e003067812 */ /* 0x000fe200078ec0ff */
[----:B------:R-:W-:-:S04]  /*03a0*/  IMAD.MOV.U32 R24, RZ, RZ, 0x7fffffff ;  /* 0x7fffffffff187424 */ /* 0x000fc800078e00ff */
[----:B------:R-:W-:Y:S01]  /*03b0*/  IMAD R11, R6, 0x12, R5 ;  /* 0x00000012060b7824 */ /* 0x000fe200078e0205 */
[----:B------:R-:W-:-:S03]  /*03c0*/  IADD3 R6, PT, PT, -R4, UR4, RZ ;  /* 0x0000000404067c10 */ /* 0x000fc6000fffe1ff */
[C---:B------:R-:W-:Y:S01]  /*03d0*/  VIADD R5, R11.reuse, 0x20 ;  /* 0x000000200b057836 */ /* 0x040fe20000000000 */
[----:B------:R-:W-:Y:S01]  /*03e0*/  IADD3 R10, P0, PT, R4, R11, RZ ;  /* 0x0000000b040a7210 */ /* 0x000fe20007f1e0ff */
[C---:B------:R-:W-:Y:S01]  /*03f0*/  VIADD R7, R11.reuse, 0x40 ;  /* 0x000000400b077836 */ /* 0x040fe20000000000 */
[CC--:B------:R-:W-:Y:S01]  /*0400*/  ISETP.GE.AND P4, PT, R11.reuse, R6.reuse, PT ;  /* 0x000000060b00720c */ /* 0x0c0fe20003f86270 */
[----:B------:R-:W-:Y:S01]  /*0410*/  VIADD R9, R11, 0x60 ;  /* 0x000000600b097836 */ /* 0x000fe20000000000 */
[-C--:B------:R-:W-:Y:S01]  /*0420*/  ISETP.GE.AND P3, PT, R5, R6.reuse, PT ;  /* 0x000000060500720c */ /* 0x080fe20003f66270 */
[----:B------:R-:W-:Y:S01]  /*0430*/  VIADD R5, R11, 0x80 ;  /* 0x000000800b057836 */ /* 0x000fe20000000000 */
[-C--:B------:R-:W-:Y:S01]  /*0440*/  ISETP.GE.AND P2, PT, R7, R6.reuse, PT ;  /* 0x000000060700720c */ /* 0x080fe20003f46270 */
[----:B------:R-:W-:Y:S01]  /*0450*/  VIADD R7, R11, 0xa0 ;  /* 0x000000a00b077836 */ /* 0x000fe20000000000 */
[----:B0-----:R-:W-:Y:S01]  /*0460*/  LEA R4, P5, R10, UR8, 0x2 ;  /* 0x000000080a047c11 */ /* 0x001fe2000f8a10ff */
[----:B------:R-:W-:Y:S01]  /*0470*/  IMAD.X R13, RZ, RZ, R8, P0 ;  /* 0x000000ffff0d7224 */ /* 0x000fe200000e0608 */
[----:B------:R-:W-:-:S02]  /*0480*/  ISETP.GE.AND P0, PT, R5, R6, PT ;  /* 0x000000060500720c */ /* 0x000fc40003f06270 */
[-C--:B------:R-:W-:Y:S01]  /*0490*/  ISETP.GE.AND P6, PT, R7, R6.reuse, PT ;  /* 0x000000060700720c */ /* 0x080fe20003fc6270 */
[----:B------:R-:W-:Y:S01]  /*04a0*/  VIADD R7, R11, 0xe0 ;  /* 0x000000e00b077836 */ /* 0x000fe20000000000 */
[----:B------:R-:W-:Y:S01]  /*04b0*/  LEA.HI.X R5, R10, UR9, R13, 0x2, P5 ;  /* 0x000000090a057c11 */ /* 0x000fe2000a8f140d */
[----:B------:R-:W-:Y:S01]  /*04c0*/  IMAD.MOV.U32 R23, RZ, RZ, 0x7fffffff ;  /* 0x7fffffffff177424 */ /* 0x000fe200078e00ff */
[-C--:B------:R-:W-:Y:S01]  /*04d0*/  ISETP.GE.AND P1, PT, R9, R6.reuse, PT ;  /* 0x000000060900720c */ /* 0x080fe20003f26270 */
[----:B------:R-:W-:Y:S02]  /*04e0*/  VIADD R9, R11, 0xc0 ;  /* 0x000000c00b097836 */ /* 0x000fe40000000000 */
[----:B------:R1:W5:Y:S01]  /*04f0*/  @!P4 LDG.E R25, desc[UR6][R4.64] ;  /* 0x000000060419c981 */ /* 0x000362000c1e1900 */
[-C--:B------:R-:W-:Y:S01]  /*0500*/  ISETP.GE.AND P4, PT, R7, R6.reuse, PT ;  /* 0x000000060700720c */ /* 0x080fe20003f86270 */
[----:B------:R-:W-:Y:S01]  /*0510*/  VIADD R7, R11, 0x120 ;  /* 0x000001200b077836 */ /* 0x000fe20000000000 */
[-C--:B------:R-:W-:Y:S01]  /*0520*/  ISETP.GE.AND P5, PT, R9, R6.reuse, PT ;  /* 0x000000060900720c */ /* 0x080fe20003fa6270 */
[----:B------:R-:W-:Y:S01]  /*0530*/  IMAD.MOV.U32 R21, RZ, RZ, 0x7fffffff ;  /* 0x7fffffffff157424 */ /* 0x000fe200078e00ff */
[----:B------:R1:W5:Y:S01]  /*0540*/  @!P2 LDG.E R23, desc[UR6][R4.64+0x100] ;  /* 0x000100060417a981 */ /* 0x000362000c1e1900 */
[----:B------:R-:W-:Y:S01]  /*0550*/  VIADD R9, R11, 0x100 ;  /* 0x000001000b097836 */ /* 0x000fe20000000000 */
[----:B------:R-:W-:Y:S01]  /*0560*/  ISETP.GE.AND P2, PT, R7, R6, PT ;  /* 0x000000060700720c */ /* 0x000fe20003f46270 */
[----:B------:R-:W-:Y:S01]  /*0570*/  VIADD R7, R11, 0x160 ;  /* 0x000001600b077836 */ /* 0x000fe20000000000 */
[----:B------:R1:W5:Y:S01]  /*0580*/  @!P3 LDG.E R24, desc[UR6][R4.64+0x80] ;  /* 0x000080060418b981 */ /* 0x000362000c1e1900 */
[----:B------:R-:W-:-:S03]  /*0590*/  IMAD.MOV.U32 R20, RZ, RZ, 0x7fffffff ;  /* 0x7fffffffff147424 */ /* 0x000fc600078e00ff */
[----:B------:R1:W5:Y:S01]  /*05a0*/  @!P0 LDG.E R21, desc[UR6][R4.64+0x200] ;  /* 0x0002000604158981 */ /* 0x000362000c1e1900 */
[-C--:B------:R-:W-:Y:S01]  /*05b0*/  ISETP.GE.AND P0, PT, R7, R6.reuse, PT ;  /* 0x000000060700720c */ /* 0x080fe20003f06270 */
[----:B------:R-:W-:Y:S01]  /*05c0*/  VIADD R7, R11, 0x180 ;  /* 0x000001800b077836 */ /* 0x000fe20000000000 */
[-C--:B------:R-:W-:Y:S01]  /*05d0*/  ISETP.GE.AND P3, PT, R9, R6.reuse, PT ;  /* 0x000000060900720c */ /* 0x080fe20003f66270 */
[----:B------:R-:W-:Y:S01]  /*05e0*/  IMAD.MOV.U32 R22, RZ, RZ, 0x7fffffff ;  /* 0x7fffffffff167424 */ /* 0x000fe200078e00ff */
[----:B------:R1:W5:Y:S01]  /*05f0*/  @!P6 LDG.E R20, desc[UR6][R4.64+0x280] ;  /* 0x000280060414e981 */ /* 0x000362000c1e1900 */
[----:B------:R-:W-:Y:S01]  /*0600*/  VIADD R9, R11, 0x140 ;  /* 0x000001400b097836 */ /* 0x000fe20000000000 */
[-C--:B------:R-:W-:Y:S01]  /*0610*/  ISETP.GE.AND P6, PT, R7, R6.reuse, PT ;  /* 0x000000060700720c */ /* 0x080fe20003fc6270 */
[----:B------:R-:W-:Y:S02]  /*0620*/  IMAD.MOV.U32 R18, RZ, RZ, 0x7fffffff ;  /* 0x7fffffffff127424 */ /* 0x000fe400078e00ff */
[----:B------:R-:W-:Y:S01]  /*0630*/  VIADD R7, R11, 0x1c0 ;  /* 0x000001c00b077836 */ /* 0x000fe20000000000 */
[----:B------:R1:W5:Y:S01]  /*0640*/  @!P1 LDG.E R22, desc[UR6][R4.64+0x180] ;  /* 0x0001800604169981 */ /* 0x000362000c1e1900 */
[----:B------:R-:W-:Y:S01]  /*0650*/  ISETP.GE.AND P1, PT, R9, R6, PT ;  /* 0x000000060900720c */ /* 0x000fe20003f26270 */
[----:B------:R-:W-:-:S02]  /*0660*/  IMAD.MOV.U32 R19, RZ, RZ, 0x7fffffff ;  /* 0x7fffffffff137424 */ /* 0x000fc400078e00ff */
[----:B------:R1:W5:Y:S01]  /*0670*/  @!P4 LDG.E R18, desc[UR6][R4.64+0x380] ;  /* 0x000380060412c981 */ /* 0x000362000c1e1900 */
[----:B------:R-:W-:Y:S01]  /*0680*/  IMAD.MOV.U32 R17, RZ, RZ, 0x7fffffff ;  /* 0x7fffffffff117424 */ /* 0x000fe200078e00ff */
[-C--:B------:R-:W-:Y:S01]  /*0690*/  ISETP.GE.AND P4, PT, R7, R6.reuse, PT ;  /* 0x000000060700720c */ /* 0x080fe20003f86270 */
[C---:B------:R-:W-:Y:S01]  /*06a0*/  VIADD R9, R11.reuse, 0x1a0 ;  /* 0x000001a00b097836 */ /* 0x040fe20000000000 */
[----:B------:R1:W5:Y:S01]  /*06b0*/  @!P5 LDG.E R19, desc[UR6][R4.64+0x300] ;  /* 0x000300060413d981 */ /* 0x000362000c1e1900 */
[----:B------:R-:W-:Y:S02]  /*06c0*/  VIADD R7, R11, 0x1e0 ;  /* 0x000001e00b077836 */ /* 0x000fe40000000000 */
[----:B------:R-:W-:Y:S01]  /*06d0*/  IMAD.MOV.U32 R16, RZ, RZ, 0x7fffffff ;  /* 0x7fffffffff107424 */ /* 0x000fe200078e00ff */
[----:B------:R1:W5:Y:S01]  /*06e0*/  @!P3 LDG.E R17, desc[UR6][R4.64+0x400] ;  /* 0x000400060411b981 */ /* 0x000362000c1e1900 */
[----:B------:R-:W-:Y:S01]  /*06f0*/  IMAD.MOV.U32 R15, RZ, RZ, 0x7fffffff ;  /* 0x7fffffffff0f7424 */ /* 0x000fe200078e00ff */
[-C--:B------:R-:W-:Y:S01]  /*0700*/  ISETP.GE.AND P5, PT, R9, R6.reuse, PT ;  /* 0x000000060900720c */ /* 0x080fe20003fa6270 */
[----:B------:R-:W-:Y:S01]  /*0710*/  VIADD R9, R11, 0x200 ;  /* 0x000002000b097836 */ /* 0x000fe20000000000 */
[-C--:B------:R-:W-:Y:S01]  /*0720*/  ISETP.GE.AND P3, PT, R7, R6.reuse, PT ;  /* 0x000000060700720c */ /* 0x080fe20003f66270 */
[----:B------:R-:W-:Y:S01]  /*0730*/  VIADD R7, R11, 0x220 ;  /* 0x000002200b077836 */ /* 0x000fe20000000000 */
[----:B------:R1:W5:Y:S02]  /*0740*/  @!P2 LDG.E R16, desc[UR6][R4.64+0x480] ;  /* 0x000480060410a981 */ /* 0x000364000c1e1900 */
[----:B------:R-:W-:-:S02]  /*0750*/  ISETP.GE.AND P2, PT, R9, R6, PT ;  /* 0x000000060900720c */ /* 0x000fc40003f46270 */
[----:B------:R1:W5:Y:S01]  /*0760*/  @!P1 LDG.E R15, desc[UR6][R4.64+0x500] ;  /* 0x00050006040f9981 */ /* 0x000362000c1e1900 */
[----:B------:R-:W-:Y:S01]  /*0770*/  ISETP.GE.AND P1, PT, R7, R6, PT ;  /* 0x000000060700720c */ /* 0x000fe20003f26270 */
[----:B------:R-:W-:Y:S02]  /*0780*/  IMAD.MOV.U32 R14, RZ, RZ, 0x7fffffff ;  /* 0x7fffffffff0e7424 */ /* 0x000fe400078e00ff */
[----:B------:R-:W-:Y:S02]  /*0790*/  IMAD.MOV.U32 R13, RZ, RZ, 0x7fffffff ;  /* 0x7fffffffff0d7424 */ /* 0x000fe400078e00ff */
[----:B------:R-:W-:Y:S02]  /*07a0*/  IMAD.MOV.U32 R12, RZ, RZ, 0x7fffffff ;  /* 0x7fffffffff0c7424 */ /* 0x000fe400078e00ff */
[----:B------:R-:W-:Y:S01]  /*07b0*/  IMAD.MOV.U32 R11, RZ, RZ, 0x7fffffff ;  /* 0x7fffffffff0b7424 */ /* 0x000fe200078e00ff */
[----:B------:R1:W5:Y:S01]  /*07c0*/  @!P0 LDG.E R14, desc[UR6][R4.64+0x580] ;  /* 0x00058006040e8981 */ /* 0x000362000c1e1900 */
[----:B------:R-:W-:-:S02]  /*07d0*/  IMAD.MOV.U32 R10, RZ, RZ, 0x7fffffff ;  /* 0x7fffffffff0a7424 */ /* 0x000fc400078e00ff */
[----:B------:R-:W-:Y:S01]  /*07e0*/  IMAD.MOV.U32 R9, RZ, RZ, 0x7fffffff ;  /* 0x7fffffffff097424 */ /* 0x000fe200078e00ff */
[----:B------:R1:W5:Y:S01]  /*07f0*/  @!P6 LDG.E R13, desc[UR6][R4.64+0x600] ;  /* 0x00060006040de981 */ /* 0x000362000c1e1900 */
[----:B------:R-:W-:-:S03]  /*0800*/  IMAD.MOV.U32 R8, RZ, RZ, 0x7fffffff ;  /* 0x7fffffffff087424 */ /* 0x000fc600078e00ff */
[----:B------:R1:W5:Y:S04]  /*0810*/  @!P5 LDG.E R12, desc[UR6][R4.64+0x680] ;  /* 0x00068006040cd981 */ /* 0x000368000c1e1900 */
[----:B------:R1:W5:Y:S04]  /*0820*/  @!P4 LDG.E R11, desc[UR6][R4.64+0x700] ;  /* 0x00070006040bc981 */ /* 0x000368000c1e1900 */
[----:B------:R1:W5:Y:S04]  /*0830*/  @!P3 LDG.E R10, desc[UR6][R4.64+0x780] ;  /* 0x00078006040ab981 */ /* 0x000368000c1e1900 */
[----:B------:R1:W5:Y:S04]  /*0840*/  @!P2 LDG.E R9, desc[UR6][R4.64+0x800] ;  /* 0x000800060409a981 */ /* 0x000368000c1e1900 */
[----:B------:R1:W5:Y:S02]  /*0850*/  @!P1 LDG.E R8, desc[UR6][R4.64+0x880] ;  /* 0x0008800604089981 */ /* 0x000364000c1e1900 */
.L_x_238:
[----:B------:R-:W-:Y:S01]  /*0860*/  IMAD.MOV.U32 R7, RZ, RZ, -0x1 ;  /* 0xffffffffff077424 */ /* 0x000fe200078e00ff */
[----:B-----5:R-:W-:Y:S01]  /*0870*/  ISETP.GT.AND P0, PT, R25, -0x1, PT ;  /* 0xffffffff1900780c */ /* 0x020fe20003f04270 */
[----:B------:R-:W2:Y:S01]  /*0880*/  LDC R30, c[0x0][0x3c8] ;  /* 0x0000f200ff1e7b82 */ /* 0x000ea20000000800 */
[----:B------:R-:W-:Y:S01]  /*0890*/  ISETP.GT.AND P1, PT, R24, -0x1, PT ;  /* 0xffffffff1800780c */ /* 0x000fe20003f24270 */
[----:B------:R-:W-:Y:S01]  /*08a0*/  BSSY.RECONVERGENT B0, `(.L_x_239) ;  /* 0x0000058000007945 */ /* 0x000fe20003800200 */
[C---:B01----:R-:W-:Y:S01]  /*08b0*/  SEL R4, R7.reuse, 0x80000000, !P0 ;  /* 0x8000000007047807 */ /* 0x043fe20004000000 */
[----:B------:R-:W-:Y:S01]  /*08c0*/  IMAD.SHL.U32 R0, R0, 0x400, RZ ;  /* 0x0000040000007824 */ /* 0x000fe200078e00ff */
[----:B------:R-:W-:Y:S02]  /*08d0*/  SEL R5, R7, 0x80000000, !P1 ;  /* 0x8000000007057807 */ /* 0x000fe40004800000 */
[----:B------:R-:W-:Y:S02]  /*08e0*/  ISETP.GT.AND P0, PT, R22, -0x1, PT ;  /* 0xffffffff1600780c */ /* 0x000fe40003f04270 */
[----:B------:R-:W-:-:S02]  /*08f0*/  ISETP.GT.AND P1, PT, R21, -0x1, PT ;  /* 0xffffffff1500780c */ /* 0x000fc40003f24270 */
[----:B------:R-:W-:Y:S02]  /*0900*/  LOP3.LUT R25, R4, R25, RZ, 0x3c, !PT ;  /* 0x0000001904197212 */ /* 0x000fe400078e3cff */
[----:B------:R-:W-:Y:S02]  /*0910*/  LOP3.LUT R24, R5, R24, RZ, 0x3c, !PT ;  /* 0x0000001805187212 */ /* 0x000fe400078e3cff */
[C---:B------:R-:W-:Y:S02]  /*0920*/  SEL R5, R7.reuse, 0x80000000, !P0 ;  /* 0x8000000007057807 */ /* 0x040fe40004000000 */
[----:B------:R-:W-:Y:S02]  /*0930*/  SEL R4, R7, 0x80000000, !P1 ;  /* 0x8000000007047807 */ /* 0x000fe40004800000 */
[----:B------:R-:W-:Y:S02]  /*0940*/  ISETP.GT.AND P0, PT, R19, -0x1, PT ;  /* 0xffffffff1300780c */ /* 0x000fe40003f04270 */
[----:B------:R-:W-:-:S02]  /*0950*/  ISETP.GT.AND P2, PT, R23, -0x1, PT ;  /* 0xffffffff1700780c */ /* 0x000fc40003f44270 */
[----:B------:R-:W-:Y:S02]  /*0960*/  LOP3.LUT R21, R4, R21, RZ, 0x3c, !PT ;  /* 0x0000001504157212 */ /* 0x000fe400078e3cff */
[C---:B------:R-:W-:Y:S02]  /*0970*/  SEL R4, R7.reuse, 0x80000000, !P0 ;  /* 0x8000000007047807 */ /* 0x040fe40004000000 */
[----:B------:R-:W-:Y:S02]  /*0980*/  SEL R6, R7, 0x80000000, !P2 ;  /* 0x8000000007067807 */ /* 0x000fe40005000000 */
[----:B------:R-:W-:Y:S02]  /*0990*/  ISETP.GT.AND P0, PT, R18, -0x1, PT ;  /* 0xffffffff1200780c */ /* 0x000fe40003f04270 */
[----:B------:R-:W-:Y:S02]  /*09a0*/  ISETP.GT.AND P1, PT, R17, -0x1, PT ;  /* 0xffffffff1100780c */ /* 0x000fe40003f24270 */
[----:B------:R-:W-:-:S02]  /*09b0*/  ISETP.GT.AND P2, PT, R20, -0x1, PT ;  /* 0xffffffff1400780c */ /* 0x000fc40003f44270 */
[----:B------:R-:W-:Y:S02]  /*09c0*/  VIMNMX R33, PT, PT, R26, 0xe0, !PT ;  /* 0x000000e01a217848 */ /* 0x000fe40007fe0100 */
[----:B------:R-:W-:Y:S02]  /*09d0*/  LOP3.LUT R22, R5, R22, RZ, 0x3c, !PT ;  /* 0x0000001605167212 */ /* 0x000fe400078e3cff */
[----:B------:R-:W-:Y:S02]  /*09e0*/  LOP3.LUT R19, R4, R19, RZ, 0x3c, !PT ;  /* 0x0000001304137212 */ /* 0x000fe400078e3cff */
[C---:B------:R-:W-:Y:S02]  /*09f0*/  SEL R5, R7.reuse, 0x80000000, !P0 ;  /* 0x8000000007057807 */ /* 0x040fe40004000000 */
[C---:B------:R-:W-:Y:S02]  /*0a00*/  SEL R4, R7.reuse, 0x80000000, !P1 ;  /* 0x8000000007047807 */ /* 0x040fe40004800000 */
[----:B------:R-:W-:-:S02]  /*0a10*/  SEL R31, R7, 0x80000000, !P2 ;  /* 0x80000000071f7807 */ /* 0x000fc40005000000 */
[----:B------:R-:W-:Y:S02]  /*0a20*/  ISETP.GT.AND P0, PT, R15, -0x1, PT ;  /* 0xffffffff0f00780c */ /* 0x000fe40003f04270 */
[----:B------:R-:W-:Y:S02]  /*0a30*/  IADD3 R33, PT, PT, R33, 0x1f, -R26 ;  /* 0x0000001f21217810 */ /* 0x000fe40007ffe81a */
[----:B------:R-:W-:Y:S02]  /*0a40*/  ISETP.GT.AND P2, PT, R16, -0x1, PT ;  /* 0xffffffff1000780c */ /* 0x000fe40003f44270 */
[----:B------:R-:W-:Y:S02]  /*0a50*/  LOP3.LUT R17, R4, R17, RZ, 0x3c, !PT ;  /* 0x0000001104117212 */ /* 0x000fe400078e3cff */
[----:B------:R-:W-:Y:S02]  /*0a60*/  LOP3.LUT R20, R31, R20, RZ, 0x3c, !PT ;  /* 0x000000141f147212 */ /* 0x000fe400078e3cff */
[----:B------:R-:W-:-:S02]  /*0a70*/  SEL R4, R7, 0x80000000, !P0 ;  /* 0x8000000007047807 */ /* 0x000fc40004000000 */
[----:B------:R-:W-:Y:S02]  /*0a80*/  ISETP.GE.U32.AND P4, PT, R33, 0x1e0, PT ;  /* 0x000001e02100780c */ /* 0x000fe40003f86070 */
[----:B------:R-:W-:Y:S02]  /*0a90*/  SEL R31, R7, 0x80000000, !P2 ;  /* 0x80000000071f7807 */ /* 0x000fe40005000000 */
[----:B------:R-:W-:Y:S02]  /*0aa0*/  ISETP.GT.AND P0, PT, R14, -0x1, PT ;  /* 0xffffffff0e00780c */ /* 0x000fe40003f04270 */
[----:B------:R-:W-:Y:S02]  /*0ab0*/  ISETP.GT.AND P1, PT, R13, -0x1, PT ;  /* 0xffffffff0d00780c */ /* 0x000fe40003f24270 */
[----:B------:R-:W-:Y:S02]  /*0ac0*/  ISETP.GT.AND P2, PT, R12, -0x1, PT ;  /* 0xffffffff0c00780c */ /* 0x000fe40003f44270 */
[----:B------:R-:W-:-:S02]  /*0ad0*/  LOP3.LUT R18, R5, R18, RZ, 0x3c, !PT ;  /* 0x0000001205127212 */ /* 0x000fc400078e3cff */
[----:B------:R-:W-:Y:S02]  /*0ae0*/  LOP3.LUT R15, R4, R15, RZ, 0x3c, !PT ;  /* 0x0000000f040f7212 */ /* 0x000fe400078e3cff */
[----:B------:R-:W-:Y:S02]  /*0af0*/  LOP3.LUT R16, R31, R16, RZ, 0x3c, !PT ;  /* 0x000000101f107212 */ /* 0x000fe400078e3cff */
[C---:B------:R-:W-:Y:S02]  /*0b00*/  SEL R5, R7.reuse, 0x80000000, !P0 ;  /* 0x8000000007057807 */ /* 0x040fe40004000000 */
[C---:B------:R-:W-:Y:S02]  /*0b10*/  SEL R4, R7.reuse, 0x80000000, !P1 ;  /* 0x8000000007047807 */ /* 0x040fe40004800000 */
[----:B------:R-:W-:Y:S02]  /*0b20*/  SEL R31, R7, 0x80000000, !P2 ;  /* 0x80000000071f7807 */ /* 0x000fe40005000000 */
[----:B------:R-:W-:-:S02]  /*0b30*/  ISETP.GT.AND P1, PT, R10, -0x1, PT ;  /* 0xffffffff0a00780c */ /* 0x000fc40003f24270 */
[----:B------:R-:W-:Y:S02]  /*0b40*/  ISETP.GT.AND P0, PT, R11, -0x1, PT ;  /* 0xffffffff0b00780c */ /* 0x000fe40003f04270 */
[----:B------:R-:W-:Y:S02]  /*0b50*/  LEA.HI R33, R33, 0x1, RZ, 0x1b ;  /* 0x0000000121217811 */ /* 0x000fe400078fd8ff */
[----:B------:R-:W-:Y:S02]  /*0b60*/  ISETP.GT.AND P2, PT, R9, -0x1, PT ;  /* 0xffffffff0900780c */ /* 0x000fe40003f44270 */
[----:B------:R-:W-:Y:S02]  /*0b70*/  ISETP.GT.AND P3, PT, R8, -0x1, PT ;  /* 0xffffffff0800780c */ /* 0x000fe40003f64270 */
[----:B------:R-:W-:Y:S02]  /*0b80*/  LOP3.LUT R14, R5, R14, RZ, 0x3c, !PT ;  /* 0x0000000e050e7212 */ /* 0x000fe400078e3cff */
[----:B------:R-:W-:-:S02]  /*0b90*/  LOP3.LUT R23, R6, R23, RZ, 0x3c, !PT ;  /* 0x0000001706177212 */ /* 0x000fc400078e3cff */
[----:B------:R-:W-:Y:S02]  /*0ba0*/  LOP3.LUT R13, R4, R13, RZ, 0x3c, !PT ;  /* 0x0000000d040d7212 */ /* 0x000fe400078e3cff */
[----:B------:R-:W-:Y:S02]  /*0bb0*/  LOP3.LUT R12, R31, R12, RZ, 0x3c, !PT ;  /* 0x0000000c1f0c7212 */ /* 0x000fe400078e3cff */
[----:B------:R-:W-:Y:S02]  /*0bc0*/  SEL R5, R7, 0x80000000, !P1 ;  /* 0x8000000007057807 */ /* 0x000fe40004800000 */
[----:B------:R-:W-:Y:S02]  /*0bd0*/  LOP3.LUT R32, R33, 0xf, RZ, 0xc0, !PT ;  /* 0x0000000f21207812 */ /* 0x000fe400078ec0ff */
[C---:B------:R-:W-:Y:S02]  /*0be0*/  SEL R4, R7.reuse, 0x80000000, !P0 ;  /* 0x8000000007047807 */ /* 0x040fe40004000000 */
[----:B------:R-:W-:-:S02]  /*0bf0*/  SEL R6, R7, 0x80000000, !P2 ;  /* 0x8000000007067807 */ /* 0x000fc40005000000 */
[----:B------:R-:W-:Y:S02]  /*0c00*/  SEL R31, R7, 0x80000000, !P3 ;  /* 0x80000000071f7807 */ /* 0x000fe40005800000 */
[----:B------:R-:W-:Y:S01]  /*0c10*/  LOP3.LUT R10, R5, R10, RZ, 0x3c, !PT ;  /* 0x0000000a050a7212 */ /* 0x000fe200078e3cff */
[----:B------:R-:W-:Y:S01]  /*0c20*/  IMAD.MOV.U32 R5, RZ, RZ, R26 ;  /* 0x000000ffff057224 */ /* 0x000fe200078e001a */
[----:B------:R-:W-:Y:S02]  /*0c30*/  ISETP.NE.AND P1, PT, R32, RZ, PT ;  /* 0x000000ff2000720c */ /* 0x000fe40003f25270 */
[----:B------:R-:W-:Y:S02]  /*0c40*/  LOP3.LUT R11, R4, R11, RZ, 0x3c, !PT ;  /* 0x0000000b040b7212 */ /* 0x000fe400078e3cff */
[----:B------:R-:W-:Y:S02]  /*0c50*/  LOP3.LUT R9, R6, R9, RZ, 0x3c, !PT ;  /* 0x0000000906097212 */ /* 0x000fe400078e3cff */
[----:B------:R-:W-:Y:S01]  /*0c60*/  LOP3.LUT R8, R31, R8, RZ, 0x3c, !PT ;  /* 0x000000081f087212 */ /* 0x000fe200078e3cff */
[----:B--2---:R-:W-:Y:S06]  /*0c70*/  @!P4 BRA `(.L_x_240) ;  /* 0x000000000068c947 */ /* 0x004fec0003800000 */
[----:B------:R-:W-:Y:S01]  /*0c80*/  IMAD R6, R26, 0x4, R0 ;  /* 0x000000041a067824 */ /* 0x000fe200078e0200 */
[----:B------:R-:W-:Y:S01]  /*0c90*/  LOP3.LUT R4, R33, 0xffffff0, RZ, 0xc0, !PT ;  /* 0x0ffffff021047812 */ /* 0x000fe200078ec0ff */
[----:B------:R-:W-:-:S03]  /*0ca0*/  IMAD.MOV.U32 R5, RZ, RZ, R26 ;  /* 0x000000ffff057224 */ /* 0x000fc600078e001a */
[----:B------:R-:W-:Y:S01]  /*0cb0*/  IADD3 R6, PT, PT, R6, 0x400, R29 ;  /* 0x0000040006067810 */ /* 0x000fe20007ffe01d */
[----:B------:R-:W-:-:S07]  /*0cc0*/  IMAD.MOV R4, RZ, RZ, -R4 ;  /* 0x000000ffff047224 */ /* 0x000fce00078e0a04 */
.L_x_241:
[----:B------:R-:W-:Y:S01]  /*0cd0*/  VIADD R4, R4, 0x10 ;  /* 0x0000001004047836 */ /* 0x000fe20000000000 */
[----:B------:R-:W-:Y:S01]  /*0ce0*/  STS [R6+-0x400], RZ ;  /* 0xfffc00ff06007388 */ /* 0x000fe20000000800 */
[----:B------:R-:W-:-:S03]  /*0cf0*/  VIADD R5, R5, 0x200 ;  /* 0x0000020005057836 */ /* 0x000fc60000000000 */
[----:B------:R-:W-:Y:S01]  /*0d00*/  ISETP.NE.AND P0, PT, R4, RZ, PT ;  /* 0x000000ff0400720c */ /* 0x000fe20003f05270 */
[----:B------:R-:W-:Y:S04]  /*0d10*/  STS [R6+-0x380], RZ ;  /* 0xfffc80ff06007388 */ /* 0x000fe80000000800 */
[----:B------:R-:W-:Y:S04]  /*0d20*/  STS [R6+-0x300], RZ ;  /* 0xfffd00ff06007388 */ /* 0x000fe80000000800 */
[----:B------:R-:W-:Y:S04]  /*0d30*/  STS [R6+-0x280], RZ ;  /* 0xfffd80ff06007388 */ /* 0x000fe80000000800 */
[----:B------:R-:W-:Y:S04]  /*0d40*/  STS [R6+-0x200], RZ ;  /* 0xfffe00ff06007388 */ /* 0x000fe80000000800 */
[----:B------:R-:W-:Y:S04]  /*0d50*/  STS [R6+-0x180], RZ ;  /* 0xfffe80ff06007388 */ /* 0x000fe80000000800 */
[----:B------:R-:W-:Y:S04]  /*0d60*/  STS [R6+-0x100], RZ ;  /* 0xffff00ff06007388 */ /* 0x000fe80000000800 */
[----:B------:R-:W-:Y:S04]  /*0d70*/  STS [R6+-0x80], RZ ;  /* 0xffff80ff06007388 */ /* 0x000fe80000000800 */
[----:B------:R-:W-:Y:S04]  /*0d80*/  STS [R6], RZ ;  /* 0x000000ff06007388 */ /* 0x000fe80000000800 */
[----:B------:R-:W-:Y:S04]  /*0d90*/  STS [R6+0x80], RZ ;  /* 0x000080ff06007388 */ /* 0x000fe80000000800 */
[----:B------:R-:W-:Y:S04]  /*0da0*/  STS [R6+0x100], RZ ;  /* 0x000100ff06007388 */ /* 0x000fe80000000800 */
[----:B------:R-:W-:Y:S04]  /*0db0*/  STS [R6+0x180], RZ ;  /* 0x000180ff06007388 */ /* 0x000fe80000000800 */
[----:B------:R-:W-:Y:S04]  /*0dc0*/  STS [R6+0x200], RZ ;  /* 0x000200ff06007388 */ /* 0x000fe80000000800 */
[----:B------:R-:W-:Y:S04]  /*0dd0*/  STS [R6+0x280], RZ ;  /* 0x000280ff06007388 */ /* 0x000fe80000000800 */
[----:B------:R-:W-:Y:S04]  /*0de0*/  STS [R6+0x300], RZ ;  /* 0x000300ff06007388 */ /* 0x000fe80000000800 */
[----:B------:R0:W-:Y:S02]  /*0df0*/  STS [R6+0x380], RZ ;  /* 0x000380ff06007388 */ /* 0x0001e40000000800 */
[----:B0-----:R-:W-:Y:S01]  /*0e00*/  VIADD R6, R6, 0x800 ;  /* 0x0000080006067836 */ /* 0x001fe20000000000 */
[----:B------:R-:W-:Y:S06]  /*0e10*/  @P0 BRA `(.L_x_241) ;  /* 0xfffffffc00ac0947 */ /* 0x000fec000383ffff */
.L_x_240:
[----:B------:R-:W-:Y:S05]  /*0e20*/  BSYNC.RECONVERGENT B0 ;  /* 0x0000000000007941 */ /* 0x000fea0003800200 */
.L_x_239:
[----:B------:R-:W-:Y:S01]  /*0e30*/  BSSY.RECONVERGENT B0, `(.L_x_242) ;  /* 0x0000027000007945 */ /* 0x000fe20003800200 */
[----:B------:R-:W-:Y:S01]  /*0e40*/  SHF.L.U32 R7, R7, R30, RZ ;  /* 0x0000001e07077219 */ /* 0x000fe200000006ff */
[----:B------:R-:W-:Y:S02]  /*0e50*/  IMAD.IADD R6, R29, 0x1, R0 ;  /* 0x000000011d067824 */ /* 0x000fe400078e0200 */
[----:B------:R-:W-:Y:S05]  /*0e60*/  @!P1 BRA `(.L_x_243) ;  /* 0x00000000008c9947 */ /* 0x000fea0003800000 */
[----:B------:R-:W-:Y:S01]  /*0e70*/  ISETP.GE.U32.AND P0, PT, R32, 0x8, PT ;  /* 0x000000082000780c */ /* 0x000fe20003f06070 */
[----:B------:R-:W-:Y:S01]  /*0e80*/  BSSY.RECONVERGENT B1, `(.L_x_244) ;  /* 0x000000e000017945 */ /* 0x000fe20003800200 */
[----:B------:R-:W-:-:S04]  /*0e90*/  LOP3.LUT R30, R33, 0x7, RZ, 0xc0, !PT ;  /* 0x00000007211e7812 */ /* 0x000fc800078ec0ff */
[----:B------:R-:W-:-:S07]  /*0ea0*/  ISETP.NE.AND P1, PT, R30, RZ, PT ;  /* 0x000000ff1e00720c */ /* 0x000fce0003f25270 */
[----:B------:R-:W-:Y:S06]  /*0eb0*/  @!P0 BRA `(.L_x_245) ;  /* 0x0000000000288947 */ /* 0x000fec0003800000 */
[C---:B------:R-:W-:Y:S02]  /*0ec0*/  IMAD R4, R5.reuse, 0x4, R6 ;  /* 0x0000000405047824 */ /* 0x040fe400078e0206 */
[----:B------:R-:W-:-:S03]  /*0ed0*/  VIADD R5, R5, 0x100 ;  /* 0x0000010005057836 */ /* 0x000fc60000000000 */
[----:B------:R0:W-:Y:S04]  /*0ee0*/  STS [R4], RZ ;  /* 0x000000ff04007388 */ /* 0x0001e80000000800 */
[----:B------:R0:W-:Y:S04]  /*0ef0*/  STS [R4+0x80], RZ ;  /* 0x000080ff04007388 */ /* 0x0001e80000000800 */
[----:B------:R0:W-:Y:S04]  /*0f00*/  STS [R4+0x100], RZ ;  /* 0x000100ff04007388 */ /* 0x0001e80000000800 */
[----:B------:R0:W-:Y:S04]  /*0f10*/  STS [R4+0x180], RZ ;  /* 0x000180ff04007388 */ /* 0x0001e80000000800 */
[----:B------:R0:W-:Y:S04]  /*0f20*/  STS [R4+0x200], RZ ;  /* 0x000200ff04007388 */ /* 0x0001e80000000800 */
[----:B------:R0:W-:Y:S04]  /*0f30*/  STS [R4+0x280], RZ ;  /* 0x000280ff04007388 */ /* 0x0001e80000000800 */
[----:B------:R0:W-:Y:S04]  /*0f40*/  STS [R4+0x300], RZ ;  /* 0x000300ff04007388 */ /* 0x0001e80000000800 */
[----:B------:R0:W-:Y:S02]  /*0f50*/  STS [R4+0x380], RZ ;  /* 0x000380ff04007388 */ /* 0x0001e40000000800 */
.L_x_245:
[----:B------:R-:W-:Y:S05]  /*0f60*/  BSYNC.RECONVERGENT B1 ;  /* 0x0000000000017941 */ /* 0x000fea0003800200 */
.L_x_244:
[----:B------:R-:W-:Y:S05]  /*0f70*/  @!P1 BRA `(.L_x_243) ;  /* 0x0000000000489947 */ /* 0x000fea0003800000 */
[----:B------:R-:W-:Y:S02]  /*0f80*/  ISETP.GE.U32.AND P0, PT, R30, 0x4, PT ;  /* 0x000000041e00780c */ /* 0x000fe40003f06070 */
[----:B------:R-:W-:-:S04]  /*0f90*/  LOP3.LUT R33, R33, 0x3, RZ, 0xc0, !PT ;  /* 0x0000000321217812 */ /* 0x000fc800078ec0ff */
[----:B------:R-:W-:-:S07]  /*0fa0*/  ISETP.NE.AND P1, PT, R33, RZ, PT ;  /* 0x000000ff2100720c */ /* 0x000fce0003f25270 */
[C---:B0-----:R-:W-:Y:S02]  /*0fb0*/  @P0 IMAD R4, R5.reuse, 0x4, R6 ;  /* 0x0000000405040824 */ /* 0x041fe400078e0206 */
[----:B------:R-:W-:-:S03]  /*0fc0*/  @P0 VIADD R5, R5, 0x80 ;  /* 0x0000008005050836 */ /* 0x000fc60000000000 */
[----:B------:R1:W-:Y:S04]  /*0fd0*/  @P0 STS [R4], RZ ;  /* 0x000000ff04000388 */ /* 0x0003e80000000800 */
[----:B------:R1:W-:Y:S04]  /*0fe0*/  @P0 STS [R4+0x80], RZ ;  /* 0x000080ff04000388 */ /* 0x0003e80000000800 */
[----:B------:R1:W-:Y:S04]  /*0ff0*/  @P0 STS [R4+0x100], RZ ;  /* 0x000100ff04000388 */ /* 0x0003e80000000800 */
[----:B------:R1:W-:Y:S01]  /*1000*/  @P0 STS [R4+0x180], RZ ;  /* 0x000180ff04000388 */ /* 0x0003e20000000800 */
[----:B------:R-:W-:Y:S05]  /*1010*/  @!P1 BRA `(.L_x_243) ;  /* 0x0000000000209947 */ /* 0x000fea0003800000 */
[----:B------:R-:W-:Y:S02]  /*1020*/  IMAD R0, R5, 0x4, R0 ;  /* 0x0000000405007824 */ /* 0x000fe400078e0200 */
[----:B------:R-:W-:Y:S02]  /*1030*/  IMAD.MOV R33, RZ, RZ, -R33 ;  /* 0x000000ffff217224 */ /* 0x000fe400078e0a21 */
[----:B------:R-:W-:-:S07]  /*1040*/  IMAD.IADD R0, R29, 0x1, R0 ;  /* 0x000000011d007824 */ /* 0x000fce00078e0200 */
.L_x_246:
[----:B------:R-:W-:Y:S01]  /*1050*/  VIADD R33, R33, 0x1 ;  /* 0x0000000121217836 */ /* 0x000fe20000000000 */
[----:B------:R0:W-:Y:S04]  /*1060*/  STS [R0], RZ ;  /* 0x000000ff00007388 */ /* 0x0001e80000000800 */
[----:B------:R-:W-:Y:S01]  /*1070*/  ISETP.NE.AND P0, PT, R33, RZ, PT ;  /* 0x000000ff2100720c */ /* 0x000fe20003f05270 */
[----:B0-----:R-:W-:-:S12]  /*1080*/  VIADD R0, R0, 0x80 ;  /* 0x0000008000007836 */ /* 0x001fd80000000000 */
[----:B------:R-:W-:Y:S05]  /*1090*/  @P0 BRA `(.L_x_246) ;  /* 0xfffffffc00ec0947 */ /* 0x000fea000383ffff */
.L_x_243:
[----:B------:R-:W-:Y:S05]  /*10a0*/  BSYNC.RECONVERGENT B0 ;  /* 0x0000000000007941 */ /* 0x000fea0003800200 */
.L_x_242:
[----:B------:R-:W2:Y:S01]  /*10b0*/  LDCU UR4, c[0x0][0x3c4] ;  /* 0x00007880ff0477ac */ /* 0x000ea20008000800 */
[----:B------:R-:W-:Y:S01]  /*10c0*/  ISETP.NE.AND P0, PT, R25, 0x7fffffff, PT ;  /* 0x7fffffff1900780c */ /* 0x000fe20003f05270 */
[----:B------:R-:W-:Y:S01]  /*10d0*/  BSSY.RECONVERGENT B0, `(.L_x_247) ;  /* 0x0000097000007945 */ /* 0x000fe20003800200 */
[C---:B------:R-:W-:Y:S02]  /*10e0*/  ISETP.NE.AND P1, PT, R24.reuse, 0x7fffffff, PT ;  /* 0x7fffffff1800780c */ /* 0x040fe40003f25270 */
[----:B------:R-:W-:Y:S02]  /*10f0*/  ISETP.NE.AND P2, PT, R23, 0x7fffffff, PT ;  /* 0x7fffffff1700780c */ /* 0x000fe40003f45270 */
[----:B------:R-:W-:Y:S02]  /*1100*/  SEL R0, R25, 0x80000000, P0 ;  /* 0x8000000019007807 */ /* 0x000fe40000000000 */
[----:B01----:R-:W-:Y:S02]  /*1110*/  SEL R4, R24, 0x80000000, P1 ;  /* 0x8000000018047807 */ /* 0x003fe40000800000 */
[----:B------:R-:W-:-:S02]  /*1120*/  SEL R5, R23, 0x80000000, P2 ;  /* 0x8000000017057807 */ /* 0x000fc40001000000 */
[----:B------:R-:W-:Y:S02]  /*1130*/  ISETP.NE.AND P0, PT, R22, 0x7fffffff, PT ;  /* 0x7fffffff1600780c */ /* 0x000fe40003f05270 */
[----:B------:R-:W-:Y:S02]  /*1140*/  ISETP.NE.AND P1, PT, R21, 0x7fffffff, PT ;  /* 0x7fffffff1500780c */ /* 0x000fe40003f25270 */
[----:B------:R-:W-:Y:S02]  /*1150*/  ISETP.NE.AND P3, PT, R19, 0x7fffffff, PT ;  /* 0x7fffffff1300780c */ /* 0x000fe40003f65270 */
[----:B--2---:R-:W-:Y:S02]  /*1160*/  SHF.R.U32.HI R0, RZ, UR4, R0 ;  /* 0x00000004ff007c19 */ /* 0x004fe40008011600 */
[----:B------:R-:W-:Y:S02]  /*1170*/  SHF.R.U32.HI R4, RZ, UR4, R4 ;  /* 0x00000004ff047c19 */ /* 0x000fe40008011604 */
[----:B------:R-:W-:-:S02]  /*1180*/  SHF.R.U32.HI R30, RZ, UR4, R5 ;  /* 0x00000004ff1e7c19 */ /* 0x000fc40008011605 */
[-C--:B------:R-:W-:Y:S02]  /*1190*/  LOP3.LUT R31, R0, R7.reuse, RZ, 0x30, !PT ;  /* 0x00000007001f7212 */ /* 0x080fe400078e30ff */
[-C--:B------:R-:W-:Y:S02]  /*11a0*/  LOP3.LUT R5, R4, R7.reuse, RZ, 0x30, !PT ;  /* 0x0000000704057212 */ /* 0x080fe400078e30ff */
[----:B------:R-:W-:Y:S01]  /*11b0*/  LOP3.LUT R33, R30, R7, RZ, 0x30, !PT ;  /* 0x000000071e217212 */ /* 0x000fe200078e30ff */
[--C-:B------:R-:W-:Y:S01]  /*11c0*/  IMAD R0, R31, 0x4, R6.reuse ;  /* 0x000000041f007824 */ /* 0x100fe200078e0206 */
[----:B------:R-:W-:Y:S01]  /*11d0*/  SEL R4, R22, 0x80000000, P0 ;  /* 0x8000000016047807 */ /* 0x000fe20000000000 */
[--C-:B------:R-:W-:Y:S01]  /*11e0*/  IMAD R5, R5, 0x4, R6.reuse ;  /* 0x0000000405057824 */ /* 0x100fe200078e0206 */
[----:B------:R-:W-:Y:S01]  /*11f0*/  SEL R30, R21, 0x80000000, P1 ;  /* 0x80000000151e7807 */ /* 0x000fe20000800000 */
[----:B------:R-:W-:Y:S01]  /*1200*/  IMAD R33, R33, 0x4, R6 ;  /* 0x0000000421217824 */ /* 0x000fe200078e0206 */
[----:B------:R-:W-:Y:S01]  /*1210*/  ISETP.NE.AND P2, PT, R20, 0x7fffffff, PT ;  /* 0x7fffffff1400780c */ /* 0x000fe20003f45270 */
[----:B------:R-:W-:Y:S01]  /*1220*/  NOP ;  /* 0x0000000000007918 */ /* 0x000fe20000000000 */
[----:B------:R-:W-:Y:S01]  /*1230*/  SHF.R.U32.HI R4, RZ, UR4, R4 ;  /* 0x00000004ff047c19 */ /* 0x000fe20008011604 */
[----:B------:R0:W-:Y:S01]  /*1240*/  ATOMS.POPC.INC.32 RZ, [R0+URZ] ;  /* 0x0000000000ff7f8c */ /* 0x0001e2000d8000ff */
[----:B------:R-:W-:-:S02]  /*1250*/  SHF.R.U32.HI R30, RZ, UR4, R30 ;  /* 0x00000004ff1e7c19 */ /* 0x000fc4000801161e */
[----:B------:R-:W-:Y:S01]  /*1260*/  SEL R32, R20, 0x80000000, P2 ;  /* 0x8000000014207807 */ /* 0x000fe20001000000 */
[----:B------:R1:W-:Y:S01]  /*1270*/  ATOMS.POPC.INC.32 RZ, [R5+URZ] ;  /* 0x0000000005ff7f8c */ /* 0x0003e2000d8000ff */
[----:B------:R-:W-:Y:S02]  /*1280*/  ISETP.NE.AND P4, PT, R18, 0x7fffffff, PT ;  /* 0x7fffffff1200780c */ /* 0x000fe40003f85270 */
[----:B------:R-:W-:Y:S01]  /*1290*/  SHF.R.U32.HI R32, RZ, UR4, R32 ;  /* 0x00000004ff207c19 */ /* 0x000fe20008011620 */
[----:B------:R2:W-:Y:S01]  /*12a0*/  ATOMS.POPC.INC.32 RZ, [R33+URZ] ;  /* 0x0000000021ff7f8c */ /* 0x0005e2000d8000ff */
[----:B0-----:R-:W-:Y:S02]  /*12b0*/  SEL R0, R19, 0x80000000, P3 ;  /* 0x8000000013007807 */ /* 0x001fe40001800000 */
[----:B------:R-:W-:Y:S02]  /*12c0*/  ISETP.NE.AND P0, PT, R17, 0x7fffffff, PT ;  /* 0x7fffffff1100780c */ /* 0x000fe40003f05270 */
[----:B-1----:R-:W-:-:S02]  /*12d0*/  LOP3.LUT R5, R4, R7, RZ, 0x30, !PT ;  /* 0x0000000704057212 */ /* 0x002fc400078e30ff */
[----:B------:R-:W-:Y:S02]  /*12e0*/  SHF.R.U32.HI R0, RZ, UR4, R0 ;  /* 0x00000004ff007c19 */ /* 0x000fe40008011600 */
[-C--:B--2---:R-:W-:Y:S01]  /*12f0*/  LOP3.LUT R33, R30, R7.reuse, RZ, 0x30, !PT ;  /* 0x000000071e217212 */ /* 0x084fe200078e30ff */
[--C-:B------:R-:W-:Y:S01]  /*1300*/  IMAD R5, R5, 0x4, R6.reuse ;  /* 0x0000000405057824 */ /* 0x100fe200078e0206 */
[----:B------:R-:W-:Y:S02]  /*1310*/  SEL R34, R18, 0x80000000, P4 ;  /* 0x8000000012227807 */ /* 0x000fe40002000000 */
[----:B------:R-:W-:Y:S01]  /*1320*/  ISETP.NE.AND P1, PT, R16, 0x7fffffff, PT ;  /* 0x7fffffff1000780c */ /* 0x000fe20003f25270 */
[----:B------:R-:W-:Y:S01]  /*1330*/  IMAD R33, R33, 0x4, R6 ;  /* 0x0000000421217824 */ /* 0x000fe200078e0206 */
[----:B------:R-:W-:Y:S01]  /*1340*/  LOP3.LUT R37, R0, R7, RZ, 0x30, !PT ;  /* 0x0000000700257212 */ /* 0x000fe200078e30ff */
[----:B------:R0:W-:Y:S01]  /*1350*/  ATOMS.POPC.INC.32 RZ, [R5+URZ] ;  /* 0x0000000005ff7f8c */ /* 0x0001e2000d8000ff */
[----:B------:R-:W-:-:S02]  /*1360*/  ISETP.NE.AND P2, PT, R15, 0x7fffffff, PT ;  /* 0x7fffffff0f00780c */ /* 0x000fc40003f45270 */
[----:B------:R-:W-:Y:S01]  /*1370*/  LOP3.LUT R35, R32, R7, RZ, 0x30, !PT ;  /* 0x0000000720237212 */ /* 0x000fe200078e30ff */
[----:B------:R1:W-:Y:S01]  /*1380*/  ATOMS.POPC.INC.32 RZ, [R33+URZ] ;  /* 0x0000000021ff7f8c */ /* 0x0003e2000d8000ff */
[----:B------:R-:W-:Y:S01]  /*1390*/  SEL R0, R17, 0x80000000, P0 ;  /* 0x8000000011007807 */ /* 0x000fe20000000000 */
[--C-:B------:R-:W-:Y:S01]  /*13a0*/  IMAD R37, R37, 0x4, R6.reuse ;  /* 0x0000000425257824 */ /* 0x100fe200078e0206 */
[----:B------:R-:W-:Y:S01]  /*13b0*/  ISETP.NE.AND P4, PT, R13, 0x7fffffff, PT ;  /* 0x7fffffff0d00780c */ /* 0x000fe20003f85270 */
[----:B------:R-:W-:Y:S01]  /*13c0*/  IMAD R35, R35, 0x4, R6 ;  /* 0x0000000423237824 */ /* 0x000fe200078e0206 */
[----:B------:R-:W-:Y:S02]  /*13d0*/  SHF.R.U32.HI R34, RZ, UR4, R34 ;  /* 0x00000004ff227c19 */ /* 0x000fe40008011622 */
[----:B------:R-:W-:Y:S02]  /*13e0*/  SEL R4, R16, 0x80000000, P1 ;  /* 0x8000000010047807 */ /* 0x000fe40000800000 */
[----:B0-----:R-:W-:Y:S01]  /*13f0*/  SEL R5, R15, 0x80000000, P2 ;  /* 0x800000000f057807 */ /* 0x001fe20001000000 */
[----:B------:R0:W-:Y:S01]  /*1400*/  ATOMS.POPC.INC.32 RZ, [R35+URZ] ;  /* 0x0000000023ff7f8c */ /* 0x0001e2000d8000ff */
[----:B------:R-:W-:-:S02]  /*1410*/  SHF.R.U32.HI R0, RZ, UR4, R0 ;  /* 0x00000004ff007c19 */ /* 0x000fc40008011600 */
[----:B------:R-:W-:Y:S01]  /*1420*/  ISETP.NE.AND P3, PT, R14, 0x7fffffff, PT ;  /* 0x7fffffff0e00780c */ /* 0x000fe20003f65270 */
[----:B------:R2:W-:Y:S01]  /*1430*/  ATOMS.POPC.INC.32 RZ, [R37+URZ] ;  /* 0x0000000025ff7f8c */ /* 0x0005e2000d8000ff */
[----:B-1----:R-:W-:Y:S02]  /*1440*/  SEL R33, R13, 0x80000000, P4 ;  /* 0x800000000d217807 */ /* 0x002fe40002000000 */
[-C--:B------:R-:W-:Y:S02]  /*1450*/  LOP3.LUT R39, R34, R7.reuse, RZ, 0x30, !PT ;  /* 0x0000000722277212 */ /* 0x080fe400078e30ff */
[----:B------:R-:W-:Y:S02]  /*1460*/  SHF.R.U32.HI R4, RZ, UR4, R4 ;  /* 0x00000004ff047c19 */ /* 0x000fe40008011604 */
[----:B------:R-:W-:Y:S01]  /*1470*/  SHF.R.U32.HI R30, RZ, UR4, R5 ;  /* 0x00000004ff1e7c19 */ /* 0x000fe20008011605 */
[----:B------:R-:W-:Y:S01]  /*1480*/  IMAD R39, R39, 0x4, R6 ;  /* 0x0000000427277824 */ /* 0x000fe200078e0206 */
[----:B------:R-:W-:-:S02]  /*1490*/  LOP3.LUT R5, R0, R7, RZ, 0x30, !PT ;  /* 0x0000000700057212 */ /* 0x000fc400078e30ff */
[----:B------:R-:W-:Y:S02]  /*14a0*/  SEL R32, R14, 0x80000000, P3 ;  /* 0x800000000e207807 */ /* 0x000fe40001800000 */
[----:B------:R-:W-:Y:S01]  /*14b0*/  SHF.R.U32.HI R0, RZ, UR4, R33 ;  /* 0x00000004ff007c19 */ /* 0x000fe20008011621 */
[----:B------:R-:W-:Y:S01]  /*14c0*/  IMAD R5, R5, 0x4, R6 ;  /* 0x0000000405057824 */ /* 0x000fe200078e0206 */
[-C--:B------:R-:W-:Y:S01]  /*14d0*/  LOP3.LUT R33, R4, R7.reuse, RZ, 0x30, !PT ;  /* 0x0000000704217212 */ /* 0x080fe200078e30ff */
[----:B------:R1:W-:Y:S01]  /*14e0*/  ATOMS.POPC.INC.32 RZ, [R39+URZ] ;  /* 0x0000000027ff7f8c */ /* 0x0003e2000d8000ff */
[----:B0-----:R-:W-:Y:S02]  /*14f0*/  LOP3.LUT R35, R30, R7, RZ, 0x30, !PT ;  /* 0x000000071e237212 */ /* 0x001fe400078e30ff */
[----:B------:R-:W-:Y:S01]  /*1500*/  SHF.R.U32.HI R32, RZ, UR4, R32 ;  /* 0x00000004ff207c19 */ /* 0x000fe20008011620 */
[--C-:B------:R-:W-:Y:S01]  /*1510*/  IMAD R33, R33, 0x4, R6.reuse ;  /* 0x0000000421217824 */ /* 0x100fe200078e0206 */
[----:B------:R-:W-:Y:S01]  /*1520*/  ISETP.NE.AND P0, PT, R12, 0x7fffffff, PT ;  /* 0x7fffffff0c00780c */ /* 0x000fe20003f05270 */
[----:B------:R-:W-:Y:S01]  /*1530*/  IMAD R35, R35, 0x4, R6 ;  /* 0x0000000423237824 */ /* 0x000fe200078e0206 */
[----:B------:R-:W-:Y:S01]  /*1540*/  ISETP.NE.AND P1, PT, R11, 0x7fffffff, PT ;  /* 0x7fffffff0b00780c */ /* 0x000fe20003f25270 */
[----:B------:R0:W-:Y:S01]  /*1550*/  ATOMS.POPC.INC.32 RZ, [R5+URZ] ;  /* 0x0000000005ff7f8c */ /* 0x0001e2000d8000ff */
[----:B------:R-:W-:-:S02]  /*1560*/  ISETP.NE.AND P2, PT, R10, 0x7fffffff, PT ;  /* 0x7fffffff0a00780c */ /* 0x000fc40003f45270 */
[-C--:B--2---:R-:W-:Y:S01]  /*1570*/  LOP3.LUT R37, R32, R7.reuse, RZ, 0x30, !PT ;  /* 0x0000000720257212 */ /* 0x084fe200078e30ff */
[----:B------:R2:W-:Y:S01]  /*1580*/  ATOMS.POPC.INC.32 RZ, [R33+URZ] ;  /* 0x0000000021ff7f8c */ /* 0x0005e2000d8000ff */
[----:B-1----:R-:W-:Y:S02]  /*1590*/  LOP3.LUT R39, R0, R7, RZ, 0x30, !PT ;  /* 0x0000000700277212 */ /* 0x002fe400078e30ff */
[----:B------:R-:W-:Y:S01]  /*15a0*/  ISETP.NE.AND P3, PT, R9, 0x7fffffff, PT ;  /* 0x7fffffff0900780c */ /* 0x000fe20003f65270 */
[----:B------:R1:W-:Y:S01]  /*15b0*/  ATOMS.POPC.INC.32 RZ, [R35+URZ] ;  /* 0x0000000023ff7f8c */ /* 0x0003e2000d8000ff */
[----:B------:R-:W-:Y:S01]  /*15c0*/  ISETP.NE.AND P4, PT, R8, 0x7fffffff, PT ;  /* 0x7fffffff0800780c */ /* 0x000fe20003f85270 */
[--C-:B------:R-:W-:Y:S01]  /*15d0*/  IMAD R37, R37, 0x4, R6.reuse ;  /* 0x0000000425257824 */ /* 0x100fe200078e0206 */
[----:B------:R-:W-:Y:S01]  /*15e0*/  SEL R0, R12, 0x80000000, P0 ;  /* 0x800000000c007807 */ /* 0x000fe20000000000 */
[----:B------:R-:W-:Y:S01]  /*15f0*/  IMAD R39, R39, 0x4, R6 ;  /* 0x0000000427277824 */ /* 0x000fe200078e0206 */
[----:B------:R-:W-:Y:S01]  /*1600*/  SEL R30, R11, 0x80000000, P1 ;  /* 0x800000000b1e7807 */ /* 0x000fe20000800000 */
[----:B0-----:R-:W0:Y:S01]  /*1610*/  LDC.64 R4, c[0x0][0x380] ;  /* 0x0000e000ff047b82 */ /* 0x001e220000000a00 */
[----:B------:R-:W-:Y:S01]  /*1620*/  SEL R32, R10, 0x80000000, P2 ;  /* 0x800000000a207807 */ /* 0x000fe20001000000 */
[----:B------:R3:W-:Y:S01]  /*1630*/  ATOMS.POPC.INC.32 RZ, [R37+URZ] ;  /* 0x0000000025ff7f8c */ /* 0x0007e2000d8000ff */
[----:B--2---:R-:W-:-:S02]  /*1640*/  SEL R33, R9, 0x80000000, P3 ;  /* 0x8000000009217807 */ /* 0x004fc40001800000 */
[----:B-1----:R-:W-:Y:S01]  /*1650*/  SEL R35, R8, 0x80000000, P4 ;  /* 0x8000000008237807 */ /* 0x002fe20002000000 */
[----:B------:R1:W-:Y:S01]  /*1660*/  ATOMS.POPC.INC.32 RZ, [R39+URZ] ;  /* 0x0000000027ff7f8c */ /* 0x0003e2000d8000ff */
[----:B------:R-:W-:Y:S02]  /*1670*/  SHF.R.U32.HI R0, RZ, UR4, R0 ;  /* 0x00000004ff007c19 */ /* 0x000fe40008011600 */
[----:B------:R-:W-:Y:S02]  /*1680*/  SHF.R.U32.HI R30, RZ, UR4, R30 ;  /* 0x00000004ff1e7c19 */ /* 0x000fe4000801161e */
[----:B------:R-:W-:Y:S02]  /*1690*/  SHF.R.U32.HI R32, RZ, UR4, R32 ;  /* 0x00000004ff207c19 */ /* 0x000fe40008011620 */
[----:B------:R-:W-:Y:S02]  /*16a0*/  SHF.R.U32.HI R34, RZ, UR4, R33 ;  /* 0x00000004ff227c19 */ /* 0x000fe40008011621 */
[----:B------:R-:W-:-:S02]  /*16b0*/  SHF.R.U32.HI R36, RZ, UR4, R35 ;  /* 0x00000004ff247c19 */ /* 0x000fc40008011623 */
[-C--:B------:R-:W-:Y:S01]  /*16c0*/  LOP3.LUT R33, R0, R7.reuse, RZ, 0x30, !PT ;  /* 0x0000000700217212 */ /* 0x080fe200078e30ff */
[----:B------:R-:W-:Y:S01]  /*16d0*/  IMAD.MOV.U32 R0, RZ, RZ, RZ ;  /* 0x000000ffff007224 */ /* 0x000fe200078e00ff */
[-C--:B------:R-:W-:Y:S01]  /*16e0*/  LOP3.LUT R35, R30, R7.reuse, RZ, 0x30, !PT ;  /* 0x000000071e237212 */ /* 0x080fe200078e30ff */
[----:B------:R-:W-:Y:S01]  /*16f0*/  IMAD R30, R3, 0x4, R29 ;  /* 0x00000004031e7824 */ /* 0x000fe200078e021d */
[-C--:B---3--:R-:W-:Y:S01]  /*1700*/  LOP3.LUT R37, R32, R7.reuse, RZ, 0x30, !PT ;  /* 0x0000000720257212 */ /* 0x088fe200078e30ff */
[--C-:B------:R-:W-:Y:S01]  /*1710*/  IMAD R33, R33, 0x4, R6.reuse ;  /* 0x0000000421217824 */ /* 0x100fe200078e0206 */
[----:B------:R-:W-:Y:S01]  /*1720*/  ISETP.GT.U32.AND P5, PT, R3, 0xff, PT ;  /* 0x000000ff0300780c */ /* 0x000fe20003fa4070 */
[--C-:B------:R-:W-:Y:S01]  /*1730*/  IMAD R35, R35, 0x4, R6.reuse ;  /* 0x0000000423237824 */ /* 0x100fe200078e0206 */
[-C--:B-1----:R-:W-:Y:S01]  /*1740*/  LOP3.LUT R39, R34, R7.reuse, RZ, 0x30, !PT ;  /* 0x0000000722277212 */ /* 0x082fe200078e30ff */
[--C-:B------:R-:W-:Y:S01]  /*1750*/  IMAD R37, R37, 0x4, R6.reuse ;  /* 0x0000000425257824 */ /* 0x100fe200078e0206 */
[----:B------:R-:W-:Y:S01]  /*1760*/  LOP3.LUT R41, R36, R7, RZ, 0x30, !PT ;  /* 0x0000000724297212 */ /* 0x000fe200078e30ff */
[----:B------:R1:W-:Y:S01]  /*1770*/  ATOMS.POPC.INC.32 RZ, [R33+URZ] ;  /* 0x0000000021ff7f8c */ /* 0x0003e2000d8000ff */
[----:B------:R-:W-:Y:S01]  /*1780*/  P2R R45, PR, RZ, 0x20 ;  /* 0x00000020ff2d7803 */ /* 0x000fe20000000000 */
[----:B------:R-:W-:-:S02]  /*1790*/  IMAD R39, R39, 0x4, R6 ;  /* 0x0000000427277824 */ /* 0x000fc400078e0206 */
[----:B------:R-:W-:Y:S01]  /*17a0*/  IMAD R41, R41, 0x4, R6 ;  /* 0x0000000429297824 */ /* 0x000fe200078e0206 */
[----:B------:R1:W-:Y:S04]  /*17b0*/  ATOMS.POPC.INC.32 RZ, [R35+URZ] ;  /* 0x0000000023ff7f8c */ /* 0x0003e8000d8000ff */
[----:B------:R1:W-:Y:S04]  /*17c0*/  ATOMS.POPC.INC.32 RZ, [R37+URZ] ;  /* 0x0000000025ff7f8c */ /* 0x0003e8000d8000ff */
[----:B------:R1:W-:Y:S04]  /*17d0*/  ATOMS.POPC.INC.32 RZ, [R39+URZ] ;  /* 0x0000000027ff7f8c */ /* 0x0003e8000d8000ff */
[----:B------:R1:W-:Y:S01]  /*17e0*/  ATOMS.POPC.INC.32 RZ, [R41+URZ] ;  /* 0x0000000029ff7f8c */ /* 0x0003e2000d8000ff */
[----:B------:R-:W-:Y:S06]  /*17f0*/  BAR.SYNC.DEFER_BLOCKING 0x0 ;  /* 0x0000000000007b1d */ /* 0x000fec0000010000 */
[----:B0-----:R-:W-:Y:S05]  /*1800*/  @P5 BRA `(.L_x_248) ;  /* 0x00000000008c5947 */ /* 0x001fea0003800000 */
[----:B-1----:R-:W-:Y:S04]  /*1810*/  LDS R33, [R30] ;  /* 0x000000001e217984 */ /* 0x002fe80000000800 */
[----:B------:R-:W0:Y:S04]  /*1820*/  LDS R0, [R30+0x400] ;  /* 0x000400001e007984 */ /* 0x000e280000000800 */
[----:B------:R-:W1:Y:S04]  /*1830*/  LDS R32, [R30+0x800] ;  /* 0x000800001e207984 */ /* 0x000e680000000800 */
[----:B------:R-:W2:Y:S04]  /*1840*/  LDS R34, [R30+0xc00] ;  /* 0x000c00001e227984 */ /* 0x000ea80000000800 */
[----:B------:R-:W3:Y:S04]  /*1850*/  LDS R36, [R30+0x1000] ;  /* 0x001000001e247984 */ /* 0x000ee80000000800 */
[----:B------:R-:W4:Y:S04]  /*1860*/  LDS R38, [R30+0x1400] ;  /* 0x001400001e267984 */ /* 0x000f280000000800 */
[----:B------:R-:W5:Y:S04]  /*1870*/  LDS R40, [R30+0x1800] ;  /* 0x001800001e287984 */ /* 0x000f680000000800 */
[----:B------:R-:W5:Y:S04]  /*1880*/  LDS R42, [R30+0x1c00] ;  /* 0x001c00001e2a7984 */ /* 0x000f680000000800 */
[----:B------:R-:W5:Y:S04]  /*1890*/  LDS R44, [R30+0x2000] ;  /* 0x002000001e2c7984 */ /* 0x000f680000000800 */
[----:B------:R-:W5:Y:S04]  /*18a0*/  LDS R46, [R30+0x2400] ;  /* 0x002400001e2e7984 */ /* 0x000f680000000800 */
[----:B------:R-:W5:Y:S01]  /*18b0*/  LDS R48, [R30+0x2800] ;  /* 0x002800001e307984 */ /* 0x000f620000000800 */
[----:B0-----:R-:W-:-:S03]  /*18c0*/  IMAD.IADD R35, R33, 0x1, R0 ;  /* 0x0000000121237824 */ /* 0x001fc600078e0200 */
[----:B------:R-:W-:Y:S01]  /*18d0*/  STS [R30+0x400], R33 ;  /* 0x000400211e007388 */ /* 0x000fe20000000800 */
[----:B-1----:R-:W-:-:S03]  /*18e0*/  IMAD.IADD R37, R35, 0x1, R32 ;  /* 0x0000000123257824 */ /* 0x002fc600078e0220 */
[----:B------:R-:W0:Y:S01]  /*18f0*/  LDS R0, [R30+0x2c00] ;  /* 0x002c00001e007984 */ /* 0x000e220000000800 */
[----:B--2---:R-:W-:-:S03]  /*1900*/  IMAD.IADD R39, R37, 0x1, R34 ;  /* 0x0000000125277824 */ /* 0x004fc600078e0222 */
[----:B------:R2:W-:Y:S01]  /*1910*/  STS [R30+0x800], R35 ;  /* 0x000800231e007388 */ /* 0x0005e20000000800 */
[----:B---3--:R-:W-:-:S03]  /*1920*/  IMAD.IADD R41, R39, 0x1, R36 ;  /* 0x0000000127297824 */ /* 0x008fc600078e0224 */
[----:B------:R2:W-:Y:S01]  /*1930*/  STS [R30+0xc00], R37 ;  /* 0x000c00251e007388 */ /* 0x0005e20000000800 */
[----:B----4-:R-:W-:-:S03]  /*1940*/  IMAD.IADD R43, R41, 0x1, R38 ;  /* 0x00000001292b7824 */ /* 0x010fc600078e0226 */
[----:B------:R2:W-:Y:S01]  /*1950*/  STS [R30+0x1000], R39 ;  /* 0x001000271e007388 */ /* 0x0005e20000000800 */
[----:B-----5:R-:W-:-:S03]  /*1960*/  IMAD.IADD R47, R43, 0x1, R40 ;  /* 0x000000012b2f7824 */ /* 0x020fc600078e0228 */
[----:B------:R2:W-:Y:S01]  /*1970*/  STS [R30+0x1400], R41 ;  /* 0x001400291e007388 */ /* 0x0005e20000000800 */
[----:B------:R-:W-:-:S03]  /*1980*/  IMAD.IADD R49, R47, 0x1, R42 ;  /* 0x000000012f317824 */ /* 0x000fc600078e022a */
[----:B------:R2:W-:Y:S01]  /*1990*/  STS [R30+0x1800], R43 ;  /* 0x0018002b1e007388 */ /* 0x0005e20000000800 */
[----:B------:R-:W-:-:S03]  /*19a0*/  IMAD.IADD R51, R49, 0x1, R44 ;  /* 0x0000000131337824 */ /* 0x000fc600078e022c */
[----:B------:R2:W-:Y:S01]  /*19b0*/  STS [R30+0x1c00], R47 ;  /* 0x001c002f1e007388 */ /* 0x0005e20000000800 */
[----:B------:R-:W-:-:S03]  /*19c0*/  IMAD.IADD R53, R51, 0x1, R46 ;  /* 0x0000000133357824 */ /* 0x000fc600078e022e */
[----:B------:R2:W-:Y:S01]  /*19d0*/  STS [R30+0x2000], R49 ;  /* 0x002000311e007388 */ /* 0x0005e20000000800 */
[----:B------:R-:W-:-:S03]  /*19e0*/  IMAD.IADD R48, R53, 0x1, R48 ;  /* 0x0000000135307824 */ /* 0x000fc600078e0230 */
[----:B------:R2:W-:Y:S04]  /*19f0*/  STS [R30+0x2400], R51 ;  /* 0x002400331e007388 */ /* 0x0005e80000000800 */
[----:B------:R2:W-:Y:S04]  /*1a00*/  STS [R30+0x2800], R53 ;  /* 0x002800351e007388 */ /* 0x0005e80000000800 */
[----:B------:R2:W-:Y:S01]  /*1a10*/  STS [R30], RZ ;  /* 0x000000ff1e007388 */ /* 0x0005e20000000800 */
[----:B0-----:R-:W-:-:S03]  /*1a20*/  IMAD.IADD R0, R48, 0x1, R0 ;  /* 0x0000000130007824 */ /* 0x001fc600078e0200 */
[----:B------:R2:W-:Y:S04]  /*1a30*/  STS [R30+0x2c00], R48 ;  /* 0x002c00301e007388 */ /* 0x0005e80000000800 */
.L_x_248:
[----:B------:R-:W-:Y:S05]  /*1a40*/  BSYNC.RECONVERGENT B0 ;  /* 0x0000000000007941 */ /* 0x000fea0003800200 */
.L_x_247:
[----:B------:R-:W-:Y:S01]  /*1a50*/  ISETP.NE.AND P0, PT, R0, 0x1b00, PT ;  /* 0x00001b000000780c */ /* 0x000fe20003f05270 */
[----:B-1----:R-:W-:-:S03]  /*1a60*/  IMAD R33, R27, 0x100, R3 ;  /* 0x000001001b217824 */ /* 0x002fc600078e0203 */
[----:B------:R-:W-:Y:S01]  /*1a70*/  ISETP.LT.U32.AND P0, PT, R3, 0x100, !P0 ;  /* 0x000001000300780c */ /* 0x000fe20004701070 */
[----:B------:R-:W-:Y:S01]  /*1a80*/  IMAD.WIDE R4, R33, 0x4, R4 ;  /* 0x0000000421047825 */ /* 0x000fe200078e0204 */
[----:B------:R-:W-:-:S05]  /*1a90*/  @!P5 LOP3.LUT R33, R0, 0x40000000, RZ, 0xfc, !PT ;  /* 0x400000000021d812 */ /* 0x000fca00078efcff */
[----:B------:R0:W-:Y:S06]  /*1aa0*/  @!P5 STG.E.STRONG.SYS desc[UR6][R4.64], R33 ;  /* 0x000000210400d986 */ /* 0x0001ec000c115906 */
[----:B------:R-:W-:Y:S06]  /*1ab0*/  BAR.RED.OR.DEFER_BLOCKING 0x0, P0 ;  /* 0x0000000000007b1d */ /* 0x000fec0000014800 */
[----:B------:R-:W1:Y:S02]  /*1ac0*/  B2R.RESULT RZ, P0 ;  /* 0x0000000000ff731c */ /* 0x000e640000004000 */
[----:B01----:R-:W-:Y:S05]  /*1ad0*/  @!P0 BRA `(.L_x_249) ;  /* 0x0000000c00648947 */ /* 0x003fea0003800000 */
[C---:B------:R-:W-:Y:S01]  /*1ae0*/  ISETP.GT.U32.AND P0, PT, R3.reuse, R31, PT ;  /* 0x0000001f0300720c */ /* 0x040fe20003f04070 */
[----:B------:R-:W-:Y:S01]  /*1af0*/  BSSY B1, `(.L_x_250) ;  /* 0x000002e000017945 */ /* 0x000fe20003800000 */
[----:B--2---:R-:W-:Y:S02]  /*1b00*/  IMAD R37, R3, 0x8, R29 ;  /* 0x0000000803257824 */ /* 0x004fe400078e021d */
[----:B------:R-:W-:Y:S01]  /*1b10*/  SEL R35, RZ, 0x1b00, !P0 ;  /* 0x00001b00ff237807 */ /* 0x000fe20004000000 */
[----:B------:R-:W-:Y:S08]  /*1b20*/  @P5 BRA `(.L_x_251) ;  /* 0x0000000000a85947 */ /* 0x000ff00003800000 */
[----:B------:R-:W0:Y:S02]  /*1b30*/  LDC.64 R6, c[0x0][0x398] ;  /* 0x0000e600ff067b82 */ /* 0x000e240000000a00 */
[----:B0-----:R-:W-:-:S06]  /*1b40*/  IMAD.WIDE.U32 R32, R3, 0x8, R6 ;  /* 0x0000000803207825 */ /* 0x001fcc00078e0006 */
[----:B------:R-:W2:Y:S01]  /*1b50*/  LDG.E.64 R32, desc[UR6][R32.64] ;  /* 0x0000000620207981 */ /* 0x000ea2000c1e1b00 */
[----:B------:R-:W-:Y:S01]  /*1b60*/  IMAD.MOV.U32 R29, RZ, RZ, R0 ;  /* 0x000000ffff1d7224 */ /* 0x000fe200078e0000 */
[----:B--2---:R-:W-:-:S04]  /*1b70*/  IADD3 R6, P0, PT, -R35, R32, RZ ;  /* 0x0000002023067210 */ /* 0x004fc80007f1e1ff */
[----:B------:R-:W-:Y:S02]  /*1b80*/  IADD3.X R7, PT, PT, R33, -0x1, RZ, P0, !PT ;  /* 0xffffffff21077810 */ /* 0x000fe400007fe4ff */
[----:B------:R-:W-:-:S03]  /*1b90*/  ISETP.GE.AND P0, PT, R27, 0x1, PT ;  /* 0x000000011b00780c */ /* 0x000fc60003f06270 */
[----:B------:R0:W-:Y:S10]  /*1ba0*/  STS.64 [R37+0x6c00], R6 ;  /* 0x006c000625007388 */ /* 0x0001f40000000a00 */
[----:B------:R-:W-:Y:S05]  /*1bb0*/  @!P0 BRA `(.L_x_252) ;  /* 0x00000000006c8947 */ /* 0x000fea0003800000 */
[----:B------:R-:W-:Y:S01]  /*1bc0*/  BSSY B0, `(.L_x_253) ;  /* 0x0000019000007945 */ /* 0x000fe20003800000 */
[----:B------:R-:W-:Y:S02]  /*1bd0*/  IMAD.MOV.U32 R26, RZ, RZ, -0x1 ;  /* 0xffffffffff1a7424 */ /* 0x000fe400078e00ff */
[----:B------:R-:W-:Y:S02]  /*1be0*/  IMAD.MOV.U32 R30, RZ, RZ, R27 ;  /* 0x000000ffff1e7224 */ /* 0x000fe400078e001b */
[----:B------:R-:W-:-:S07]  /*1bf0*/  IMAD.MOV.U32 R29, RZ, RZ, R0 ;  /* 0x000000ffff1d7224 */ /* 0x000fce00078e0000 */
.L_x_257:
[----:B0-----:R-:W0:Y:S01]  /*1c00*/  LDC.64 R6, c[0x0][0x380] ;  /* 0x0000e000ff067b82 */ /* 0x001e220000000a00 */
[----:B------:R-:W-:Y:S01]  /*1c10*/  VIADD R39, R30, 0xffffffff ;  /* 0xffffffff1e277836 */ /* 0x000fe20000000000 */
[----:B------:R-:W-:Y:S03]  /*1c20*/  BSSY B2, `(.L_x_254) ;  /* 0x0000008000027945 */ /* 0x000fe60003800000 */
[----:B------:R-:W-:-:S04]  /*1c30*/  IMAD R33, R39, 0x100, R3 ;  /* 0x0000010027217824 */ /* 0x000fc800078e0203 */
[----:B0-----:R-:W-:-:S07]  /*1c40*/  IMAD.WIDE R6, R33, 0x4, R6 ;  /* 0x0000000421067825 */ /* 0x001fce00078e0206 */
.L_x_255:
[----:B------:R-:W-:Y:S05]  /*1c50*/  YIELD ;  /* 0x0000000000007946 */ /* 0x000fea0003800000 */
[----:B------:R0:W-:Y:S06]  /*1c60*/  MEMBAR.SC.CTA ;  /* 0x0000000000007992 */ /* 0x0001ec0000000000 */
[----:B0-----:R-:W2:Y:S02]  /*1c70*/  LDG.E.STRONG.SYS R32, desc[UR6][R6.64] ;  /* 0x0000000606207981 */ /* 0x001ea4000c1f5900 */
[----:B--2---:R-:W-:-:S13]  /*1c80*/  ISETP.NE.AND P0, PT, R32, RZ, PT ;  /* 0x000000ff2000720c */ /* 0x004fda0003f05270 */
[----:B------:R-:W-:Y:S05]  /*1c90*/  @!P0 BRA `(.L_x_255) ;  /* 0xfffffffc00ec8947 */ /* 0x000fea000383ffff */
[----:B------:R-:W-:Y:S05]  /*1ca0*/  BSYNC B2 ;  /* 0x0000000000027941 */ /* 0x000fea0003800000 */
.L_x_254:
[----:B------:R-:W-:Y:S01]  /*1cb0*/  BSSY.RECONVERGENT B2, `(.L_x_256) ;  /* 0x0000006000027945 */ /* 0x000fe20003800200 */
[C---:B------:R-:W-:Y:S02]  /*1cc0*/  ISETP.GT.AND P0, PT, R32.reuse, -0x1, PT ;  /* 0xffffffff2000780c */ /* 0x040fe40003f04270 */
[----:B------:R-:W-:Y:S01]  /*1cd0*/  LOP3.LUT R32, R32, 0x3fffffff, RZ, 0xc0, !PT ;  /* 0x3fffffff20207812 */ /* 0x000fe200078ec0ff */
[----:B------:R-:W-:Y:S05]  /*1ce0*/  WARPSYNC.EXCLUSIVE R26 ;  /* 0x000000001a007348 */ /* 0x000fea0003a00000 */
[----:B------:R-:W-:-:S05]  /*1cf0*/  IMAD.IADD R29, R32, 0x1, R29 ;  /* 0x00000001201d7824 */ /* 0x000fca00078e021d */
[----:B------:R-:W-:-:S07]  /*1d00*/  VOTE.ANY R26, PT, P0 ;  /* 0x00000000001a7806 */ /* 0x000fce00000e0100 */
[----:B------:R-:W-:Y:S05]  /*1d10*/  BSYNC.RECONVERGENT B2 ;  /* 0x0000000000027941 */ /* 0x000fea0003800200 */
.L_x_256:
[----:B------:R-:W-:Y:S01]  /*1d20*/  ISETP.GT.U32.AND P1, PT, R30, 0x1, PT ;  /* 0x000000011e00780c */ /* 0x000fe20003f24070 */
[----:B------:R-:W-:-:S12]  /*1d30*/  IMAD.MOV.U32 R30, RZ, RZ, R39 ;  /* 0x000000ffff1e7224 */ /* 0x000fd800078e0027 */
[----:B------:R-:W-:Y:S05]  /*1d40*/  @P0 BRA P1, `(.L_x_257) ;  /* 0xfffffffc00ac0947 */ /* 0x000fea000083ffff */
[----:B------:R-:W-:Y:S05]  /*1d50*/  BSYNC B0 ;  /* 0x0000000000007941 */ /* 0x000fea0003800000 */
.L_x_253:
[----:B------:R1:W2:Y:S02]  /*1d60*/  LDS.64 R6, [R37+0x6c00] ;  /* 0x006c000025067984 */ /* 0x0002a40000000a00 */
.L_x_252:
[C---:B------:R-:W-:Y:S01]  /*1d70*/  IMAD.IADD R33, R29.reuse, 0x1, -R0 ;  /* 0x000000011d217824 */ /* 0x040fe200078e0a00 */
[----:B------:R-:W-:-:S04]  /*1d80*/  LOP3.LUT R29, R29, 0x80000000, RZ, 0xfc, !PT ;  /* 0x800000001d1d7812 */ /* 0x000fc800078efcff */
[C---:B0-2---:R-:W-:Y:S01]  /*1d90*/  IADD3 R6, P0, PT, R33.reuse, R6, RZ ;  /* 0x0000000621067210 */ /* 0x045fe20007f1e0ff */
[----:B------:R0:W-:Y:S03]  /*1da0*/  STG.E.STRONG.SYS desc[UR6][R4.64], R29 ;  /* 0x0000001d04007986 */ /* 0x0001e6000c115906 */
[----:B------:R-:W-:-:S05]  /*1db0*/  LEA.HI.X.SX32 R7, R33, R7, 0x1, P0 ;  /* 0x0000000721077211 */ /* 0x000fca00000f0eff */
[----:B------:R0:W-:Y:S04]  /*1dc0*/  STS.64 [R37+0x6c00], R6 ;  /* 0x006c000625007388 */ /* 0x0001e80000000a00 */
.L_x_251:
[----:B------:R-:W-:Y:S05]  /*1dd0*/  BSYNC B1 ;  /* 0x0000000000017941 */ /* 0x000fea0003800000 */
.L_x_250:
[----:B0-----:R-:W0:Y:S01]  /*1de0*/  LDC R29, c[0x0][0x3c0] ;  /* 0x0000f000ff1d7b82 */ /* 0x001e220000000800 */
[----:B------:R-:W-:Y:S01]  /*1df0*/  IMAD.MOV.U32 R26, RZ, RZ, -0x1 ;  /* 0xffffffffff1a7424 */ /* 0x000fe200078e00ff */
[----:B------:R-:W-:-:S04]  /*1e00*/  ISETP.GT.AND P2, PT, R24, -0x1, PT ;  /* 0xffffffff1800780c */ /* 0x000fc80003f44270 */
[----:B------:R-:W-:Y:S02]  /*1e10*/  SEL R33, R26, 0x80000000, P2 ;  /* 0x800000001a217807 */ /* 0x000fe40001000000 */
[----:B------:R-:W2:Y:S01]  /*1e20*/  LDC.64 R4, c[0x0][0x390] ;  /* 0x0000e400ff047b82 */ /* 0x000ea20000000a00 */
[----:B0-----:R-:W-:Y:S02]  /*1e30*/  ISETP.GE.AND P0, PT, R28, R29, PT ;  /* 0x0000001d1c00720c */ /* 0x001fe40003f06270 */
[----:B--2---:R-:W-:-:S04]  /*1e40*/  ISETP.EQ.U32.AND P1, PT, R4, RZ, PT ;  /* 0x000000ff0400720c */ /* 0x004fc80003f22070 */
[----:B------:R-:W-:Y:S02]  /*1e50*/  ISETP.EQ.OR.EX P0, PT, R5, RZ, !P0, P1 ;  /* 0x000000ff0500720c */ /* 0x000fe40004702710 */
[----:B------:R-:W-:Y:S02]  /*1e60*/  ISETP.GT.AND P1, PT, R25, -0x1, PT ;  /* 0xffffffff1900780c */ /* 0x000fe40003f24270 */
[----:B------:R-:W-:Y:S02]  /*1e70*/  ISETP.GT.U32.OR P0, PT, R3, 0xff, P0 ;  /* 0x000000ff0300780c */ /* 0x000fe40000704470 */
[----:B------:R-:W-:-:S11]  /*1e80*/  SEL R30, R26, 0x80000000, P1 ;  /* 0x800000001a1e7807 */ /* 0x000fd60000800000 */
[----:B------:R-:W-:Y:S05]  /*1e90*/  @P0 BRA `(.L_x_258) ;  /* 0x00000000001c0947 */ /* 0x000fea0003800000 */
[----:B------:R-:W0:Y:S01]  /*1ea0*/  LDS.64 R6, [R37+0x6c00] ;  /* 0x006c000025067984 */ /* 0x000e220000000a00 */
[C---:B------:R-:W-:Y:S02]  /*1eb0*/  LEA R4, P2, R3.reuse, R4, 0x3 ;  /* 0x0000000403047211 */ /* 0x040fe400078418ff */
[--C-:B------:R-:W-:Y:S02]  /*1ec0*/  SHF.R.S32.HI R39, RZ, 0x1f, R0.reuse ;  /* 0x0000001fff277819 */ /* 0x100fe40000011400 */
[----:B------:R-:W-:Y:S02]  /*1ed0*/  LEA.HI.X R5, R3, R5, RZ, 0x3, P2 ;  /* 0x0000000503057211 */ /* 0x000fe400010f1cff */
[----:B0-----:R-:W-:-:S04]  /*1ee0*/  IADD3 R6, P0, P1, R6, R35, R0 ;  /* 0x0000002306067210 */ /* 0x001fc8000791e000 */
[----:B------:R-:W-:-:S05]  /*1ef0*/  IADD3.X R7, PT, PT, R7, RZ, R39, P0, P1 ;  /* 0x000000ff07077210 */ /* 0x000fca00007e2427 */
[----:B------:R0:W-:Y:S04]  /*1f00*/  STG.E.64 desc[UR6][R4.64], R6 ;  /* 0x0000000604007986 */ /* 0x0001e8000c101b06 */
.L_x_258:
[----:B------:R-:W-:Y:S05]  /*1f10*/  WARPSYNC.ALL ;  /* 0x0000000000007948 */ /* 0x000fea0003800000 */
[----:B------:R-:W2:Y:S08]  /*1f20*/  S2UR UR5, SR_CgaCtaId ;  /* 0x00000000000579c3 */ /* 0x000eb00000008800 */
[----:B------:R-:W-:Y:S01]  /*1f30*/  BAR.SYNC.DEFER_BLOCKING 0x0 ;  /* 0x0000000000007b1d */ /* 0x000fe20000010000 */
[----:B------:R-:W-:-:S02]  /*1f40*/  ISETP.GT.AND P2, PT, R21, -0x1, PT ;  /* 0xffffffff1500780c */ /* 0x000fc40003f44270 */
[----:B------:R-:W-:Y:S02]  /*1f50*/  ISETP.GT.AND P1, PT, R22, -0x1, PT ;  /* 0xffffffff1600780c */ /* 0x000fe40003f24270 */
[----:B0-----:R-:W-:Y:S01]  /*1f60*/  SEL R4, R26, 0x80000000, P2 ;  /* 0x800000001a047807 */ /* 0x001fe20001000000 */
[----:B------:R-:W-:Y:S01]  /*1f70*/  UMOV UR4, 0x400 ;  /* 0x0000040000047882 */ /* 0x000fe20000000000 */
[----:B------:R-:W-:Y:S02]  /*1f80*/  ISETP.GT.AND P2, PT, R17, -0x1, PT ;  /* 0xffffffff1100780c */ /* 0x000fe40003f44270 */
[----:B------:R-:W-:Y:S02]  /*1f90*/  LOP3.LUT R21, R4, R21, RZ, 0x3c, !PT ;  /* 0x0000001504157212 */ /* 0x000fe400078e3cff */
[C---:B------:R-:W-:Y:S02]  /*1fa0*/  SEL R5, R26.reuse, 0x80000000, P1 ;  /* 0x800000001a057807 */ /* 0x040fe40000800000 */
[----:B------:R-:W-:-:S02]  /*1fb0*/  SEL R4, R26, 0x80000000, P2 ;  /* 0x800000001a047807 */ /* 0x000fc40001000000 */
[----:B------:R-:W-:Y:S02]  /*1fc0*/  ISETP.GT.AND P1, PT, R18, -0x1, PT ;  /* 0xffffffff1200780c */ /* 0x000fe40003f24270 */
[----:B------:R-:W-:Y:S02]  /*1fd0*/  LOP3.LUT R22, R5, R22, RZ, 0x3c, !PT ;  /* 0x0000001605167212 */ /* 0x000fe400078e3cff */
[----:B------:R-:W-:Y:S02]  /*1fe0*/  LOP3.LUT R17, R4, R17, RZ, 0x3c, !PT ;  /* 0x0000001104117212 */ /* 0x000fe400078e3cff */
[----:B------:R-:W-:Y:S01]  /*1ff0*/  SEL R5, R26, 0x80000000, P1 ;  /* 0x800000001a057807 */ /* 0x000fe20000800000 */
[----:B--2---:R-:W-:Y:S01]  /*2000*/  ULEA UR4, UR5, UR4, 0x18 ;  /* 0x0000000405047291 */ /* 0x004fe2000f8ec0ff */
[----:B------:R-:W-:Y:S02]  /*2010*/  ISETP.GT.AND P0, PT, R23, -0x1, PT ;  /* 0xffffffff1700780c */ /* 0x000fe40003f04270 */
[----:B------:R-:W-:-:S02]  /*2020*/  LOP3.LUT R18, R5, R18, RZ, 0x3c, !PT ;  /* 0x0000001205127212 */ /* 0x000fc400078e3cff */
[----:B------:R-:W-:Y:S02]  /*2030*/  ISETP.GT.AND P3, PT, R20, -0x1, PT ;  /* 0xffffffff1400780c */ /* 0x000fe40003f64270 */
[----:B------:R-:W-:Y:S02]  /*2040*/  LEA R4, R31, UR4, 0x3 ;  /* 0x000000041f047c11 */ /* 0x000fe4000f8e18ff */
[C---:B------:R-:W-:Y:S02]  /*2050*/  SEL R0, R26.reuse, 0x80000000, P0 ;  /* 0x800000001a007807 */ /* 0x040fe40000000000 */
[----:B------:R-:W-:Y:S02]  /*2060*/  SEL R7, R26, 0x80000000, P3 ;  /* 0x800000001a077807 */ /* 0x000fe40001800000 */
[----:B------:R-:W0:Y:S01]  /*2070*/  LDS.64 R4, [R4+0x6c00] ;  /* 0x006c000004047984 */ /* 0x000e220000000a00 */
[----:B------:R-:W-:Y:S02]  /*2080*/  ISETP.GT.AND P0, PT, R19, -0x1, PT ;  /* 0xffffffff1300780c */ /* 0x000fe40003f04270 */
[----:B------:R-:W-:-:S02]  /*2090*/  ISETP.GT.AND P3, PT, R16, -0x1, PT ;  /* 0xffffffff1000780c */ /* 0x000fc40003f64270 */
[----:B------:R-:W-:Y:S02]  /*20a0*/  LOP3.LUT R23, R0, R23, RZ, 0x3c, !PT ;  /* 0x0000001700177212 */ /* 0x000fe400078e3cff */
[----:B------:R-:W-:Y:S02]  /*20b0*/  LOP3.LUT R20, R7, R20, RZ, 0x3c, !PT ;  /* 0x0000001407147212 */ /* 0x000fe400078e3cff */
[----:B------:R-:W-:Y:S02]  /*20c0*/  ISETP.GT.AND P4, PT, R28, R29, PT ;  /* 0x0000001d1c00720c */ /* 0x000fe40003f84270 */
[C---:B------:R-:W-:Y:S02]  /*20d0*/  SEL R0, R26.reuse, 0x80000000, P0 ;  /* 0x800000001a007807 */ /* 0x040fe40000000000 */
[----:B------:R-:W-:Y:S02]  /*20e0*/  SEL R7, R26, 0x80000000, P3 ;  /* 0x800000001a077807 */ /* 0x000fe40001800000 */
[----:B------:R-:W-:-:S02]  /*20f0*/  ISETP.GT.AND P0, PT, R15, -0x1, PT ;  /* 0xffffffff0f00780c */ /* 0x000fc40003f04270 */
[----:B------:R-:W-:Y:S02]  /*2100*/  ISETP.GT.AND P1, PT, R14, -0x1, PT ;  /* 0xffffffff0e00780c */ /* 0x000fe40003f24270 */
[----:B------:R-:W-:Y:S02]  /*2110*/  ISETP.GT.AND P2, PT, R13, -0x1, PT ;  /* 0xffffffff0d00780c */ /* 0x000fe40003f44270 */
[----:B------:R-:W-:Y:S02]  /*2120*/  ISETP.GT.AND P3, PT, R12, -0x1, PT ;  /* 0xffffffff0c00780c */ /* 0x000fe40003f64270 */
[----:B------:R-:W-:Y:S02]  /*2130*/  LOP3.LUT R19, R0, R19, RZ, 0x3c, !PT ;  /* 0x0000001300137212 */ /* 0x000fe400078e3cff */
[----:B------:R-:W-:Y:S02]  /*2140*/  LOP3.LUT R16, R7, R16, RZ, 0x3c, !PT ;  /* 0x0000001007107212 */ /* 0x000fe400078e3cff */
[----:B------:R-:W-:-:S02]  /*2150*/  SEL R0, R26, 0x80000000, P0 ;  /* 0x800000001a007807 */ /* 0x000fc40000000000 */
[C---:B------:R-:W-:Y:S02]  /*2160*/  SEL R7, R26.reuse, 0x80000000, P1 ;  /* 0x800000001a077807 */ /* 0x040fe40000800000 */
[C---:B------:R-:W-:Y:S02]  /*2170*/  SEL R6, R26.reuse, 0x80000000, P2 ;  /* 0x800000001a067807 */ /* 0x040fe40001000000 */
[----:B------:R-:W-:Y:S02]  /*2180*/  SEL R31, R26, 0x80000000, P3 ;  /* 0x800000001a1f7807 */ /* 0x000fe40001800000 */
[----:B------:R-:W-:Y:S02]  /*2190*/  ISETP.GT.AND P0, PT, R11, -0x1, PT ;  /* 0xffffffff0b00780c */ /* 0x000fe40003f04270 */
[----:B------:R-:W-:Y:S02]  /*21a0*/  ISETP.GT.AND P1, PT, R10, -0x1, PT ;  /* 0xffffffff0a00780c */ /* 0x000fe40003f24270 */
[----:B------:R-:W-:-:S02]  /*21b0*/  ISETP.GT.AND P2, PT, R9, -0x1, PT ;  /* 0xffffffff0900780c */ /* 0x000fc40003f44270 */
[----:B------:R-:W-:Y:S02]  /*21c0*/  ISETP.GT.AND P3, PT, R8, -0x1, PT ;  /* 0xffffffff0800780c */ /* 0x000fe40003f64270 */
[----:B------:R-:W-:Y:S02]  /*21d0*/  LOP3.LUT R15, R0, R15, RZ, 0x3c, !PT ;  /* 0x0000000f000f7212 */ /* 0x000fe400078e3cff */
[----:B------:R-:W-:Y:S02]  /*21e0*/  LOP3.LUT R14, R7, R14, RZ, 0x3c, !PT ;  /* 0x0000000e070e7212 */ /* 0x000fe400078e3cff */
[----:B------:R-:W-:Y:S02]  /*21f0*/  LOP3.LUT R13, R6, R13, RZ, 0x3c, !PT ;  /* 0x0000000d060d7212 */ /* 0x000fe400078e3cff */
[----:B------:R-:W-:Y:S02]  /*2200*/  LOP3.LUT R12, R31, R12, RZ, 0x3c, !PT ;  /* 0x0000000c1f0c7212 */ /* 0x000fe400078e3cff */
[----:B------:R-:W-:-:S02]  /*2210*/  SEL R0, R26, 0x80000000, P0 ;  /* 0x800000001a007807 */ /* 0x000fc40000000000 */
[C---:B------:R-:W-:Y:S02]  /*2220*/  SEL R7, R26.reuse, 0x80000000, P1 ;  /* 0x800000001a077807 */ /* 0x040fe40000800000 */
[C---:B------:R-:W-:Y:S02]  /*2230*/  SEL R6, R26.reuse, 0x80000000, P2 ;  /* 0x800000001a067807 */ /* 0x040fe40001000000 */
[----:B------:R-:W-:Y:S02]  /*2240*/  SEL R31, R26, 0x80000000, P3 ;  /* 0x800000001a1f7807 */ /* 0x000fe40001800000 */
[----:B------:R-:W-:Y:S02]  /*2250*/  LOP3.LUT R25, R30, R25, RZ, 0x3c, !PT ;  /* 0x000000191e197212 */ /* 0x000fe400078e3cff */
[----:B------:R-:W-:Y:S02]  /*2260*/  LOP3.LUT R24, R33, R24, RZ, 0x3c, !PT ;  /* 0x0000001821187212 */ /* 0x000fe400078e3cff */
[----:B------:R-:W-:-:S02]  /*2270*/  LOP3.LUT R11, R0, R11, RZ, 0x3c, !PT ;  /* 0x0000000b000b7212 */ /* 0x000fc400078e3cff */
[----:B------:R-:W-:Y:S02]  /*2280*/  LOP3.LUT R7, R7, R10, RZ, 0x3c, !PT ;  /* 0x0000000a07077212 */ /* 0x000fe400078e3cff */
[----:B------:R-:W-:Y:S02]  /*2290*/  LOP3.LUT R9, R6, R9, RZ, 0x3c, !PT ;  /* 0x0000000906097212 */ /* 0x000fe400078e3cff */
[----:B------:R-:W-:Y:S01]  /*22a0*/  LOP3.LUT R31, R31, R8, RZ, 0x3c, !PT ;  /* 0x000000081f1f7212 */ /* 0x000fe200078e3cff */
[----:B0-----:R-:W-:Y:S06]  /*22b0*/  @P4 BRA `(.L_x_259) ;  /* 0x00000000006c4947 */ /* 0x001fec0003800000 */
        /* <DEDUP_REMOVED lines=8> */
[----:B------:R-:W-:Y:S04]  /*2340*/  STG.E desc[UR6][R2.64], R25 ;  /* 0x0000001902007986 */ /* 0x000fe8000c101906 */
        /* <DEDUP_REMOVED lines=16> */
[----:B------:R-:W-:Y:S01]  /*2450*/  STG.E desc[UR6][R2.64+0x880], R31 ;  /* 0x0008801f02007986 */ /* 0x000fe2000c101906 */
[----:B------:R-:W-:Y:S05]  /*2460*/  EXIT ;  /* 0x000000000000794d */ /* 0x000fea0003800000 */
.L_x_259:
[----:B------:R-:W0:Y:S01]  /*2470*/  LDCU.64 UR4, c[0x0][0x3a0] ;  /* 0x00007400ff0477ac */ /* 0x000e220008000a00 */
[----:B------:R-:W-:Y:S01]  /*2480*/  LOP3.LUT R33, R3, 0x3e0, RZ, 0xc0, !PT ;  /* 0x000003e003217812 */ /* 0x000fe200078ec0ff */
[----:B------:R-:W-:Y:S01]  /*2490*/  IMAD R27, R27, -0x1b00, R29 ;  /* 0xffffe5001b1b7824 */ /* 0x000fe200078e021d */
[----:B------:R-:W-:-:S05]  /*24a0*/  LOP3.LUT R2, R3, 0x1f, RZ, 0xc0, !PT ;  /* 0x0000001f03027812 */ /* 0x000fca00078ec0ff */
[----:B------:R-:W-:-:S04]  /*24b0*/  IMAD R33, R33, 0x12, R2 ;  /* 0x0000001221217824 */ /* 0x000fc800078e0202 */
[C---:B------:R-:W-:Y:S01]  /*24c0*/  VIADD R2, R33.reuse, 0x20 ;  /* 0x0000002021027836 */ /* 0x040fe20000000000 */
[C---:B------:R-:W-:Y:S01]  /*24d0*/  IADD3 R0, P0, PT, R33.reuse, R4, RZ ;  /* 0x0000000421007210 */ /* 0x040fe20007f1e0ff */
[C---:B------:R-:W-:Y:S01]  /*24e0*/  VIADD R4, R33.reuse, 0x40 ;  /* 0x0000004021047836 */ /* 0x040fe20000000000 */
[CC--:B------:R-:W-:Y:S01]  /*24f0*/  ISETP.GE.AND P4, PT, R33.reuse, R27.reuse, PT ;  /* 0x0000001b2100720c */ /* 0x0c0fe20003f86270 */
[C---:B------:R-:W-:Y:S01]  /*2500*/  VIADD R6, R33.reuse, 0x60 ;  /* 0x0000006021067836 */ /* 0x040fe20000000000 */
[-C--:B------:R-:W-:Y:S01]  /*2510*/  ISETP.GE.AND P3, PT, R2, R27.reuse, PT ;  /* 0x0000001b0200720c */ /* 0x080fe20003f66270 */
[----:B------:R-:W-:Y:S01]  /*2520*/  IMAD.X R5, RZ, RZ, R5, P0 ;  /* 0x000000ffff057224 */ /* 0x000fe200000e0605 */
[----:B0-----:R-:W-:Y:S01]  /*2530*/  LEA R2, P0, R0, UR4, 0x2 ;  /* 0x0000000400027c11 */ /* 0x001fe2000f8010ff */
[C---:B------:R-:W-:Y:S01]  /*2540*/  VIADD R8, R33.reuse, 0xc0 ;  /* 0x000000c021087836 */ /* 0x040fe20000000000 */
[-C--:B------:R-:W-:Y:S01]  /*2550*/  ISETP.GE.AND P2, PT, R4, R27.reuse, PT ;  /* 0x0000001b0400720c */ /* 0x080fe20003f46270 */
[C---:B------:R-:W-:Y:S01]  /*2560*/  VIADD R4, R33.reuse, 0x80 ;  /* 0x0000008021047836 */ /* 0x040fe20000000000 */
[----:B------:R-:W-:Y:S01]  /*2570*/  LEA.HI.X R3, R0, UR5, R5, 0x2, P0 ;  /* 0x0000000500037c11 */ /* 0x000fe200080f1405 */
[C---:B------:R-:W-:Y:S01]  /*2580*/  VIADD R0, R33.reuse, 0xe0 ;  /* 0x000000e021007836 */ /* 0x040fe20000000000 */
[-C--:B------:R-:W-:Y:S01]  /*2590*/  ISETP.GE.AND P1, PT, R6, R27.reuse, PT ;  /* 0x0000001b0600720c */ /* 0x080fe20003f26270 */
[C---:B------:R-:W-:Y:S01]  /*25a0*/  VIADD R6, R33.reuse, 0xa0 ;  /* 0x000000a021067836 */ /* 0x040fe20000000000 */
[-C--:B------:R-:W-:Y:S01]  /*25b0*/  ISETP.GE.AND P0, PT, R4, R27.reuse, PT ;  /* 0x0000001b0400720c */ /* 0x080fe20003f06270 */
[----:B------:R0:W-:Y:S01]  /*25c0*/  @!P4 STG.E desc[UR6][R2.64], R25 ;  /* 0x000000190200c986 */ /* 0x0001e2000c101906 */
[C---:B------:R-:W-:Y:S01]  /*25d0*/  VIADD R4, R33.reuse, 0x100 ;  /* 0x0000010021047836 */ /* 0x040fe20000000000 */
[-C--:B------:R-:W-:Y:S01]  /*25e0*/  ISETP.GE.AND P4, PT, R0, R27.reuse, PT ;  /* 0x0000001b0000720c */ /* 0x080fe20003f86270 */
[----:B------:R-:W-:Y:S01]  /*25f0*/  VIADD R0, R33, 0x120 ;  /* 0x0000012021007836 */ /* 0x000fe20000000000 */
[-C--:B------:R-:W-:Y:S01]  /*2600*/  ISETP.GE.AND P6, PT, R6, R27.reuse, PT ;  /* 0x0000001b0600720c */ /* 0x080fe20003fc6270 */
[----:B------:R0:W-:Y:S01]  /*2610*/  @!P3 STG.E desc[UR6][R2.64+0x80], R24 ;  /* 0x000080180200b986 */ /* 0x0001e2000c101906 */
[----:B------:R-:W-:-:S02]  /*2620*/  ISETP.GE.AND P5, PT, R8, R27, PT ;  /* 0x0000001b0800720c */ /* 0x000fc40003fa6270 */
[-C--:B------:R-:W-:Y:S01]  /*2630*/  ISETP.GE.AND P3, PT, R4, R27.reuse, PT ;  /* 0x0000001b0400720c */ /* 0x080fe20003f66270 */
[----:B------:R0:W-:Y:S01]  /*2640*/  @!P2 STG.E desc[UR6][R2.64+0x100], R23 ;  /* 0x000100170200a986 */ /* 0x0001e2000c101906 */
[C---:B------:R-:W-:Y:S01]  /*2650*/  VIADD R4, R33.reuse, 0x140 ;  /* 0x0000014021047836 */ /* 0x040fe20000000000 */
[-C--:B------:R-:W-:Y:S01]  /*2660*/  ISETP.GE.AND P2, PT, R0, R27.reuse, PT ;  /* 0x0000001b0000720c */ /* 0x080fe20003f46270 */
[C---:B------:R-:W-:Y:S01]  /*2670*/  VIADD R0, R33.reuse, 0x160 ;  /* 0x0000016021007836 */ /* 0x040fe20000000000 */
[----:B------:R0:W-:Y:S02]  /*2680*/  @!P1 STG.E desc[UR6][R2.64+0x180], R22 ;  /* 0x0001801602009986 */ /* 0x0001e4000c101906 */
[-C--:B------:R-:W-:Y:S01]  /*2690*/  ISETP.GE.AND P1, PT, R4, R27.reuse, PT ;  /* 0x0000001b0400720c */ /* 0x080fe20003f26270 */
[C---:B------:R-:W-:Y:S01]  /*26a0*/  VIADD R4, R33.reuse, 0x180 ;  /* 0x0000018021047836 */ /* 0x040fe20000000000 */
[----:B------:R0:W-:Y:S01]  /*26b0*/  @!P0 STG.E desc[UR6][R2.64+0x200], R21 ;  /* 0x0002001502008986 */ /* 0x0001e2000c101906 */
[----:B------:R-:W-:Y:S01]  /*26c0*/  ISETP.GE.AND P0, PT, R0, R27, PT ;  /* 0x0000001b0000720c */ /* 0x000fe20003f06270 */
[----:B------:R-:W-:-:S02]  /*26d0*/  VIADD R0, R33, 0x1a0 ;  /* 0x000001a021007836 */ /* 0x000fc40000000000 */
[----:B------:R0:W-:Y:S01]  /*26e0*/  @!P6 STG.E desc[UR6][R2.64+0x280], R20 ;  /* 0x000280140200e986 */ /* 0x0001e2000c101906 */
[-C--:B------:R-:W-:Y:S01]  /*26f0*/  ISETP.GE.AND P6, PT, R4, R27.reuse, PT ;  /* 0x0000001b0400720c */ /* 0x080fe20003fc6270 */
[C---:B------:R-:W-:Y:S02]  /*2700*/  VIADD R4, R33.reuse, 0x1c0 ;  /* 0x000001c021047836 */ /* 0x040fe40000000000 */
[----:B------:R0:W-:Y:S01]  /*2710*/  @!P5 STG.E desc[UR6][R2.64+0x300], R19 ;  /* 0x000300130200d986 */ /* 0x0001e2000c101906 */
[-C--:B------:R-:W-:Y:S01]  /*2720*/  ISETP.GE.AND P5, PT, R0, R27.reuse, PT ;  /* 0x0000001b0000720c */ /* 0x080fe20003fa6270 */
[C---:B------:R-:W-:Y:S02]  /*2730*/  VIADD R0, R33.reuse, 0x1e0 ;  /* 0x000001e021007836 */ /* 0x040fe40000000000 */
[----:B------:R0:W-:Y:S01]  /*2740*/  @!P4 STG.E desc[UR6][R2.64+0x380], R18 ;  /* 0x000380120200c986 */ /* 0x0001e2000c101906 */
[----:B------:R-:W-:Y:S01]  /*2750*/  ISETP.GE.AND P4, PT, R4, R27, PT ;  /* 0x0000001b0400720c */ /* 0x000fe20003f86270 */
[----:B------:R-:W-:-:S02]  /*2760*/  VIADD R4, R33, 0x200 ;  /* 0x0000020021047836 */ /* 0x000fc40000000000 */
[----:B------:R0:W-:Y:S01]  /*2770*/  @!P3 STG.E desc[UR6][R2.64+0x400], R17 ;  /* 0x000400110200b986 */ /* 0x0001e2000c101906 */
[-C--:B------:R-:W-:Y:S01]  /*2780*/  ISETP.GE.AND P3, PT, R0, R27.reuse, PT ;  /* 0x0000001b0000720c */ /* 0x080fe20003f66270 */
[----:B------:R-:W-:Y:S02]  /*2790*/  VIADD R0, R33, 0x220 ;  /* 0x0000022021007836 */ /* 0x000fe40000000000 */
[----:B------:R0:W-:Y:S01]  /*27a0*/  @!P2 STG.E desc[UR6][R2.64+0x480], R16 ;  /* 0x000480100200a986 */ /* 0x0001e2000c101906 */
[----:B------:R-:W-:-:S03]  /*27b0*/  ISETP.GE.AND P2, PT, R4, R27, PT ;  /* 0x0000001b0400720c */ /* 0x000fc60003f46270 */
[----:B------:R0:W-:Y:S01]  /*27c0*/  @!P1 STG.E desc[UR6][R2.64+0x500], R15 ;  /* 0x0005000f02009986 */ /* 0x0001e2000c101906 */
[----:B------:R-:W-:-:S03]  /*27d0*/  ISETP.GE.AND P1, PT, R0, R27, PT ;  /* 0x0000001b0000720c */ /* 0x000fc60003f26270 */
[----:B------:R0:W-:Y:S04]  /*27e0*/  @!P0 STG.E desc[UR6][R2.64+0x580], R14 ;  /* 0x0005800e02008986 */ /* 0x0001e8000c101906 */
[----:B------:R0:W-:Y:S04]  /*27f0*/  @!P6 STG.E desc[UR6][R2.64+0x600], R13 ;  /* 0x0006000d0200e986 */ /* 0x0001e8000c101906 */
[----:B------:R0:W-:Y:S04]  /*2800*/  @!P5 STG.E desc[UR6][R2.64+0x680], R12 ;  /* 0x0006800c0200d986 */ /* 0x0001e8000c101906 */
[----:B------:R0:W-:Y:S04]  /*2810*/  @!P4 STG.E desc[UR6][R2.64+0x700], R11 ;  /* 0x0007000b0200c986 */ /* 0x0001e8000c101906 */
[----:B------:R0:W-:Y:S04]  /*2820*/  @!P3 STG.E desc[UR6][R2.64+0x780], R7 ;  /* 0x000780070200b986 */ /* 0x0001e8000c101906 */
[----:B------:R0:W-:Y:S01]  /*2830*/  @!P2 STG.E desc[UR6][R2.64+0x800], R9 ;  /* 0x000800090200a986 */ /* 0x0001e2000c101906 */
[----:B------:R-:W-:Y:S05]  /*2840*/  @P1 EXIT ;  /* 0x000000000000194d */ /* 0x000fea0003800000 */
[----:B------:R-:W-:Y:S01]  /*2850*/  STG.E desc[UR6][R2.64+0x880], R31 ;  /* 0x0008801f02007986 */ /* 0x000fe2000c101906 */
[----:B------:R-:W-:Y:S05]  /*2860*/  EXIT ;  /* 0x000000000000794d */ /* 0x000fea0003800000 */
.L_x_249:
[----:B------:R-:W-:Y:S01]  /*2870*/  IMAD.MOV.U32 R2, RZ, RZ, RZ ;  /* 0x000000ffff027224 */ /* 0x000fe200078e00ff */
[C---:B------:R-:W-:Y:S01]  /*2880*/  ISETP.GT.U32.AND P0, PT, R3.reuse, 0x1f, PT ;  /* 0x0000001f0300780c */ /* 0x040fe20003f04070 */
[----:B------:R-:W-:Y:S05]  /*2890*/  WARPSYNC.ALL ;  /* 0x0000000000007948 */ /* 0x000fea0003800000 */
[----:B------:R-:W-:-:S04]  /*28a0*/  IMAD.HI.U32 R4, R3, 0x15555556, R2 ;  /* 0x1555555603047827 */ /* 0x000fc800078e0002 */
[----:B------:R-:W-:-:S05]  /*28b0*/  IMAD R5, R4, 0x4, R29 ;  /* 0x0000000404057824 */ /* 0x000fca00078e021d */
[----:B------:R0:W-:Y:S01]  /*28c0*/  STS [R5+0x3410], R0 ;  /* 0x0034100005007388 */ /* 0x0001e20000000800 */
[----:B------:R-:W-:Y:S06]  /*28d0*/  BAR.SYNC.DEFER_BLOCKING 0x0 ;  /* 0x0000000000007b1d */ /* 0x000fec0000010000 */
[----:B------:R-:W-:Y:S05]  /*28e0*/  @P0 BRA `(.L_x_260) ;  /* 0x0000000000e00947 */ /* 0x000fea0003800000 */
[C-C-:B------:R-:W-:Y:S01]  /*28f0*/  IMAD R40, R3.reuse, 0x34, R29.reuse ;  /* 0x0000003403287824 */ /* 0x140fe200078e021d */
[----:B------:R-:W-:Y:S01]  /*2900*/  UMOV UR4, 0xffffffff ;  /* 0xffffffff00047882 */ /* 0x000fe20000000000 */
[----:B------:R-:W-:-:S03]  /*2910*/  IMAD R4, R3, 0x34, R29 ;  /* 0x0000003403047824 */ /* 0x000fc600078e021d */
[----:B------:R-:W-:Y:S04]  /*2920*/  LDS R32, [R40+0x3410] ;  /* 0x0034100028207984 */ /* 0x000fe80000000800 */
[----:B0-----:R-:W-:Y:S04]  /*2930*/  LDS R5, [R40+0x3414] ;  /* 0x0034140028057984 */ /* 0x001fe80000000800 */
[----:B--2---:R-:W0:Y:S04]  /*2940*/  LDS R30, [R40+0x3418] ;  /* 0x00341800281e7984 */ /* 0x004e280000000800 */
[----:B------:R-:W-:Y:S04]  /*2950*/  LDS R28, [R40+0x341c] ;  /* 0x00341c00281c7984 */ /* 0x000fe80000000800 */
[----:B------:R-:W1:Y:S04]  /*2960*/  LDS R35, [R40+0x3420] ;  /* 0x0034200028237984 */ /* 0x000e680000000800 */
[----:B------:R-:W-:Y:S04]  /*2970*/  LDS R37, [R4+0x3424] ;  /* 0x0034240004257984 */ /* 0x000fe80000000800 */
[----:B------:R-:W2:Y:S04]  /*2980*/  LDS R36, [R4+0x3428] ;  /* 0x0034280004247984 */ /* 0x000ea80000000800 */
[----:B------:R-:W-:Y:S04]  /*2990*/  LDS R33, [R4+0x342c] ;  /* 0x00342c0004217984 */ /* 0x000fe80000000800 */
[----:B------:R-:W3:Y:S04]  /*29a0*/  LDS R38, [R4+0x3430] ;  /* 0x0034300004267984 */ /* 0x000ee80000000800 */
[----:B------:R-:W-:Y:S04]  /*29b0*/  LDS R39, [R4+0x3434] ;  /* 0x0034340004277984 */ /* 0x000fe80000000800 */
[----:B------:R-:W4:Y:S04]  /*29c0*/  LDS R34, [R4+0x3438] ;  /* 0x0034380004227984 */ /* 0x000f280000000800 */
[----:B------:R-:W5:Y:S01]  /*29d0*/  LDS R41, [R4+0x343c] ;  /* 0x00343c0004297984 */ /* 0x000f620000000800 */
[----:B0-----:R-:W-:-:S04]  /*29e0*/  IADD3 R42, PT, PT, R30, R5, R32 ;  /* 0x000000051e2a7210 */ /* 0x001fc80007ffe020 */
[----:B-1----:R-:W-:-:S04]  /*29f0*/  IADD3 R42, PT, PT, R35, R42, R28 ;  /* 0x0000002a232a7210 */ /* 0x002fc80007ffe01c */
[----:B--2---:R-:W-:-:S04]  /*2a00*/  IADD3 R42, PT, PT, R36, R42, R37 ;  /* 0x0000002a242a7210 */ /* 0x004fc80007ffe025 */
[----:B---3--:R-:W-:-:S04]  /*2a10*/  IADD3 R42, PT, PT, R38, R42, R33 ;  /* 0x0000002a262a7210 */ /* 0x008fc80007ffe021 */
[----:B----4-:R-:W-:-:S05]  /*2a20*/  IADD3 R42, PT, PT, R34, R42, R39 ;  /* 0x0000002a222a7210 */ /* 0x010fca0007ffe027 */
[----:B-----5:R-:W-:Y:S01]  /*2a30*/  IMAD.IADD R41, R41, 0x1, R42 ;  /* 0x0000000129297824 */ /* 0x020fe200078e022a */
[----:B------:R-:W-:Y:S06]  /*2a40*/  BRA.DIV UR4, `(.L_x_261) ;  /* 0x0000006604dc7947 */ /* 0x000fec000b800000 */
[----:B------:R-:W0:Y:S02]  /*2a50*/  SHFL.UP P0, R40, R41, 0x1, RZ ;  /* 0x0420000029287989 */ /* 0x000e2400000000ff */
[----:B0-----:R-:W-:-:S05]  /*2a60*/  @P0 IMAD.IADD R40, R41, 0x1, R40 ;  /* 0x0000000129280824 */ /* 0x001fca00078e0228 */
[----:B------:R-:W0:Y:S02]  /*2a70*/  SHFL.UP P0, R43, R40, 0x2, RZ ;  /* 0x04400000282b7989 */ /* 0x000e2400000000ff */
[----:B0-----:R-:W-:-:S05]  /*2a80*/  @P0 IMAD.IADD R43, R40, 0x1, R43 ;  /* 0x00000001282b0824 */ /* 0x001fca00078e022b */
[----:B------:R-:W0:Y:S02]  /*2a90*/  SHFL.UP P0, R42, R43, 0x4, RZ ;  /* 0x048000002b2a7989 */ /* 0x000e2400000000ff */
[----:B0-----:R-:W-:-:S05]  /*2aa0*/  @P0 IMAD.IADD R42, R43, 0x1, R42 ;  /* 0x000000012b2a0824 */ /* 0x001fca00078e022a */
[----:B------:R-:W0:Y:S02]  /*2ab0*/  SHFL.UP P0, R47, R42, 0x8, RZ ;  /* 0x050000002a2f7989 */ /* 0x000e2400000000ff */
[----:B0-----:R-:W-:-:S05]  /*2ac0*/  @P0 IMAD.IADD R47, R42, 0x1, R47 ;  /* 0x000000012a2f0824 */ /* 0x001fca00078e022f */
[----:B------:R0:W1:Y:S02]  /*2ad0*/  SHFL.UP P0, R44, R47, 0x10, RZ ;  /* 0x060000002f2c7989 */ /* 0x00006400000000ff */
.L_x_351:
[----:B-1----:R-:W-:-:S04]  /*2ae0*/  @P0 IMAD.IADD R44, R47, 0x1, R44 ;  /* 0x000000012f2c0824 */ /* 0x002fc800078e022c */
[----:B------:R-:W-:-:S04]  /*2af0*/  IMAD.IADD R41, R44, 0x1, -R41 ;  /* 0x000000012c297824 */ /* 0x000fc800078e0a29 */
[----:B------:R-:W-:Y:S01]  /*2b00*/  IMAD.IADD R32, R32, 0x1, R41 ;  /* 0x0000000120207824 */ /* 0x000fe200078e0229 */
[----:B------:R1:W-:Y:S03]  /*2b10*/  STS [R4+0x3410], R41 ;  /* 0x0034102904007388 */ /* 0x0003e60000000800 */
        /* <DEDUP_REMOVED lines=18> */
[----:B0-----:R-:W-:Y:S01]  /*2c40*/  IMAD.IADD R47, R34, 0x1, R39 ;  /* 0x00000001222f7824 */ /* 0x001fe200078e0227 */
[----:B------:R1:W-:Y:S04]  /*2c50*/  STS [R4+0x3438], R39 ;  /* 0x0034382704007388 */ /* 0x0003e80000000800 */
[----:B------:R1:W-:Y:S02]  /*2c60*/  STS [R4+0x343c], R47 ;  /* 0x00343c2f04007388 */ /* 0x0003e40000000800 */
.L_x_260:
[----:B------:R-:W-:Y:S05]  /*2c70*/  WARPSYNC.ALL ;  /* 0x0000000000007948 */ /* 0x000fea0003800000 */
[----:B------:R-:W-:Y:S01]  /*2c80*/  BAR.SYNC.DEFER_BLOCKING 0x0 ;  /* 0x0000000000007b1d */ /* 0x000fe20000010000 */
[----:B-1----:R-:W-:Y:S01]  /*2c90*/  IMAD.MOV.U32 R4, RZ, RZ, RZ ;  /* 0x000000ffff047224 */ /* 0x002fe200078e00ff */
[----:B------:R-:W-:Y:S01]  /*2ca0*/  ISETP.NE.AND P0, PT, R45, RZ, PT ;  /* 0x000000ff2d00720c */ /* 0x000fe20003f05270 */
[----:B0-----:R-:W-:-:S03]  /*2cb0*/  IMAD.MOV.U32 R5, RZ, RZ, R3 ;  /* 0x000000ffff057224 */ /* 0x001fc600078e0003 */
[----:B------:R-:W-:Y:S01]  /*2cc0*/  BSSY.RECONVERGENT B0, `(.L_x_262) ;  /* 0x000002a000007945 */ /* 0x000fe20003800200 */
[----:B------:R-:W-:-:S04]  /*2cd0*/  IMAD.HI.U32 R4, R3, 0x15555556, R4 ;  /* 0x1555555603047827 */ /* 0x000fc800078e0004 */
[----:B------:R-:W-:-:S05]  /*2ce0*/  IMAD R4, R4, 0x4, R29 ;  /* 0x0000000404047824 */ /* 0x000fca00078e021d */
[----:B------:R0:W1:Y:S01]  /*2cf0*/  LDS R5, [R4+0x3410] ;  /* 0x0034100004057984 */ /* 0x0000620000000800 */
[----:B------:R-:W-:Y:S05]  /*2d00*/  @P0 BRA `(.L_x_263) ;  /* 0x0000000000940947 */ /* 0x000fea0003800000 */
[----:B0-----:R-:W-:-:S05]  /*2d10*/  IMAD R4, R3, 0x4, R29 ;  /* 0x0000000403047824 */ /* 0x001fca00078e021d */
[----:B------:R-:W1:Y:S04]  /*2d20*/  LDS R28, [R4] ;  /* 0x00000000041c7984 */ /* 0x000e680000000800 */
[----:B--2---:R-:W0:Y:S04]  /*2d30*/  LDS R30, [R4+0x400] ;  /* 0x00040000041e7984 */ /* 0x004e280000000800 */
[----:B------:R-:W2:Y:S04]  /*2d40*/  LDS R32, [R4+0x800] ;  /* 0x0008000004207984 */ /* 0x000ea80000000800 */
[----:B------:R-:W3:Y:S04]  /*2d50*/  LDS R34, [R4+0xc00] ;  /* 0x000c000004227984 */ /* 0x000ee80000000800 */
[----:B------:R-:W4:Y:S04]  /*2d60*/  LDS R36, [R4+0x1000] ;  /* 0x0010000004247984 */ /* 0x000f280000000800 */
[----:B------:R-:W5:Y:S04]  /*2d70*/  LDS R38, [R4+0x1400] ;  /* 0x0014000004267984 */ /* 0x000f680000000800 */
[----:B------:R-:W5:Y:S04]  /*2d80*/  LDS R40, [R4+0x1800] ;  /* 0x0018000004287984 */ /* 0x000f680000000800 */
[----:B------:R-:W5:Y:S04]  /*2d90*/  LDS R42, [R4+0x1c00] ;  /* 0x001c0000042a7984 */ /* 0x000f680000000800 */
[----:B------:R-:W5:Y:S04]  /*2da0*/  LDS R44, [R4+0x2000] ;  /* 0x00200000042c7984 */ /* 0x000f680000000800 */
[----:B------:R-:W5:Y:S04]  /*2db0*/  LDS R46, [R4+0x2400] ;  /* 0x00240000042e7984 */ /* 0x000f680000000800 */
[----:B------:R-:W5:Y:S01]  /*2dc0*/  LDS R48, [R4+0x2800] ;  /* 0x0028000004307984 */ /* 0x000f620000000800 */
[----:B-1----:R-:W-:-:S03]  /*2dd0*/  IMAD.IADD R33, R5, 0x1, R28 ;  /* 0x0000000105217824 */ /* 0x002fc600078e021c */
[----:B------:R-:W1:Y:S01]  /*2de0*/  LDS R50, [R4+0x2c00] ;  /* 0x002c000004327984 */ /* 0x000e620000000800 */
[----:B0-----:R-:W-:-:S03]  /*2df0*/  IMAD.IADD R35, R5, 0x1, R30 ;  /* 0x0000000105237824 */ /* 0x001fc600078e021e */
[----:B------:R0:W-:Y:S01]  /*2e00*/  STS [R4], R33 ;  /* 0x0000002104007388 */ /* 0x0001e20000000800 */
[----:B--2---:R-:W-:-:S03]  /*2e10*/  IMAD.IADD R37, R5, 0x1, R32 ;  /* 0x0000000105257824 */ /* 0x004fc600078e0220 */
[----:B------:R2:W-:Y:S01]  /*2e20*/  STS [R4+0x400], R35 ;  /* 0x0004002304007388 */ /* 0x0005e20000000800 */
[C---:B---3--:R-:W-:Y:S02]  /*2e30*/  IMAD.IADD R39, R5.reuse, 0x1, R34 ;  /* 0x0000000105277824 */ /* 0x048fe400078e0222 */
[C---:B----4-:R-:W-:Y:S01]  /*2e40*/  IMAD.IADD R41, R5.reuse, 0x1, R36 ;  /* 0x0000000105297824 */ /* 0x050fe200078e0224 */
[----:B------:R3:W-:Y:S01]  /*2e50*/  STS [R4+0x800], R37 ;  /* 0x0008002504007388 */ /* 0x0007e20000000800 */
[----:B-----5:R-:W-:-:S03]  /*2e60*/  IMAD.IADD R43, R5, 0x1, R38 ;  /* 0x00000001052b7824 */ /* 0x020fc600078e0226 */
[----:B------:R3:W-:Y:S01]  /*2e70*/  STS [R4+0xc00], R39 ;  /* 0x000c002704007388 */ /* 0x0007e20000000800 */
[----:B------:R-:W-:-:S03]  /*2e80*/  IMAD.IADD R47, R5, 0x1, R40 ;  /* 0x00000001052f7824 */ /* 0x000fc600078e0228 */
[----:B------:R3:W-:Y:S01]  /*2e90*/  STS [R4+0x1000], R41 ;  /* 0x0010002904007388 */ /* 0x0007e20000000800 */
[----:B0-----:R-:W-:-:S03]  /*2ea0*/  IMAD.IADD R33, R5, 0x1, R42 ;  /* 0x0000000105217824 */ /* 0x001fc600078e022a */
[----:B------:R3:W-:Y:S01]  /*2eb0*/  STS [R4+0x1400], R43 ;  /* 0x0014002b04007388 */ /* 0x0007e20000000800 */
[----:B--2---:R-:W-:-:S03]  /*2ec0*/  IMAD.IADD R35, R5, 0x1, R44 ;  /* 0x0000000105237824 */ /* 0x004fc600078e022c */
[----:B------:R3:W-:Y:S01]  /*2ed0*/  STS [R4+0x1800], R47 ;  /* 0x0018002f04007388 */ /* 0x0007e20000000800 */
[----:B------:R-:W-:-:S03]  /*2ee0*/  IMAD.IADD R49, R5, 0x1, R46 ;  /* 0x0000000105317824 */ /* 0x000fc600078e022e */
[----:B------:R3:W-:Y:S01]  /*2ef0*/  STS [R4+0x1c00], R33 ;  /* 0x001c002104007388 */ /* 0x0007e20000000800 */
[----:B------:R-:W-:-:S03]  /*2f00*/  IMAD.IADD R51, R5, 0x1, R48 ;  /* 0x0000000105337824 */ /* 0x000fc600078e0230 */
[----:B------:R3:W-:Y:S01]  /*2f10*/  STS [R4+0x2000], R35 ;  /* 0x0020002304007388 */ /* 0x0007e20000000800 */
[----:B-1----:R-:W-:-:S03]  /*2f20*/  IMAD.IADD R53, R5, 0x1, R50 ;  /* 0x0000000105357824 */ /* 0x002fc600078e0232 */
[----:B------:R3:W-:Y:S04]  /*2f30*/  STS [R4+0x2400], R49 ;  /* 0x0024003104007388 */ /* 0x0007e80000000800 */
[----:B------:R3:W-:Y:S04]  /*2f40*/  STS [R4+0x2800], R51 ;  /* 0x0028003304007388 */ /* 0x0007e80000000800 */
[----:B------:R3:W-:Y:S02]  /*2f50*/  STS [R4+0x2c00], R53 ;  /* 0x002c003504007388 */ /* 0x0007e40000000800 */
.L_x_263:
[----:B------:R-:W-:Y:S05]  /*2f60*/  BSYNC.RECONVERGENT B0 ;  /* 0x0000000000007941 */ /* 0x000fea0003800200 */
.L_x_262:
[----:B------:R-:W-:Y:S01]  /*2f70*/  BAR.SYNC.DEFER_BLOCKING 0x0 ;  /* 0x0000000000007b1d */ /* 0x000fe20000010000 */
[----:B------:R-:W-:-:S05]  /*2f80*/  R2P PR, R31, 0x7f ;  /* 0x0000007f1f007804 */ /* 0x000fca0000000000 */
[----:B------:R-:W-:Y:S08]  /*2f90*/  BSSY.RECONVERGENT B0, `(.L_x_264) ;  /* 0x0000022000007945 */ /* 0x000ff00003800200 */
[----:B0--3--:R-:W-:Y:S02]  /*2fa0*/  VOTE.ANY R4, PT, P0 ;  /* 0x0000000000047806 */ /* 0x009fe400000e0100 */
[----:B------:R-:W-:-:S02]  /*2fb0*/  VOTE.ANY R33, PT, P1 ;  /* 0x0000000000217806 */ /* 0x000fc400008e0100 */
[----:B------:R-:W-:Y:S02]  /*2fc0*/  @!P0 LOP3.LUT R4, RZ, R4, RZ, 0x33, !PT ;  /* 0x00000004ff048212 */ /* 0x000fe400078e33ff */
[----:B--2---:R-:W-:Y:S02]  /*2fd0*/  VOTE.ANY R35, PT, P2 ;  /* 0x0000000000237806 */ /* 0x004fe400010e0100 */
[----:B------:R-:W-:Y:S02]  /*2fe0*/  @!P1 LOP3.LUT R33, RZ, R33, RZ, 0x33, !PT ;  /* 0x00000021ff219212 */ /* 0x000fe400078e33ff */
[----:B------:R-:W-:Y:S02]  /*2ff0*/  VOTE.ANY R37, PT, P3 ;  /* 0x0000000000257806 */ /* 0x000fe400018e0100 */
[----:B------:R-:W-:Y:S02]  /*3000*/  @!P2 LOP3.LUT R35, RZ, R35, RZ, 0x33, !PT ;  /* 0x00000023ff23a212 */ /* 0x000fe400078e33ff */
[----:B------:R-:W-:-:S02]  /*3010*/  LOP3.LUT R4, R33, R4, RZ, 0xc0, !PT ;  /* 0x0000000421047212 */ /* 0x000fc400078ec0ff */
[----:B------:R-:W-:Y:S02]  /*3020*/  @!P3 LOP3.LUT R37, RZ, R37, RZ, 0x33, !PT ;  /* 0x00000025ff25b212 */ /* 0x000fe400078e33ff */
[----:B------:R-:W-:Y:S02]  /*3030*/  LOP3.LUT R4, R35, R4, RZ, 0xc0, !PT ;  /* 0x0000000423047212 */ /* 0x000fe400078ec0ff */
[----:B------:R-:W-:Y:S02]  /*3040*/  VOTE.ANY R33, PT, P4 ;  /* 0x0000000000217806 */ /* 0x000fe400020e0100 */
[----:B------:R-:W-:Y:S02]  /*3050*/  LOP3.LUT R4, R37, R4, RZ, 0xc0, !PT ;  /* 0x0000000425047212 */ /* 0x000fe400078ec0ff */
[----:B------:R-:W-:Y:S02]  /*3060*/  @!P4 LOP3.LUT R33, RZ, R33, RZ, 0x33, !PT ;  /* 0x00000021ff21c212 */ /* 0x000fe400078e33ff */
[----:B------:R-:W-:-:S02]  /*3070*/  VOTE.ANY R35, PT, P5 ;  /* 0x0000000000237806 */ /* 0x000fc400028e0100 */
[----:B------:R-:W-:Y:S02]  /*3080*/  LOP3.LUT R4, R33, R4, RZ, 0xc0, !PT ;  /* 0x0000000421047212 */ /* 0x000fe400078ec0ff */
[----:B------:R-:W-:Y:S02]  /*3090*/  LOP3.LUT P0, RZ, R31, 0x80, RZ, 0xc0, !PT ;  /* 0x000000801fff7812 */ /* 0x000fe4000780c0ff */
[----:B------:R-:W-:Y:S02]  /*30a0*/  @!P5 LOP3.LUT R35, RZ, R35, RZ, 0x33, !PT ;  /* 0x00000023ff23d212 */ /* 0x000fe400078e33ff */
[----:B------:R-:W-:Y:S02]  /*30b0*/  VOTE.ANY R28, PT, P6 ;  /* 0x00000000001c7806 */ /* 0x000fe400030e0100 */
[----:B------:R-:W-:Y:S02]  /*30c0*/  LOP3.LUT R35, R35, R4, RZ, 0xc0, !PT ;  /* 0x0000000423237212 */ /* 0x000fe400078ec0ff */
[----:B------:R-:W0:Y:S01]  /*30d0*/  S2R R4, SR_LEMASK ;  /* 0x0000000000047919 */ /* 0x000e220000003a00 */
[----:B------:R-:W-:-:S04]  /*30e0*/  @!P6 LOP3.LUT R28, RZ, R28, RZ, 0x33, !PT ;  /* 0x0000001cff1ce212 */ /* 0x000fc800078e33ff */
[----:B------:R-:W-:Y:S02]  /*30f0*/  VOTE.ANY R30, PT, P0 ;  /* 0x00000000001e7806 */ /* 0x000fe400000e0100 */
[----:B------:R-:W-:Y:S02]  /*3100*/  LOP3.LUT R35, R28, R35, RZ, 0xc0, !PT ;  /* 0x000000231c237212 */ /* 0x000fe400078ec0ff */
[----:B------:R-:W-:-:S04]  /*3110*/  @!P0 LOP3.LUT R30, RZ, R30, RZ, 0x33, !PT ;  /* 0x0000001eff1e8212 */ /* 0x000fc800078e33ff */
[----:B------:R-:W-:Y:S01]  /*3120*/  LOP3.LUT R35, R30, R35, RZ, 0xc0, !PT ;  /* 0x000000231e237212 */ /* 0x000fe200078ec0ff */
[----:B------:R-:W-:-:S03]  /*3130*/  IMAD.MOV.U32 R30, RZ, RZ, RZ ;  /* 0x000000ffff1e7224 */ /* 0x000fc600078e00ff */
[----:B------:R-:W2:Y:S01]  /*3140*/  FLO.U32 R53, R35 ;  /* 0x0000002300357300 */ /* 0x000ea200000e0000 */
[----:B0-----:R-:W-:Y:S02]  /*3150*/  LOP3.LUT R32, R4, R35, RZ, 0xc0, !PT ;  /* 0x0000002304207212 */ /* 0x001fe400078ec0ff */
[----:B--2---:R-:W-:-:S05]  /*3160*/  ISETP.NE.AND P0, PT, R26, R53, PT ;  /* 0x000000351a00720c */ /* 0x004fca0003f05270 */
[----:B------:R-:W0:Y:S08]  /*3170*/  POPC R32, R32 ;  /* 0x0000002000207309 */ /* 0x000e300000000000 */
[----:B------:R-:W-:Y:S05]  /*3180*/  @P0 BRA `(.L_x_265) ;  /* 0x0000000000080947 */ /* 0x000fea0003800000 */
[----:B------:R-:W-:-:S05]  /*3190*/  IMAD R31, R31, 0x4, R6 ;  /* 0x000000041f1f7824 */ /* 0x000fca00078e0206 */
[----:B0-----:R2:W3:Y:S02]  /*31a0*/  ATOMS.ADD R30, [R31], R32 ;  /* 0x000000201f1e738c */ /* 0x0014e40000000000 */
.L_x_265:
[----:B------:R-:W-:Y:S05]  /*31b0*/  BSYNC.RECONVERGENT B0 ;  /* 0x0000000000007941 */ /* 0x000fea0003800200 */
.L_x_264:
[----:B------:R-:W4:Y:S01]  /*31c0*/  LDCU UR4, c[0x0][0x3c4] ;  /* 0x00007880ff0477ac */ /* 0x000f220008000800 */
[C---:B------:R-:W-:Y:S01]  /*31d0*/  ISETP.NE.AND P0, PT, R24.reuse, 0x7fffffff, PT ;  /* 0x7fffffff1800780c */ /* 0x040fe20003f05270 */
[----:B---3--:R3:W0:Y:S01]  /*31e0*/  SHFL.IDX PT, R53, R30, R53, 0x1f ;  /* 0x00001f351e357589 */ /* 0x00862200000e0000 */
[----:B------:R-:W-:Y:S02]  /*31f0*/  BSSY.RECONVERGENT B0, `(.L_x_266) ;  /* 0x0000029000007945 */ /* 0x000fe40003800200 */
[----:B------:R-:W-:-:S04]  /*3200*/  SEL R28, R24, 0x80000000, P0 ;  /* 0x80000000181c7807 */ /* 0x000fc80000000000 */
[----:B----4-:R-:W-:-:S04]  /*3210*/  SHF.R.U32.HI R28, RZ, UR4, R28 ;  /* 0x00000004ff1c7c19 */ /* 0x010fc8000801161c */
[----:B--2---:R-:W-:-:S04]  /*3220*/  LOP3.LUT R31, R28, R7, RZ, 0x30, !PT ;  /* 0x000000071c1f7212 */ /* 0x004fc800078e30ff */
[----:B------:R-:W-:-:S13]  /*3230*/  R2P PR, R31, 0x7f ;  /* 0x0000007f1f007804 */ /* 0x000fda0000000000 */
[----:B------:R-:W-:Y:S02]  /*3240*/  VOTE.ANY R28, PT, P0 ;  /* 0x00000000001c7806 */ /* 0x000fe400000e0100 */
[----:B------:R-:W-:Y:S02]  /*3250*/  VOTE.ANY R33, PT, P1 ;  /* 0x0000000000217806 */ /* 0x000fe400008e0100 */
[----:B------:R-:W-:Y:S02]  /*3260*/  @!P0 LOP3.LUT R28, RZ, R28, RZ, 0x33, !PT ;  /* 0x0000001cff1c8212 */ /* 0x000fe400078e33ff */
[----:B------:R-:W-:Y:S02]  /*3270*/  VOTE.ANY R35, PT, P2 ;  /* 0x0000000000237806 */ /* 0x000fe400010e0100 */
[----:B------:R-:W-:Y:S02]  /*3280*/  @!P1 LOP3.LUT R33, RZ, R33, RZ, 0x33, !PT ;  /* 0x00000021ff219212 */ /* 0x000fe400078e33ff */
[----:B------:R-:W-:-:S02]  /*3290*/  @!P2 LOP3.LUT R35, RZ, R35, RZ, 0x33, !PT ;  /* 0x00000023ff23a212 */ /* 0x000fc400078e33ff */
[----:B------:R-:W-:Y:S02]  /*32a0*/  LOP3.LUT R28, R33, R28, RZ, 0xc0, !PT ;  /* 0x0000001c211c7212 */ /* 0x000fe400078ec0ff */
[----:B------:R-:W-:Y:S02]  /*32b0*/  VOTE.ANY R33, PT, P3 ;  /* 0x0000000000217806 */ /* 0x000fe400018e0100 */
[----:B------:R-:W-:Y:S02]  /*32c0*/  LOP3.LUT R28, R35, R28, RZ, 0xc0, !PT ;  /* 0x0000001c231c7212 */ /* 0x000fe400078ec0ff */
[----:B------:R-:W-:Y:S02]  /*32d0*/  LOP3.LUT P0, RZ, R31, 0x80, RZ, 0xc0, !PT ;  /* 0x000000801fff7812 */ /* 0x000fe4000780c0ff */
[----:B------:R-:W-:Y:S02]  /*32e0*/  VOTE.ANY R35, PT, P4 ;  /* 0x0000000000237806 */ /* 0x000fe400020e0100 */
[----:B------:R-:W-:-:S02]  /*32f0*/  @!P3 LOP3.LUT R33, RZ, R33, RZ, 0x33, !PT ;  /* 0x00000021ff21b212 */ /* 0x000fc400078e33ff */
[----:B------:R-:W-:Y:S02]  /*3300*/  @!P4 LOP3.LUT R35, RZ, R35, RZ, 0x33, !PT ;  /* 0x00000023ff23c212 */ /* 0x000fe400078e33ff */
[----:B------:R-:W-:Y:S02]  /*3310*/  LOP3.LUT R28, R33, R28, RZ, 0xc0, !PT ;  /* 0x0000001c211c7212 */ /* 0x000fe400078ec0ff */
[----:B------:R-:W-:Y:S02]  /*3320*/  VOTE.ANY R33, PT, P5 ;  /* 0x0000000000217806 */ /* 0x000fe400028e0100 */
[----:B------:R-:W-:Y:S02]  /*3330*/  LOP3.LUT R28, R35, R28, RZ, 0xc0, !PT ;  /* 0x0000001c231c7212 */ /* 0x000fe400078ec0ff */
[----:B------:R-:W-:Y:S02]  /*3340*/  VOTE.ANY R35, PT, P6 ;  /* 0x0000000000237806 */ /* 0x000fe400030e0100 */
[----:B------:R-:W-:-:S02]  /*3350*/  @!P5 LOP3.LUT R33, RZ, R33, RZ, 0x33, !PT ;  /* 0x00000021ff21d212 */ /* 0x000fc400078e33ff */
[----:B------:R-:W-:Y:S02]  /*3360*/  VOTE.ANY R37, PT, P0 ;  /* 0x0000000000257806 */ /* 0x000fe400000e0100 */
[----:B------:R-:W-:Y:S02]  /*3370*/  @!P6 LOP3.LUT R35, RZ, R35, RZ, 0x33, !PT ;  /* 0x00000023ff23e212 */ /* 0x000fe400078e33ff */
[----:B------:R-:W-:Y:S02]  /*3380*/  LOP3.LUT R28, R33, R28, RZ, 0xc0, !PT ;  /* 0x0000001c211c7212 */ /* 0x000fe400078ec0ff */
[----:B------:R-:W-:Y:S02]  /*3390*/  @!P0 LOP3.LUT R37, RZ, R37, RZ, 0x33, !PT ;  /* 0x00000025ff258212 */ /* 0x000fe400078e33ff */
[----:B------:R-:W-:Y:S02]  /*33a0*/  LOP3.LUT R28, R35, R28, RZ, 0xc0, !PT ;  /* 0x0000001c231c7212 */ /* 0x000fe400078ec0ff */
[----:B------:R-:W-:-:S02]  /*33b0*/  ISETP.NE.AND P0, PT, R23, 0x7fffffff, PT ;  /* 0x7fffffff1700780c */ /* 0x000fc40003f05270 */
[----:B------:R-:W-:Y:S02]  /*33c0*/  LOP3.LUT R35, R37, R28, RZ, 0xc0, !PT ;  /* 0x0000001c25237212 */ /* 0x000fe400078ec0ff */
[----:B------:R-:W-:Y:S02]  /*33d0*/  SEL R28, R23, 0x80000000, P0 ;  /* 0x80000000171c7807 */ /* 0x000fe40000000000 */
[----:B------:R-:W2:Y:S01]  /*33e0*/  FLO.U32 R37, R35 ;  /* 0x0000002300257300 */ /* 0x000ea200000e0000 */
[----:B------:R-:W-:Y:S02]  /*33f0*/  LOP3.LUT R34, R4, R35, RZ, 0xc0, !PT ;  /* 0x0000002304227212 */ /* 0x000fe400078ec0ff */
[----:B------:R-:W-:Y:S01]  /*3400*/  SHF.R.U32.HI R36, RZ, UR4, R28 ;  /* 0x00000004ff247c19 */ /* 0x000fe2000801161c */
[----:B------:R-:W-:-:S03]  /*3410*/  IMAD.MOV.U32 R28, RZ, RZ, RZ ;  /* 0x000000ffff1c7224 */ /* 0x000fc600078e00ff */
[----:B------:R-:W-:Y:S01]  /*3420*/  LOP3.LUT R33, R36, R7, RZ, 0x30, !PT ;  /* 0x0000000724217212 */ /* 0x000fe200078e30ff */
[----:B------:R-:W4:Y:S01]  /*3430*/  POPC R34, R34 ;  /* 0x0000002200227309 */ /* 0x000f220000000000 */
[----:B--2---:R-:W-:-:S13]  /*3440*/  ISETP.NE.AND P0, PT, R26, R37, PT ;  /* 0x000000251a00720c */ /* 0x004fda0003f05270 */
[----:B0--34-:R-:W-:Y:S05]  /*3450*/  @P0 BRA `(.L_x_267) ;  /* 0x0000000000080947 */ /* 0x019fea0003800000 */
[----:B------:R-:W-:-:S05]  /*3460*/  IMAD R31, R31, 0x4, R6 ;  /* 0x000000041f1f7824 */ /* 0x000fca00078e0206 */
[----:B------:R0:W2:Y:S02]  /*3470*/  ATOMS.ADD R28, [R31], R34 ;  /* 0x000000221f1c738c */ /* 0x0000a40000000000 */
.L_x_267:
[----:B------:R-:W-:Y:S05]  /*3480*/  BSYNC.RECONVERGENT B0 ;  /* 0x0000000000007941 */ /* 0x000fea0003800200 */
.L_x_266:
[----:B------:R-:W-:Y:S01]  /*3490*/  R2P PR, R33, 0x7f ;  /* 0x0000007f21007804 */ /* 0x000fe20000000000 */
[----:B--2---:R2:W3:Y:S01]  /*34a0*/  SHFL.IDX PT, R37, R28, R37, 0x1f ;  /* 0x00001f251c257589 */ /* 0x0044e200000e0000 */
[----:B------:R-:W-:Y:S01]  /*34b0*/  BSSY.RECONVERGENT B0, `(.L_x_268) ;  /* 0x0000025000007945 */ /* 0x000fe20003800200 */
[----:B------:R-:W-:-:S10]  /*34c0*/  IMAD.MOV.U32 R36, RZ, RZ, RZ ;  /* 0x000000ffff247224 */ /* 0x000fd400078e00ff */
[----:B------:R-:W-:Y:S02]  /*34d0*/  VOTE.ANY R30, PT, P0 ;  /* 0x00000000001e7806 */ /* 0x000fe400000e0100 */
[----:B0-----:R-:W-:Y:S02]  /*34e0*/  VOTE.ANY R31, PT, P1 ;  /* 0x00000000001f7806 */ /* 0x001fe400008e0100 */
        /* <DEDUP_REMOVED lines=24> */
[----:B------:R-:W0:Y:S01]  /*3670*/  FLO.U32 R35, R39 ;  /* 0x0000002700237300 */ /* 0x000e2200000e0000 */
[----:B------:R-:W-:Y:S02]  /*3680*/  LOP3.LUT R51, R4, R39, RZ, 0xc0, !PT ;  /* 0x0000002704337212 */ /* 0x000fe400078ec0ff */
[----:B------:R-:W-:-:S04]  /*3690*/  SHF.R.U32.HI R30, RZ, UR4, R30 ;  /* 0x00000004ff1e7c19 */ /* 0x000fc8000801161e */
[----:B------:R-:W-:Y:S01]  /*36a0*/  LOP3.LUT R31, R30, R7, RZ, 0x30, !PT ;  /* 0x000000071e1f7212 */ /* 0x000fe200078e30ff */
[----:B------:R-:W4:Y:S01]  /*36b0*/  POPC R51, R51 ;  /* 0x0000003300337309 */ /* 0x000f220000000000 */
[----:B0-----:R-:W-:-:S13]  /*36c0*/  ISETP.NE.AND P0, PT, R26, R35, PT ;  /* 0x000000231a00720c */ /* 0x001fda0003f05270 */
[----:B--234-:R-:W-:Y:S05]  /*36d0*/  @P0 BRA `(.L_x_269) ;  /* 0x0000000000080947 */ /* 0x01cfea0003800000 */
[----:B------:R-:W-:-:S06]  /*36e0*/  IMAD R36, R33, 0x4, R6 ;  /* 0x0000000421247824 */ /* 0x000fcc00078e0206 */
[----:B------:R0:W2:Y:S02]  /*36f0*/  ATOMS.ADD R36, [R36], R51 ;  /* 0x000000332424738c */ /* 0x0000a40000000000 */
.L_x_269:
[----:B------:R-:W-:Y:S05]  /*3700*/  BSYNC.RECONVERGENT B0 ;  /* 0x0000000000007941 */ /* 0x000fea0003800200 */
.L_x_268:
[----:B------:R-:W-:Y:S01]  /*3710*/  R2P PR, R31, 0x7f ;  /* 0x0000007f1f007804 */ /* 0x000fe20000000000 */
[----:B--2---:R2:W3:Y:S01]  /*3720*/  SHFL.IDX PT, R36, R36, R35, 0x1f ;  /* 0x00001f2324247589 */ /* 0x0044e200000e0000 */
[----:B------:R-:W-:Y:S11]  /*3730*/  BSSY.RECONVERGENT B0, `(.L_x_270) ;  /* 0x0000025000007945 */ /* 0x000ff60003800200 */
[----:B------:R-:W-:-:S02]  /*3740*/  VOTE.ANY R28, PT, P0 ;  /* 0x00000000001c7806 */ /* 0x000fc400000e0100 */
[----:B------:R-:W-:Y:S02]  /*3750*/  VOTE.ANY R33, PT, P1 ;  /* 0x0000000000217806 */ /* 0x000fe400008e0100 */
[----:B------:R-:W-:Y:S02]  /*3760*/  @!P0 LOP3.LUT R28, RZ, R28, RZ, 0x33, !PT ;  /* 0x0000001cff1c8212 */ /* 0x000fe400078e33ff */
[----:B------:R-:W-:Y:S02]  /*3770*/  VOTE.ANY R39, PT, P2 ;  /* 0x0000000000277806 */ /* 0x000fe400010e0100 */
[----:B------:R-:W-:Y:S02]  /*3780*/  @!P1 LOP3.LUT R33, RZ, R33, RZ, 0x33, !PT ;  /* 0x00000021ff219212 */ /* 0x000fe400078e33ff */
[----:B------:R-:W-:Y:S02]  /*3790*/  @!P2 LOP3.LUT R39, RZ, R39, RZ, 0x33, !PT ;  /* 0x00000027ff27a212 */ /* 0x000fe400078e33ff */
[----:B------:R-:W-:-:S02]  /*37a0*/  LOP3.LUT R28, R33, R28, RZ, 0xc0, !PT ;  /* 0x0000001c211c7212 */ /* 0x000fc400078ec0ff */
[----:B------:R-:W-:Y:S02]  /*37b0*/  VOTE.ANY R33, PT, P3 ;  /* 0x0000000000217806 */ /* 0x000fe400018e0100 */
[----:B------:R-:W-:Y:S02]  /*37c0*/  LOP3.LUT R28, R39, R28, RZ, 0xc0, !PT ;  /* 0x0000001c271c7212 */ /* 0x000fe400078ec0ff */
[----:B------:R-:W-:Y:S02]  /*37d0*/  LOP3.LUT P0, RZ, R31, 0x80, RZ, 0xc0, !PT ;  /* 0x000000801fff7812 */ /* 0x000fe4000780c0ff */
[----:B------:R-:W-:Y:S02]  /*37e0*/  VOTE.ANY R39, PT, P4 ;  /* 0x0000000000277806 */ /* 0x000fe400020e0100 */
[----:B------:R-:W-:Y:S02]  /*37f0*/  @!P3 LOP3.LUT R33, RZ, R33, RZ, 0x33, !PT ;  /* 0x00000021ff21b212 */ /* 0x000fe400078e33ff */
[----:B------:R-:W-:-:S02]  /*3800*/  @!P4 LOP3.LUT R39, RZ, R39, RZ, 0x33, !PT ;  /* 0x00000027ff27c212 */ /* 0x000fc400078e33ff */
[----:B------:R-:W-:Y:S02]  /*3810*/  LOP3.LUT R28, R33, R28, RZ, 0xc0, !PT ;  /* 0x0000001c211c7212 */ /* 0x000fe400078ec0ff */
[----:B------:R-:W-:Y:S02]  /*3820*/  VOTE.ANY R33, PT, P5 ;  /* 0x0000000000217806 */ /* 0x000fe400028e0100 */
[----:B------:R-:W-:Y:S02]  /*3830*/  LOP3.LUT R28, R39, R28, RZ, 0xc0, !PT ;  /* 0x0000001c271c7212 */ /* 0x000fe400078ec0ff */
[----:B------:R-:W-:Y:S02]  /*3840*/  VOTE.ANY R39, PT, P6 ;  /* 0x0000000000277806 */ /* 0x000fe400030e0100 */
[----:B------:R-:W-:Y:S02]  /*3850*/  @!P5 LOP3.LUT R33, RZ, R33, RZ, 0x33, !PT ;  /* 0x00000021ff21d212 */ /* 0x000fe400078e33ff */
[----:B------:R-:W-:-:S02]  /*3860*/  VOTE.ANY R41, PT, P0 ;  /* 0x0000000000297806 */ /* 0x000fc400000e0100 */
[----:B------:R-:W-:Y:S02]  /*3870*/  @!P6 LOP3.LUT R39, RZ, R39, RZ, 0x33, !PT ;  /* 0x00000027ff27e212 */ /* 0x000fe400078e33ff */
[----:B------:R-:W-:Y:S02]  /*3880*/  LOP3.LUT R28, R33, R28, RZ, 0xc0, !PT ;  /* 0x0000001c211c7212 */ /* 0x000fe400078ec0ff */
[----:B------:R-:W-:Y:S02]  /*3890*/  @!P0 LOP3.LUT R41, RZ, R41, RZ, 0x33, !PT ;  /* 0x00000029ff298212 */ /* 0x000fe400078e33ff */
[----:B------:R-:W-:Y:S02]  /*38a0*/  LOP3.LUT R28, R39, R28, RZ, 0xc0, !PT ;  /* 0x0000001c271c7212 */ /* 0x000fe400078ec0ff */
[----:B------:R-:W-:Y:S02]  /*38b0*/  ISETP.NE.AND P0, PT, R21, 0x7fffffff, PT ;  /* 0x7fffffff1500780c */ /* 0x000fe40003f05270 */
[----:B------:R-:W-:-:S02]  /*38c0*/  LOP3.LUT R39, R41, R28, RZ, 0xc0, !PT ;  /* 0x0000001c29277212 */ /* 0x000fc400078ec0ff */
[----:B------:R-:W-:Y:S02]  /*38d0*/  SEL R28, R21, 0x80000000, P0 ;  /* 0x80000000151c7807 */ /* 0x000fe40000000000 */
[----:B------:R-:W4:Y:S01]  /*38e0*/  FLO.U32 R41, R39 ;  /* 0x0000002700297300 */ /* 0x000f2200000e0000 */
[----:B------:R-:W-:Y:S02]  /*38f0*/  LOP3.LUT R38, R4, R39, RZ, 0xc0, !PT ;  /* 0x0000002704267212 */ /* 0x000fe400078ec0ff */
[----:B------:R-:W-:Y:S01]  /*3900*/  SHF.R.U32.HI R30, RZ, UR4, R28 ;  /* 0x00000004ff1e7c19 */ /* 0x000fe2000801161c */
[----:B------:R-:W-:-:S03]  /*3910*/  IMAD.MOV.U32 R28, RZ, RZ, RZ ;  /* 0x000000ffff1c7224 */ /* 0x000fc600078e00ff */
[----:B------:R-:W-:Y:S01]  /*3920*/  LOP3.LUT R33, R30, R7, RZ, 0x30, !PT ;  /* 0x000000071e217212 */ /* 0x000fe200078e30ff */
[----:B------:R-:W0:Y:S01]  /*3930*/  POPC R38, R38 ;  /* 0x0000002600267309 */ /* 0x000e220000000000 */
[----:B----4-:R-:W-:-:S13]  /*3940*/  ISETP.NE.AND P0, PT, R26, R41, PT ;  /* 0x000000291a00720c */ /* 0x010fda0003f05270 */
[----:B0-23--:R-:W-:Y:S05]  /*3950*/  @P0 BRA `(.L_x_271) ;  /* 0x0000000000080947 */ /* 0x00dfea0003800000 */
[----:B------:R-:W-:-:S05]  /*3960*/  IMAD R31, R31, 0x4, R6 ;  /* 0x000000041f1f7824 */ /* 0x000fca00078e0206 */
[----:B------:R0:W2:Y:S02]  /*3970*/  ATOMS.ADD R28, [R31], R38 ;  /* 0x000000261f1c738c */ /* 0x0000a40000000000 */
.L_x_271:
[----:B------:R-:W-:Y:S05]  /*3980*/  BSYNC.RECONVERGENT B0 ;  /* 0x0000000000007941 */ /* 0x000fea0003800200 */
.L_x_270:
        /* <DEDUP_REMOVED lines=39> */
.L_x_273:
[----:B------:R-:W-:Y:S05]  /*3c00*/  BSYNC.RECONVERGENT B0 ;  /* 0x0000000000007941 */ /* 0x000fea0003800200 */
.L_x_272:
        /* <DEDUP_REMOVED lines=39> */
.L_x_275:
[----:B------:R-:W-:Y:S05]  /*3e80*/  BSYNC.RECONVERGENT B0 ;  /* 0x0000000000007941 */ /* 0x000fea0003800200 */
.L_x_274:
        /* <DEDUP_REMOVED lines=39> */
.L_x_277:
[----:B------:R-:W-:Y:S05]  /*4100*/  BSYNC.RECONVERGENT B0 ;  /* 0x0000000000007941 */ /* 0x000fea0003800200 */
.L_x_276:
[----:B------:R-:W-:Y:S01]  /*4110*/  R2P PR, R31, 0x7f ;  /* 0x0000007f1f007804 */ /* 0x000fe20000000000 */
[----:B--2---:R2:W3:Y:S01]  /*4120*/  SHFL.IDX PT, R52, R52, R35, 0x1f ;  /* 0x00001f2334347589 */ /* 0x0044e200000e0000 */
[----:B------:R-:W-:Y:S11]  /*4130*/  BSSY.RECONVERGENT B0, `(.L_x_278) ;  /* 0x0000025000007945 */ /* 0x000ff60003800200 */
[----:B------:R-:W-:-:S02]  /*4140*/  VOTE.ANY R28, PT, P0 ;  /* 0x00000000001c7806 */ /* 0x000fc400000e0100 */
[----:B------:R-:W-:Y:S02]  /*4150*/  VOTE.ANY R33, PT, P1 ;  /* 0x0000000000217806 */ /* 0x000fe400008e0100 */
[----:B------:R-:W-:Y:S02]  /*4160*/  @!P0 LOP3.LUT R28, RZ, R28, RZ, 0x33, !PT ;  /* 0x0000001cff1c8212 */ /* 0x000fe400078e33ff */
[----:B------:R-:W-:Y:S02]  /*4170*/  @!P1 LOP3.LUT R33, RZ, R33, RZ, 0x33, !PT ;  /* 0x00000021ff219212 */ /* 0x000fe400078e33ff */
[----:B------:R-:W-:Y:S02]  /*4180*/  VOTE.ANY R47, PT, P2 ;  /* 0x00000000002f7806 */ /* 0x000fe400010e0100 */
[----:B------:R-:W-:Y:S02]  /*4190*/  LOP3.LUT R28, R33, R28, RZ, 0xc0, !PT ;  /* 0x0000001c211c7212 */ /* 0x000fe400078ec0ff */
[----:B------:R-:W-:-:S02]  /*41a0*/  VOTE.ANY R33, PT, P3 ;  /* 0x0000000000217806 */ /* 0x000fc400018e0100 */
[----:B------:R-:W-:Y:S02]  /*41b0*/  @!P2 LOP3.LUT R47, RZ, R47, RZ, 0x33, !PT ;  /* 0x0000002fff2fa212 */ /* 0x000fe400078e33ff */
[----:B------:R-:W-:Y:S02]  /*41c0*/  @!P3 LOP3.LUT R33, RZ, R33, RZ, 0x33, !PT ;  /* 0x00000021ff21b212 */ /* 0x000fe400078e33ff */
[----:B------:R-:W-:Y:S02]  /*41d0*/  LOP3.LUT R28, R47, R28, RZ, 0xc0, !PT ;  /* 0x0000001c2f1c7212 */ /* 0x000fe400078ec0ff */
[----:B------:R-:W-:Y:S02]  /*41e0*/  LOP3.LUT P0, RZ, R31, 0x80, RZ, 0xc0, !PT ;  /* 0x000000801fff7812 */ /* 0x000fe4000780c0ff */
[----:B------:R-:W-:Y:S02]  /*41f0*/  VOTE.ANY R47, PT, P4 ;  /* 0x00000000002f7806 */ /* 0x000fe400020e0100 */
[----:B------:R-:W-:-:S02]  /*4200*/  LOP3.LUT R28, R33, R28, RZ, 0xc0, !PT ;  /* 0x0000001c211c7212 */ /* 0x000fc400078ec0ff */
[----:B------:R-:W-:Y:S02]  /*4210*/  VOTE.ANY R33, PT, P5 ;  /* 0x0000000000217806 */ /* 0x000fe400028e0100 */
[----:B------:R-:W-:Y:S02]  /*4220*/  @!P4 LOP3.LUT R47, RZ, R47, RZ, 0x33, !PT ;  /* 0x0000002fff2fc212 */ /* 0x000fe400078e33ff */
[----:B------:R-:W-:Y:S02]  /*4230*/  @!P5 LOP3.LUT R33, RZ, R33, RZ, 0x33, !PT ;  /* 0x00000021ff21d212 */ /* 0x000fe400078e33ff */
[----:B------:R-:W-:Y:S02]  /*4240*/  LOP3.LUT R28, R47, R28, RZ, 0xc0, !PT ;  /* 0x0000001c2f1c7212 */ /* 0x000fe400078ec0ff */
[----:B------:R-:W-:Y:S02]  /*4250*/  VOTE.ANY R47, PT, P6 ;  /* 0x00000000002f7806 */ /* 0x000fe400030e0100 */
[----:B------:R-:W-:-:S02]  /*4260*/  LOP3.LUT R28, R33, R28, RZ, 0xc0, !PT ;  /* 0x0000001c211c7212 */ /* 0x000fc400078ec0ff */
[----:B------:R-:W-:Y:S02]  /*4270*/  VOTE.ANY R33, PT, P0 ;  /* 0x0000000000217806 */ /* 0x000fe400000e0100 */
[----:B------:R-:W-:Y:S02]  /*4280*/  @!P6 LOP3.LUT R47, RZ, R47, RZ, 0x33, !PT ;  /* 0x0000002fff2fe212 */ /* 0x000fe400078e33ff */
        /* <DEDUP_REMOVED lines=13> */
[----:B------:R-:W-:-:S06]  /*4360*/  IMAD R30, R31, 0x4, R6 ;  /* 0x000000041f1e7824 */ /* 0x000fcc00078e0206 */
[----:B------:R0:W2:Y:S02]  /*4370*/  ATOMS.ADD R30, [R30], R47 ;  /* 0x0000002f1e1e738c */ /* 0x0000a40000000000 */
.L_x_279:
[----:B------:R-:W-:Y:S05]  /*4380*/  BSYNC.RECONVERGENT B0 ;  /* 0x0000000000007941 */ /* 0x000fea0003800200 */
.L_x_278:
[----:B------:R-:W-:Y:S01]  /*4390*/  R2P PR, R33, 0x7f ;  /* 0x0000007f21007804 */ /* 0x000fe20000000000 */
[----:B--2---:R2:W3:Y:S01]  /*43a0*/  SHFL.IDX PT, R50, R30, R50, 0x1f ;  /* 0x00001f321e327589 */ /* 0x0044e200000e0000 */
[----:B------:R-:W-:Y:S01]  /*43b0*/  BSSY.RECONVERGENT B0, `(.L_x_280) ;  /* 0x0000025000007945 */ /* 0x000fe20003800200 */
[----:B------:R-:W-:-:S10]  /*43c0*/  IMAD.MOV.U32 R48, RZ, RZ, RZ ;  /* 0x000000ffff307224 */ /* 0x000fd400078e00ff */
[----:B------:R-:W-:Y:S02]  /*43d0*/  VOTE.ANY R28, PT, P0 ;  /* 0x00000000001c7806 */ /* 0x000fe400000e0100 */
[----:B------:R-:W-:Y:S02]  /*43e0*/  VOTE.ANY R31, PT, P1 ;  /* 0x00000000001f7806 */ /* 0x000fe400008e0100 */
[----:B------:R-:W-:Y:S02]  /*43f0*/  @!P0 LOP3.LUT R28, RZ, R28, RZ, 0x33, !PT ;  /* 0x0000001cff1c8212 */ /* 0x000fe400078e33ff */
[----:B------:R-:W-:Y:S02]  /*4400*/  @!P1 LOP3.LUT R31, RZ, R31, RZ, 0x33, !PT ;  /* 0x0000001fff1f9212 */ /* 0x000fe400078e33ff */
[----:B------:R-:W-:Y:S02]  /*4410*/  LOP3.LUT P0, RZ, R33, 0x80, RZ, 0xc0, !PT ;  /* 0x0000008021ff7812 */ /* 0x000fe4000780c0ff */
[----:B------:R-:W-:-:S02]  /*4420*/  LOP3.LUT R28, R31, R28, RZ, 0xc0, !PT ;  /* 0x0000001c1f1c7212 */ /* 0x000fc400078ec0ff */
[----:B------:R-:W-:-:S04]  /*4430*/  VOTE.ANY R31, PT, P2 ;  /* 0x00000000001f7806 */ /* 0x000fc800010e0100 */
[----:B------:R-:W-:-:S04]  /*4440*/  @!P2 LOP3.LUT R31, RZ, R31, RZ, 0x33, !PT ;  /* 0x0000001fff1fa212 */ /* 0x000fc800078e33ff */
[----:B------:R-:W-:Y:S02]  /*4450*/  LOP3.LUT R28, R31, R28, RZ, 0xc0, !PT ;  /* 0x0000001c1f1c7212 */ /* 0x000fe400078ec0ff */
        /* <DEDUP_REMOVED lines=13> */
[----:B------:R-:W-:Y:S02]  /*4530*/  @!P0 LOP3.LUT R31, RZ, R31, RZ, 0x33, !PT ;  /* 0x0000001fff1f8212 */ /* 0x000fe400078e33ff */
[C---:B------:R-:W-:Y:S02]  /*4540*/  ISETP.NE.AND P0, PT, R16.reuse, 0x7fffffff, PT ;  /* 0x7fffffff1000780c */ /* 0x040fe40003f05270 */
[----:B------:R-:W-:Y:S02]  /*4550*/  LOP3.LUT R35, R31, R28, RZ, 0xc0, !PT ;  /* 0x0000001c1f237212 */ /* 0x000fe400078ec0ff */
[----:B------:R-:W-:Y:S02]  /*4560*/  SEL R28, R16, 0x80000000, P0 ;  /* 0x80000000101c7807 */ /* 0x000fe40000000000 */
[----:B------:R-:W4:Y:S02]  /*4570*/  FLO.U32 R31, R35 ;  /* 0x00000023001f7300 */ /* 0x000f2400000e0000 */
[----:B------:R-:W-:-:S02]  /*4580*/  SHF.R.U32.HI R40, RZ, UR4, R28 ;  /* 0x00000004ff287c19 */ /* 0x000fc4000801161c */
[----:B------:R-:W-:Y:S02]  /*4590*/  LOP3.LUT R28, R4, R35, RZ, 0xc0, !PT ;  /* 0x00000023041c7212 */ /* 0x000fe400078ec0ff */
[----:B------:R-:W-:-:S04]  /*45a0*/  LOP3.LUT R40, R40, R7, RZ, 0x30, !PT ;  /* 0x0000000728287212 */ /* 0x000fc800078e30ff */
[----:B------:R-:W0:Y:S01]  /*45b0*/  POPC R28, R28 ;  /* 0x0000001c001c7309 */ /* 0x000e220000000000 */
[----:B----4-:R-:W-:-:S13]  /*45c0*/  ISETP.NE.AND P0, PT, R26, R31, PT ;  /* 0x0000001f1a00720c */ /* 0x010fda0003f05270 */
[----:B0-23--:R-:W-:Y:S05]  /*45d0*/  @P0 BRA `(.L_x_281) ;  /* 0x0000000000080947 */ /* 0x00dfea0003800000 */
[----:B------:R-:W-:-:S05]  /*45e0*/  IMAD R33, R33, 0x4, R6 ;  /* 0x0000000421217824 */ /* 0x000fca00078e0206 */
[----:B------:R0:W2:Y:S02]  /*45f0*/  ATOMS.ADD R48, [R33], R28 ;  /* 0x0000001c2130738c */ /* 0x0000a40000000000 */
.L_x_281:
[----:B------:R-:W-:Y:S05]  /*4600*/  BSYNC.RECONVERGENT B0 ;  /* 0x0000000000007941 */ /* 0x000fea0003800200 */
.L_x_280:
[----:B------:R-:W-:Y:S01]  /*4610*/  R2P PR, R40, 0x7f ;  /* 0x0000007f28007804 */ /* 0x000fe20000000000 */
[----:B--2---:R2:W3:Y:S01]  /*4620*/  SHFL.IDX PT, R31, R48, R31, 0x1f ;  /* 0x00001f1f301f7589 */ /* 0x0044e200000e0000 */
[----:B------:R-:W-:Y:S11]  /*4630*/  BSSY.RECONVERGENT B0, `(.L_x_282) ;  /* 0x0000025000007945 */ /* 0x000ff60003800200 */
[----:B------:R-:W-:-:S02]  /*4640*/  VOTE.ANY R30, PT, P0 ;  /* 0x00000000001e7806 */ /* 0x000fc400000e0100 */
[----:B0-----:R-:W-:Y:S02]  /*4650*/  VOTE.ANY R33, PT, P1 ;  /* 0x0000000000217806 */ /* 0x001fe400008e0100 */
[----:B------:R-:W-:Y:S02]  /*4660*/  @!P0 LOP3.LUT R30, RZ, R30, RZ, 0x33, !PT ;  /* 0x0000001eff1e8212 */ /* 0x000fe400078e33ff */
[----:B------:R-:W-:Y:S02]  /*4670*/  @!P1 LOP3.LUT R33, RZ, R33, RZ, 0x33, !PT ;  /* 0x00000021ff219212 */ /* 0x000fe400078e33ff */
[----:B------:R-:W-:Y:S02]  /*4680*/  LOP3.LUT P0, RZ, R40, 0x80, RZ, 0xc0, !PT ;  /* 0x0000008028ff7812 */ /* 0x000fe4000780c0ff */
[----:B------:R-:W-:Y:S02]  /*4690*/  LOP3.LUT R30, R33, R30, RZ, 0xc0, !PT ;  /* 0x0000001e211e7212 */ /* 0x000fe400078ec0ff */
[----:B------:R-:W-:-:S04]  /*46a0*/  VOTE.ANY R33, PT, P2 ;  /* 0x0000000000217806 */ /* 0x000fc800010e0100 */
[----:B------:R-:W-:-:S04]  /*46b0*/  @!P2 LOP3.LUT R33, RZ, R33, RZ, 0x33, !PT ;  /* 0x00000021ff21a212 */ /* 0x000fc800078e33ff */
[----:B------:R-:W-:Y:S02]  /*46c0*/  LOP3.LUT R30, R33, R30, RZ, 0xc0, !PT ;  /* 0x0000001e211e7212 */ /* 0x000fe400078ec0ff */
[----:B------:R-:W-:Y:S02]  /*46d0*/  VOTE.ANY R33, PT, P3 ;  /* 0x0000000000217806 */ /* 0x000fe400018e0100 */
[----:B------:R-:W-:Y:S02]  /*46e0*/  VOTE.ANY R35, PT, P0 ;  /* 0x0000000000237806 */ /* 0x000fe400000e0100 */
[----:B------:R-:W-:Y:S02]  /*46f0*/  @!P3 LOP3.LUT R33, RZ, R33, RZ, 0x33, !PT ;  /* 0x00000021ff21b212 */ /* 0x000fe400078e33ff */
[----:B------:R-:W-:Y:S02]  /*4700*/  @!P0 LOP3.LUT R35, RZ, R35, RZ, 0x33, !PT ;  /* 0x00000023ff238212 */ /* 0x000fe400078e33ff */
[----:B------:R-:W-:-:S02]  /*4710*/  LOP3.LUT R30, R33, R30, RZ, 0xc0, !PT ;  /* 0x0000001e211e7212 */ /* 0x000fc400078ec0ff */
[----:B------:R-:W-:Y:S02]  /*4720*/  VOTE.ANY R33, PT, P4 ;  /* 0x0000000000217806 */ /* 0x000fe400020e0100 */
[----:B------:R-:W-:Y:S02]  /*4730*/  ISETP.NE.AND P0, PT, R15, 0x7fffffff, PT ;  /* 0x7fffffff0f00780c */ /* 0x000fe40003f05270 */
[----:B------:R-:W-:-:S04]  /*4740*/  @!P4 LOP3.LUT R33, RZ, R33, RZ, 0x33, !PT ;  /* 0x00000021ff21c212 */ /* 0x000fc800078e33ff */
[----:B------:R-:W-:Y:S02]  /*4750*/  LOP3.LUT R30, R33, R30, RZ, 0xc0, !PT ;  /* 0x0000001e211e7212 */ /* 0x000fe400078ec0ff */
[----:B------:R-:W-:-:S04]  /*4760*/  VOTE.ANY R33, PT, P5 ;  /* 0x0000000000217806 */ /* 0x000fc800028e0100 */
[----:B------:R-:W-:-:S04]  /*4770*/  @!P5 LOP3.LUT R33, RZ, R33, RZ, 0x33, !PT ;  /* 0x00000021ff21d212 */ /* 0x000fc800078e33ff */
[----:B------:R-:W-:Y:S02]  /*4780*/  LOP3.LUT R30, R33, R30, RZ, 0xc0, !PT ;  /* 0x0000001e211e7212 */ /* 0x000fe400078ec0ff */
[----:B------:R-:W-:-:S04]  /*4790*/  VOTE.ANY R33, PT, P6 ;  /* 0x0000000000217806 */ /* 0x000fc800030e0100 */
[----:B------:R-:W-:-:S04]  /*47a0*/  @!P6 LOP3.LUT R33, RZ, R33, RZ, 0x33, !PT ;  /* 0x00000021ff21e212 */ /* 0x000fc800078e33ff */
[----:B------:R-:W-:-:S04]  /*47b0*/  LOP3.LUT R30, R33, R30, RZ, 0xc0, !PT ;  /* 0x0000001e211e7212 */ /* 0x000fc800078ec0ff */
[----:B------:R-:W-:Y:S02]  /*47c0*/  LOP3.LUT R35, R35, R30, RZ, 0xc0, !PT ;  /* 0x0000001e23237212 */ /* 0x000fe400078ec0ff */
[----:B------:R-:W-:Y:S02]  /*47d0*/  SEL R30, R15, 0x80000000, P0 ;  /* 0x800000000f1e7807 */ /* 0x000fe40000000000 */
[----:B------:R0:W4:Y:S02]  /*47e0*/  FLO.U32 R33, R35 ;  /* 0x0000002300217300 */ /* 0x00012400000e0000 */
[----:B------:R-:W-:Y:S02]  /*47f0*/  SHF.R.U32.HI R46, RZ, UR4, R30 ;  /* 0x00000004ff2e7c19 */ /* 0x000fe4000801161e */
[----:B------:R-:W-:Y:S02]  /*4800*/  LOP3.LUT R30, R4, R35, RZ, 0xc0, !PT ;  /* 0x00000023041e7212 */ /* 0x000fe400078ec0ff */
[----:B------:R-:W-:Y:S01]  /*4810*/  LOP3.LUT R46, R46, R7, RZ, 0x30, !PT ;  /* 0x000000072e2e7212 */ /* 0x000fe200078e30ff */
[----:B0-----:R-:W-:-:S03]  /*4820*/  IMAD.MOV.U32 R35, RZ, RZ, RZ ;  /* 0x000000ffff237224 */ /* 0x001fc600078e00ff */
[----:B------:R-:W0:Y:S01]  /*4830*/  POPC R30, R30 ;  /* 0x0000001e001e7309 */ /* 0x000e220000000000 */
[----:B----4-:R-:W-:-:S13]  /*4840*/  ISETP.NE.AND P0, PT, R26, R33, PT ;  /* 0x000000211a00720c */ /* 0x010fda0003f05270 */
[----:B0-23--:R-:W-:Y:S05]  /*4850*/  @P0 BRA `(.L_x_283) ;  /* 0x0000000000080947 */ /* 0x00dfea0003800000 */
[----:B------:R-:W-:-:S06]  /*4860*/  IMAD R35, R40, 0x4, R6 ;  /* 0x0000000428237824 */ /* 0x000fcc00078e0206 */
[----:B------:R0:W2:Y:S02]  /*4870*/  ATOMS.ADD R35, [R35], R30 ;  /* 0x0000001e2323738c */ /* 0x0000a40000000000 */
.L_x_283:
[----:B------:R-:W-:Y:S05]  /*4880*/  BSYNC.RECONVERGENT B0 ;  /* 0x0000000000007941 */ /* 0x000fea0003800200 */
.L_x_282:
[----:B------:R-:W-:Y:S01]  /*4890*/  R2P PR, R46, 0x7f ;  /* 0x0000007f2e007804 */ /* 0x000fe20000000000 */
[----:B------:R-:W-:Y:S01]  /*48a0*/  IMAD.IADD R32, R32, 0x1, R53 ;  /* 0x0000000120207824 */ /* 0x000fe200078e0235 */
[----:B--2---:R2:W3:Y:S01]  /*48b0*/  SHFL.IDX PT, R33, R35, R33, 0x1f ;  /* 0x00001f2123217589 */ /* 0x0044e200000e0000 */
[----:B------:R-:W-:Y:S01]  /*48c0*/  IMAD.IADD R34, R34, 0x1, R37 ;  /* 0x0000000122227824 */ /* 0x000fe200078e0225 */
[----:B------:R-:W-:Y:S09]  /*48d0*/  BSSY.RECONVERGENT B0, `(.L_x_284) ;  /* 0x0000025000007945 */ /* 0x000ff20003800200 */
[----:B------:R-:W-:-:S02]  /*48e0*/  VOTE.ANY R40, PT, P0 ;  /* 0x0000000000287806 */ /* 0x000fc400000e0100 */
[----:B------:R-:W-:Y:S02]  /*48f0*/  VOTE.ANY R53, PT, P1 ;  /* 0x0000000000357806 */ /* 0x000fe400008e0100 */
[----:B------:R-:W-:Y:S02]  /*4900*/  @!P0 LOP3.LUT R40, RZ, R40, RZ, 0x33, !PT ;  /* 0x00000028ff288212 */ /* 0x000fe400078e33ff */
[----:B------:R-:W-:Y:S02]  /*4910*/  @!P1 LOP3.LUT R53, RZ, R53, RZ, 0x33, !PT ;  /* 0x00000035ff359212 */ /* 0x000fe400078e33ff */
[----:B------:R-:W-:Y:S02]  /*4920*/  LOP3.LUT P0, RZ, R46, 0x80, RZ, 0xc0, !PT ;  /* 0x000000802eff7812 */ /* 0x000fe4000780c0ff */
        /* <DEDUP_REMOVED lines=21> */
[----:B------:R4:W5:Y:S02]  /*4a80*/  FLO.U32 R40, R48 ;  /* 0x0000003000287300 */ /* 0x00096400000e0000 */
[----:B------:R-:W-:-:S04]  /*4a90*/  SHF.R.U32.HI R37, RZ, UR4, R37 ;  /* 0x00000004ff257c19 */ /* 0x000fc80008011625 */
[----:B------:R-:W-:Y:S01]  /*4aa0*/  LOP3.LUT R53, R37, R7, RZ, 0x30, !PT ;  /* 0x0000000725357212 */ /* 0x000fe200078e30ff */
[----:B------:R-:W-:Y:S01]  /*4ab0*/  IMAD.MOV.U32 R37, RZ, RZ, RZ ;  /* 0x000000ffff257224 */ /* 0x000fe200078e00ff */
[----:B----4-:R-:W-:-:S04]  /*4ac0*/  LOP3.LUT R48, R4, R48, RZ, 0xc0, !PT ;  /* 0x0000003004307212 */ /* 0x010fc800078ec0ff */
[----:B--2---:R2:W4:Y:S01]  /*4ad0*/  POPC R35, R48 ;  /* 0x0000003000237309 */ /* 0x0045220000000000 */
[----:B-----5:R-:W-:-:S13]  /*4ae0*/  ISETP.NE.AND P0, PT, R26, R40, PT ;  /* 0x000000281a00720c */ /* 0x020fda0003f05270 */
[----:B--234-:R-:W-:Y:S05]  /*4af0*/  @P0 BRA `(.L_x_285) ;  /* 0x0000000000080947 */ /* 0x01cfea0003800000 */
[----:B------:R-:W-:-:S05]  /*4b00*/  IMAD R46, R46, 0x4, R6 ;  /* 0x000000042e2e7824 */ /* 0x000fca00078e0206 */
[----:B------:R2:W3:Y:S02]  /*4b10*/  ATOMS.ADD R37, [R46], R35 ;  /* 0x000000232e25738c */ /* 0x0004e40000000000 */
.L_x_285:
[----:B------:R-:W-:Y:S05]  /*4b20*/  BSYNC.RECONVERGENT B0 ;  /* 0x0000000000007941 */ /* 0x000fea0003800200 */
.L_x_284:
[----:B------:R-:W-:Y:S01]  /*4b30*/  R2P PR, R53, 0x7f ;  /* 0x0000007f35007804 */ /* 0x000fe20000000000 */
[----:B------:R-:W-:Y:S01]  /*4b40*/  IMAD.IADD R36, R51, 0x1, R36 ;  /* 0x0000000133247824 */ /* 0x000fe200078e0224 */
[----:B---3--:R3:W4:Y:S01]  /*4b50*/  SHFL.IDX PT, R40, R37, R40, 0x1f ;  /* 0x00001f2825287589 */ /* 0x00872200000e0000 */
[----:B------:R-:W-:Y:S01]  /*4b60*/  IMAD.IADD R38, R38, 0x1, R41 ;  /* 0x0000000126267824 */ /* 0x000fe200078e0229 */
[----:B------:R-:W-:Y:S09]  /*4b70*/  BSSY.RECONVERGENT B0, `(.L_x_286) ;  /* 0x0000025000007945 */ /* 0x000ff20003800200 */
[----:B--2---:R-:W-:-:S02]  /*4b80*/  VOTE.ANY R46, PT, P0 ;  /* 0x00000000002e7806 */ /* 0x004fc400000e0100 */
        /* <DEDUP_REMOVED lines=22> */
[----:B------:R-:W-:Y:S02]  /*4cf0*/  ISETP.NE.AND P0, PT, R13, 0x7fffffff, PT ;  /* 0x7fffffff0d00780c */ /* 0x000fe40003f05270 */
[----:B------:R-:W-:Y:S02]  /*4d00*/  LOP3.LUT R48, R51, R46, RZ, 0xc0, !PT ;  /* 0x0000002e33307212 */ /* 0x000fe400078ec0ff */
[----:B------:R-:W-:Y:S02]  /*4d10*/  SEL R41, R13, 0x80000000, P0 ;  /* 0x800000000d297807 */ /* 0x000fe40000000000 */
[----:B------:R2:W5:Y:S02]  /*4d20*/  FLO.U32 R46, R48 ;  /* 0x00000030002e7300 */ /* 0x00056400000e0000 */
[----:B------:R-:W-:-:S04]  /*4d30*/  SHF.R.U32.HI R41, RZ, UR4, R41 ;  /* 0x00000004ff297c19 */ /* 0x000fc80008011629 */
[----:B------:R-:W-:Y:S01]  /*4d40*/  LOP3.LUT R51, R41, R7, RZ, 0x30, !PT ;  /* 0x0000000729337212 */ /* 0x000fe200078e30ff */
[----:B------:R-:W-:Y:S01]  /*4d50*/  IMAD.MOV.U32 R41, RZ, RZ, RZ ;  /* 0x000000ffff297224 */ /* 0x000fe200078e00ff */
[----:B--2---:R-:W-:-:S04]  /*4d60*/  LOP3.LUT R48, R4, R48, RZ, 0xc0, !PT ;  /* 0x0000003004307212 */ /* 0x004fc800078ec0ff */
[----:B---3--:R2:W3:Y:S01]  /*4d70*/  POPC R37, R48 ;  /* 0x0000003000257309 */ /* 0x0084e20000000000 */
[----:B-----5:R-:W-:-:S13]  /*4d80*/  ISETP.NE.AND P0, PT, R26, R46, PT ;  /* 0x0000002e1a00720c */ /* 0x020fda0003f05270 */
[----:B--234-:R-:W-:Y:S05]  /*4d90*/  @P0 BRA `(.L_x_287) ;  /* 0x0000000000080947 */ /* 0x01cfea0003800000 */
[----:B------:R-:W-:-:S05]  /*4da0*/  IMAD R48, R53, 0x4, R6 ;  /* 0x0000000435307824 */ /* 0x000fca00078e0206 */
[----:B------:R2:W3:Y:S02]  /*4db0*/  ATOMS.ADD R41, [R48], R37 ;  /* 0x000000253029738c */ /* 0x0004e40000000000 */
.L_x_287:
[----:B------:R-:W-:Y:S05]  /*4dc0*/  BSYNC.RECONVERGENT B0 ;  /* 0x0000000000007941 */ /* 0x000fea0003800200 */
.L_x_286:
        /* <DEDUP_REMOVED lines=31> */
[----:B------:R-:W2:Y:S02]  /*4fc0*/  FLO.U32 R39, R53 ;  /* 0x0000003500277300 */ /* 0x000ea400000e0000 */
[----:B------:R-:W-:-:S02]  /*4fd0*/  SHF.R.U32.HI R48, RZ, UR4, R43 ;  /* 0x00000004ff307c19 */ /* 0x000fc4000801162b */
[----:B------:R-:W-:Y:S02]  /*4fe0*/  LOP3.LUT R43, R4, R53, RZ, 0xc0, !PT ;  /* 0x00000035042b7212 */ /* 0x000fe400078ec0ff */
[----:B---3--:R-:W-:Y:S01]  /*4ff0*/  LOP3.LUT R41, R48, R7, RZ, 0x30, !PT ;  /* 0x0000000730297212 */ /* 0x008fe200078e30ff */
[----:B------:R-:W-:-:S03]  /*5000*/  IMAD.MOV.U32 R48, RZ, RZ, RZ ;  /* 0x000000ffff307224 */ /* 0x000fc600078e00ff */
[----:B------:R-:W3:Y:S01]  /*5010*/  POPC R43, R43 ;  /* 0x0000002b002b7309 */ /* 0x000ee20000000000 */
[----:B--2---:R-:W-:-:S13]  /*5020*/  ISETP.NE.AND P0, PT, R26, R39, PT ;  /* 0x000000271a00720c */ /* 0x004fda0003f05270 */
[----:B---34-:R-:W-:Y:S05]  /*5030*/  @P0 BRA `(.L_x_289) ;  /* 0x0000000000080947 */ /* 0x018fea0003800000 */
[----:B------:R-:W-:-:S06]  /*5040*/  IMAD R48, R51, 0x4, R6 ;  /* 0x0000000433307824 */ /* 0x000fcc00078e0206 */
[----:B------:R2:W3:Y:S02]  /*5050*/  ATOMS.ADD R48, [R48], R43 ;  /* 0x0000002b3030738c */ /* 0x0004e40000000000 */
.L_x_289:
[----:B------:R-:W-:Y:S05]  /*5060*/  BSYNC.RECONVERGENT B0 ;  /* 0x0000000000007941 */ /* 0x000fea0003800200 */
.L_x_288:
[----:B------:R-:W-:Y:S01]  /*5070*/  R2P PR, R41, 0x7f ;  /* 0x0000007f29007804 */ /* 0x000fe20000000000 */
[----:B------:R-:W-:Y:S01]  /*5080*/  IMAD.IADD R52, R49, 0x1, R52 ;  /* 0x0000000131347824 */ /* 0x000fe200078e0234 */
[----:B---3--:R3:W4:Y:S01]  /*5090*/  SHFL.IDX PT, R48, R48, R39, 0x1f ;  /* 0x00001f2730307589 */ /* 0x00872200000e0000 */
        /* <DEDUP_REMOVED lines=28> */
[----:B------:R5:W0:Y:S01]  /*5260*/  FLO.U32 R49, R51 ;  /* 0x0000003300317300 */ /* 0x000a2200000e0000 */
[----:B------:R-:W-:Y:S02]  /*5270*/  LOP3.LUT R53, R4, R51, RZ, 0xc0, !PT ;  /* 0x0000003304357212 */ /* 0x000fe400078ec0ff */
[----:B------:R-:W-:-:S05]  /*5280*/  SHF.R.U32.HI R47, RZ, UR4, R47 ;  /* 0x00000004ff2f7c19 */ /* 0x000fca000801162f */
[----:B------:R-:W1:Y:S01]  /*5290*/  POPC R53, R53 ;  /* 0x0000003500357309 */ /* 0x000e620000000000 */
[----:B-----5:R-:W-:Y:S01]  /*52a0*/  LOP3.LUT R51, R47, R7, RZ, 0x30, !PT ;  /* 0x000000072f337212 */ /* 0x020fe200078e30ff */
[----:B------:R-:W-:Y:S01]  /*52b0*/  IMAD.MOV.U32 R47, RZ, RZ, RZ ;  /* 0x000000ffff2f7224 */ /* 0x000fe200078e00ff */
[----:B0-----:R-:W-:-:S13]  /*52c0*/  ISETP.NE.AND P0, PT, R26, R49, PT ;  /* 0x000000311a00720c */ /* 0x001fda0003f05270 */
[----:B-1-34-:R-:W-:Y:S05]  /*52d0*/  @P0 BRA `(.L_x_291) ;  /* 0x0000000000080947 */ /* 0x01afea0003800000 */
[----:B------:R-:W-:-:S05]  /*52e0*/  IMAD R41, R41, 0x4, R6 ;  /* 0x0000000429297824 */ /* 0x000fca00078e0206 */
[----:B------:R0:W1:Y:S02]  /*52f0*/  ATOMS.ADD R47, [R41], R53 ;  /* 0x00000035292f738c */ /* 0x0000640000000000 */
.L_x_291:
[----:B------:R-:W-:Y:S05]  /*5300*/  BSYNC.RECONVERGENT B0 ;  /* 0x0000000000007941 */ /* 0x000fea0003800200 */
.L_x_290:
[----:B------:R-:W-:Y:S01]  /*5310*/  R2P PR, R51, 0x7f ;  /* 0x0000007f33007804 */ /* 0x000fe20000000000 */
[----:B------:R-:W-:Y:S01]  /*5320*/  IMAD.IADD R28, R28, 0x1, R31 ;  /* 0x000000011c1c7824 */ /* 0x000fe200078e021f */
[----:B-1----:R1:W3:Y:S01]  /*5330*/  SHFL.IDX PT, R47, R47, R49, 0x1f ;  /* 0x00001f312f2f7589 */ /* 0x0022e200000e0000 */
        /* <DEDUP_REMOVED lines=28> */
[----:B------:R4:W5:Y:S01]  /*5500*/  FLO.U32 R31, R39 ;  /* 0x00000027001f7300 */ /* 0x00096200000e0000 */
[----:B0-----:R-:W-:Y:S02]  /*5510*/  LOP3.LUT R41, R4, R39, RZ, 0xc0, !PT ;  /* 0x0000002704297212 */ /* 0x001fe400078ec0ff */
[----:B------:R-:W-:-:S05]  /*5520*/  SHF.R.U32.HI R33, RZ, UR4, R33 ;  /* 0x00000004ff217c19 */ /* 0x000fca0008011621 */
[----:B------:R-:W0:Y:S01]  /*5530*/  POPC R41, R41 ;  /* 0x0000002900297309 */ /* 0x000e220000000000 */
[----:B----4-:R-:W-:Y:S01]  /*5540*/  LOP3.LUT R39, R33, R7, RZ, 0x30, !PT ;  /* 0x0000000721277212 */ /* 0x010fe200078e30ff */
[----:B------:R-:W-:Y:S01]  /*5550*/  IMAD.MOV.U32 R33, RZ, RZ, RZ ;  /* 0x000000ffff217224 */ /* 0x000fe200078e00ff */
[----:B-----5:R-:W-:-:S13]  /*5560*/  ISETP.NE.AND P0, PT, R26, R31, PT ;  /* 0x0000001f1a00720c */ /* 0x020fda0003f05270 */
[----:B01-3--:R-:W-:Y:S05]  /*5570*/  @P0 BRA `(.L_x_293) ;  /* 0x0000000000080947 */ /* 0x00bfea0003800000 */
[----:B------:R-:W-:-:S06]  /*5580*/  IMAD R33, R51, 0x4, R6 ;  /* 0x0000000433217824 */ /* 0x000fcc00078e0206 */
[----:B------:R0:W1:Y:S02]  /*5590*/  ATOMS.ADD R33, [R33], R41 ;  /* 0x000000292121738c */ /* 0x0000640000000000 */
.L_x_293:
[----:B------:R-:W-:Y:S05]  /*55a0*/  BSYNC.RECONVERGENT B0 ;  /* 0x0000000000007941 */ /* 0x000fea0003800200 */
.L_x_292:
        /* <DEDUP_REMOVED lines=31> */
[----:B------:R4:W5:Y:S01]  /*57a0*/  FLO.U32 R35, R49 ;  /* 0x0000003100237300 */ /* 0x00096200000e0000 */
[----:B------:R-:W-:Y:S02]  /*57b0*/  LOP3.LUT R51, R4, R49, RZ, 0xc0, !PT ;  /* 0x0000003104337212 */ /* 0x000fe400078ec0ff */
        /* <DEDUP_REMOVED lines=8> */
.L_x_295:
[----:B------:R-:W-:Y:S05]  /*5840*/  BSYNC.RECONVERGENT B0 ;  /* 0x0000000000007941 */ /* 0x000fea0003800200 */
.L_x_294:
        /* <DEDUP_REMOVED lines=30> */
[----:B--2---:R-:W-:Y:S02]  /*5a30*/  SEL R43, R8, 0x80000000, P0 ;  /* 0x80000000082b7807 */ /* 0x004fe40000000000 */
[----:B------:R2:W4:Y:S02]  /*5a40*/  FLO.U32 R31, R39 ;  /* 0x00000027001f7300 */ /* 0x00052400000e0000 */
[----:B------:R-:W-:-:S02]  /*5a50*/  SHF.R.U32.HI R53, RZ, UR4, R43 ;  /* 0x00000004ff357c19 */ /* 0x000fc4000801162b */
[----:B------:R-:W-:Y:S02]  /*5a60*/  LOP3.LUT R43, R4, R39, RZ, 0xc0, !PT ;  /* 0x00000027042b7212 */ /* 0x000fe400078ec0ff */
[----:B------:R-:W-:Y:S01]  /*5a70*/  LOP3.LUT R53, R53, R7, RZ, 0x30, !PT ;  /* 0x0000000735357212 */ /* 0x000fe200078e30ff */
[----:B--2---:R-:W-:-:S03]  /*5a80*/  IMAD.MOV.U32 R39, RZ, RZ, RZ ;  /* 0x000000ffff277224 */ /* 0x004fc600078e00ff */
[----:B------:R-:W2:Y:S01]  /*5a90*/  POPC R43, R43 ;  /* 0x0000002b002b7309 */ /* 0x000ea20000000000 */
[----:B----4-:R-:W-:-:S13]  /*5aa0*/  ISETP.NE.AND P0, PT, R26, R31, PT ;  /* 0x0000001f1a00720c */ /* 0x010fda0003f05270 */
[----:B-123--:R-:W-:Y:S05]  /*5ab0*/  @P0 BRA `(.L_x_297) ;  /* 0x0000000000080947 */ /* 0x00efea0003800000 */
[----:B------:R-:W-:-:S06]  /*5ac0*/  IMAD R39, R49, 0x4, R6 ;  /* 0x0000000431277824 */ /* 0x000fcc00078e0206 */
[----:B------:R1:W2:Y:S02]  /*5ad0*/  ATOMS.ADD R39, [R39], R43 ;  /* 0x0000002b2727738c */ /* 0x0002a40000000000 */
.L_x_297:
[----:B------:R-:W-:Y:S05]  /*5ae0*/  BSYNC.RECONVERGENT B0 ;  /* 0x0000000000007941 */ /* 0x000fea0003800200 */
.L_x_296:
[----:B------:R-:W-:Y:S01]  /*5af0*/  R2P PR, R53, 0x7f ;  /* 0x0000007f35007804 */ /* 0x000fe20000000000 */
[----:B--2---:R2:W3:Y:S01]  /*5b00*/  SHFL.IDX PT, R31, R39, R31, 0x1f ;  /* 0x00001f1f271f7589 */ /* 0x0044e200000e0000 */
[----:B------:R-:W-:Y:S11]  /*5b10*/  BSSY.RECONVERGENT B0, `(.L_x_298) ;  /* 0x0000021000007945 */ /* 0x000ff60003800200 */
[----:B------:R-:W-:-:S02]  /*5b20*/  VOTE.ANY R35, PT, P0 ;  /* 0x0000000000237806 */ /* 0x000fc400000e0100 */
[----:B------:R-:W-:Y:S02]  /*5b30*/  VOTE.ANY R49, PT, P1 ;  /* 0x0000000000317806 */ /* 0x000fe400008e0100 */
[----:B------:R-:W-:Y:S02]  /*5b40*/  @!P0 LOP3.LUT R35, RZ, R35, RZ, 0x33, !PT ;  /* 0x00000023ff238212 */ /* 0x000fe400078e33ff */
[----:B------:R-:W-:Y:S02]  /*5b50*/  @!P1 LOP3.LUT R49, RZ, R49, RZ, 0x33, !PT ;  /* 0x00000031ff319212 */ /* 0x000fe400078e33ff */
[----:B--2---:R-:W-:Y:S02]  /*5b60*/  VOTE.ANY R39, PT, P5 ;  /* 0x0000000000277806 */ /* 0x004fe400028e0100 */
[----:B------:R-:W-:Y:S02]  /*5b70*/  LOP3.LUT R35, R49, R35, RZ, 0xc0, !PT ;  /* 0x0000002331237212 */ /* 0x000fe400078ec0ff */
[----:B------:R-:W-:-:S02]  /*5b80*/  VOTE.ANY R49, PT, P2 ;  /* 0x0000000000317806 */ /* 0x000fc400010e0100 */
        /* <DEDUP_REMOVED lines=9> */
[----:B------:R-:W-:Y:S01]  /*5c20*/  LOP3.LUT R35, R49, R35, RZ, 0xc0, !PT ;  /* 0x0000002331237212 */ /* 0x000fe200078ec0ff */
[----:B------:R-:W-:-:S03]  /*5c30*/  IMAD.MOV.U32 R49, RZ, RZ, RZ ;  /* 0x000000ffff317224 */ /* 0x000fc600078e00ff */
[----:B------:R-:W-:Y:S02]  /*5c40*/  LOP3.LUT R35, R39, R35, RZ, 0xc0, !PT ;  /* 0x0000002327237212 */ /* 0x000fe400078ec0ff */
[----:B------:R-:W-:-:S04]  /*5c50*/  VOTE.ANY R39, PT, P6 ;  /* 0x0000000000277806 */ /* 0x000fc800030e0100 */
[----:B------:R-:W-:-:S04]  /*5c60*/  @!P6 LOP3.LUT R39, RZ, R39, RZ, 0x33, !PT ;  /* 0x00000027ff27e212 */ /* 0x000fc800078e33ff */
[----:B------:R-:W-:Y:S02]  /*5c70*/  LOP3.LUT R35, R39, R35, RZ, 0xc0, !PT ;  /* 0x0000002327237212 */ /* 0x000fe400078ec0ff */
[----:B------:R-:W-:-:S04]  /*5c80*/  VOTE.ANY R39, PT, P0 ;  /* 0x0000000000277806 */ /* 0x000fc800000e0100 */
[----:B------:R-:W-:-:S04]  /*5c90*/  @!P0 LOP3.LUT R39, RZ, R39, RZ, 0x33, !PT ;  /* 0x00000027ff278212 */ /* 0x000fc800078e33ff */
[----:B------:R-:W-:-:S04]  /*5ca0*/  LOP3.LUT R39, R39, R35, RZ, 0xc0, !PT ;  /* 0x0000002327277212 */ /* 0x000fc800078ec0ff */
[----:B------:R-:W2:Y:S01]  /*5cb0*/  FLO.U32 R35, R39 ;  /* 0x0000002700237300 */ /* 0x000ea200000e0000 */
[----:B------:R-:W-:-:S07]  /*5cc0*/  LOP3.LUT R4, R4, R39, RZ, 0xc0, !PT ;  /* 0x0000002704047212 */ /* 0x000fce00078ec0ff */
[----:B------:R-:W4:Y:S01]  /*5cd0*/  POPC R4, R4 ;  /* 0x0000000400047309 */ /* 0x000f220000000000 */
[----:B--2---:R-:W-:-:S13]  /*5ce0*/  ISETP.NE.AND P0, PT, R26, R35, PT ;  /* 0x000000231a00720c */ /* 0x004fda0003f05270 */
[----:B---34-:R-:W-:Y:S05]  /*5cf0*/  @P0 BRA `(.L_x_299) ;  /* 0x0000000000080947 */ /* 0x018fea0003800000 */
[----:B------:R-:W-:-:S06]  /*5d00*/  IMAD R49, R53, 0x4, R6 ;  /* 0x0000000435317824 */ /* 0x000fcc00078e0206 */
[----:B------:R2:W3:Y:S02]  /*5d10*/  ATOMS.ADD R49, [R49], R4 ;  /* 0x000000043131738c */ /* 0x0004e40000000000 */
.L_x_299:
[----:B------:R-:W-:Y:S05]  /*5d20*/  BSYNC.RECONVERGENT B0 ;  /* 0x0000000000007941 */ /* 0x000fea0003800200 */
.L_x_298:
[----:B------:R-:W-:Y:S01]  /*5d30*/  BAR.SYNC.DEFER_BLOCKING 0x0 ;  /* 0x0000000000007b1d */ /* 0x000fe20000010000 */
[----:B------:R-:W-:Y:S01]  /*5d40*/  IMAD.IADD R6, R41, 0x1, R33 ;  /* 0x0000000129067824 */ /* 0x000fe200078e0221 */
[----:B------:R-:W-:Y:S01]  /*5d50*/  ISETP.NE.AND P0, PT, R45, RZ, PT ;  /* 0x000000ff2d00720c */ /* 0x000fe20003f05270 */
[----:B------:R-:W-:Y:S02]  /*5d60*/  IMAD R33, R32, 0x4, R29 ;  /* 0x0000000420217824 */ /* 0x000fe400078e021d */
[----:B------:R-:W-:Y:S01]  /*5d70*/  IMAD.IADD R32, R43, 0x1, R31 ;  /* 0x000000012b207824 */ /* 0x000fe200078e021f */
[----:B------:R-:W-:Y:S01]  /*5d80*/  BSSY B1, `(.L_x_300) ;  /* 0x0000058000017945 */ /* 0x000fe20003800000 */
[--C-:B------:R-:W-:Y:S01]  /*5d90*/  IMAD R31, R34, 0x4, R29.reuse ;  /* 0x00000004221f7824 */ /* 0x100fe200078e021d */
[----:B---3--:R3:W2:Y:S01]  /*5da0*/  SHFL.IDX PT, R49, R49, R35, 0x1f ;  /* 0x00001f2331317589 */ /* 0x0086a200000e0000 */
[----:B------:R-:W-:Y:S02]  /*5db0*/  IMAD R36, R36, 0x4, R29 ;  /* 0x0000000424247824 */ /* 0x000fe400078e021d */
[----:B------:R-:W-:-:S02]  /*5dc0*/  IMAD.IADD R26, R51, 0x1, R37 ;  /* 0x00000001331a7824 */ /* 0x000fc400078e0225 */
[--C-:B------:R-:W-:Y:S02]  /*5dd0*/  IMAD R42, R42, 0x4, R29.reuse ;  /* 0x000000042a2a7824 */ /* 0x100fe400078e021d */
[--C-:B------:R-:W-:Y:S02]  /*5de0*/  IMAD R37, R44, 0x4, R29.reuse ;  /* 0x000000042c257824 */ /* 0x100fe400078e021d */
[--C-:B------:R-:W-:Y:S02]  /*5df0*/  IMAD R52, R52, 0x4, R29.reuse ;  /* 0x0000000434347824 */ /* 0x100fe400078e021d */
[--C-:B---3--:R-:W-:Y:S02]  /*5e00*/  IMAD R35, R38, 0x4, R29.reuse ;  /* 0x0000000426237824 */ /* 0x108fe400078e021d */
[--C-:B------:R-:W-:Y:S02]  /*5e10*/  IMAD R39, R50, 0x4, R29.reuse ;  /* 0x0000000432277824 */ /* 0x100fe400078e021d */
[--C-:B------:R-:W-:Y:S01]  /*5e20*/  IMAD R28, R28, 0x4, R29.reuse ;  /* 0x000000041c1c7824 */ /* 0x100fe200078e021d */
[----:B------:R3:W-:Y:S01]  /*5e30*/  STS [R33+-0x4], R25 ;  /* 0xfffffc1921007388 */ /* 0x0007e20000000800 */
[----:B------:R-:W-:-:S02]  /*5e40*/  IMAD R40, R40, 0x4, R29 ;  /* 0x0000000428287824 */ /* 0x000fc400078e021d */
[--C-:B------:R-:W-:Y:S01]  /*5e50*/  IMAD R48, R48, 0x4, R29.reuse ;  /* 0x0000000430307824 */ /* 0x100fe200078e021d */
[----:B------:R-:W-:Y:S01]  /*5e60*/  STS [R31+-0x4], R24 ;  /* 0xfffffc181f007388 */ /* 0x000fe20000000800 */
[--C-:B------:R-:W-:Y:S02]  /*5e70*/  IMAD R47, R47, 0x4, R29.reuse ;  /* 0x000000042f2f7824 */ /* 0x100fe400078e021d */
[----:B------:R-:W-:Y:S01]  /*5e80*/  IMAD R6, R6, 0x4, R29 ;  /* 0x0000000406067824 */ /* 0x000fe200078e021d */
[----:B------:R4:W-:Y:S01]  /*5e90*/  STS [R36+-0x4], R23 ;  /* 0xfffffc1724007388 */ /* 0x0009e20000000800 */
[----:B--2---:R-:W-:Y:S02]  /*5ea0*/  IMAD.IADD R4, R4, 0x1, R49 ;  /* 0x0000000104047824 */ /* 0x004fe400078e0231 */
[--C-:B---3--:R-:W-:Y:S01]  /*5eb0*/  IMAD R25, R46, 0x4, R29.reuse ;  /* 0x000000042e197824 */ /* 0x108fe200078e021d */
[----:B------:R-:W-:Y:S01]  /*5ec0*/  STS [R35+-0x4], R22 ;  /* 0xfffffc1623007388 */ /* 0x000fe20000000800 */
[----:B------:R-:W-:-:S03]  /*5ed0*/  IMAD R32, R32, 0x4, R29 ;  /* 0x0000000420207824 */ /* 0x000fc600078e021d */
[----:B------:R2:W-:Y:S01]  /*5ee0*/  STS [R42+-0x4], R21 ;  /* 0xfffffc152a007388 */ /* 0x0005e20000000800 */
[----:B----4-:R-:W-:-:S03]  /*5ef0*/  IMAD R23, R30, 0x4, R29 ;  /* 0x000000041e177824 */ /* 0x010fc600078e021d */
[----:B------:R-:W-:Y:S04]  /*5f00*/  STS [R37+-0x4], R20 ;  /* 0xfffffc1425007388 */ /* 0x000fe80000000800 */
[----:B------:R3:W-:Y:S01]  /*5f10*/  STS [R52+-0x4], R19 ;  /* 0xfffffc1334007388 */ /* 0x0007e20000000800 */
[----:B--2---:R-:W-:-:S03]  /*5f20*/  IMAD R21, R4, 0x4, R29 ;  /* 0x0000000404157824 */ /* 0x004fc600078e021d */
[----:B------:R-:W-:Y:S04]  /*5f30*/  STS [R39+-0x4], R18 ;  /* 0xfffffc1227007388 */ /* 0x000fe80000000800 */
[----:B------:R2:W-:Y:S01]  /*5f40*/  STS [R28+-0x4], R17 ;  /* 0xfffffc111c007388 */ /* 0x0005e20000000800 */
[----:B---3--:R-:W-:-:S03]  /*5f50*/  IMAD R19, R26, 0x4, R29 ;  /* 0x000000041a137824 */ /* 0x008fc600078e021d */
[----:B------:R3:W-:Y:S04]  /*5f60*/  STS [R23+-0x4], R16 ;  /* 0xfffffc1017007388 */ /* 0x0007e80000000800 */
[----:B------:R3:W-:Y:S01]  /*5f70*/  STS [R40+-0x4], R15 ;  /* 0xfffffc0f28007388 */ /* 0x0007e20000000800 */
[----:B--2---:R-:W-:-:S03]  /*5f80*/  IMAD R17, R3, 0x8, R29 ;  /* 0x0000000803117824 */ /* 0x004fc600078e021d */
[----:B------:R3:W-:Y:S04]  /*5f90*/  STS [R25+-0x4], R14 ;  /* 0xfffffc0e19007388 */ /* 0x0007e80000000800 */
[----:B------:R3:W-:Y:S04]  /*5fa0*/  STS [R48+-0x4], R13 ;  /* 0xfffffc0d30007388 */ /* 0x0007e80000000800 */
[----:B------:R3:W-:Y:S04]  /*5fb0*/  STS [R47+-0x4], R12 ;  /* 0xfffffc0c2f007388 */ /* 0x0007e80000000800 */
[----:B------:R3:W-:Y:S04]  /*5fc0*/  STS [R6+-0x4], R11 ;  /* 0xfffffc0b06007388 */ /* 0x0007e80000000800 */
[----:B------:R3:W-:Y:S04]  /*5fd0*/  STS [R19+-0x4], R10 ;  /* 0xfffffc0a13007388 */ /* 0x0007e80000000800 */
[----:B------:R3:W-:Y:S04]  /*5fe0*/  STS [R32+-0x4], R9 ;  /* 0xfffffc0920007388 */ /* 0x0007e80000000800 */
[----:B------:R3:W-:Y:S01]  /*5ff0*/  STS [R21+-0x4], R8 ;  /* 0xfffffc0815007388 */ /* 0x0007e20000000800 */
[----:B------:R-:W-:Y:S05]  /*6000*/  @P0 BRA `(.L_x_301) ;  /* 0x0000000000bc0947 */ /* 0x000fea0003800000 */
[----:B------:R-:W3:Y:S02]  /*6010*/  LDCU.64 UR4, c[0x0][0x398] ;  /* 0x00007300ff0477ac */ /* 0x000ee40008000a00 */
[----:B---3--:R-:W-:-:S04]  /*6020*/  LEA R10, P0, R3, UR4, 0x3 ;  /* 0x00000004030a7c11 */ /* 0x008fc8000f8018ff */
[----:B------:R-:W-:-:S05]  /*6030*/  LEA.HI.X R11, R3, UR5, RZ, 0x3, P0 ;  /* 0x00000005030b7c11 */ /* 0x000fca00080f1cff */
[----:B------:R-:W2:Y:S01]  /*6040*/  LDG.E.64 R8, desc[UR6][R10.64] ;  /* 0x000000060a087981 */ /* 0x000ea2000c1e1b00 */
[----:B------:R-:W-:Y:S02]  /*6050*/  SHF.R.S32.HI R13, RZ, 0x1f, R5 ;  /* 0x0000001fff0d7819 */ /* 0x000fe40000011405 */
[----:B--2---:R-:W-:-:S05]  /*6060*/  IADD3 R8, P0, PT, -R5, R8, RZ ;  /* 0x0000000805087210 */ /* 0x004fca0007f1e1ff */
[----:B------:R-:W-:Y:S01]  /*6070*/  IMAD.X R9, R9, 0x1, ~R13, P0 ;  /* 0x0000000109097824 */ /* 0x000fe200000e0e0d */
[----:B------:R-:W-:Y:S01]  /*6080*/  ISETP.GE.AND P0, PT, R27, 0x1, PT ;  /* 0x000000011b00780c */ /* 0x000fe20003f06270 */
[----:B------:R-:W-:-:S03]  /*6090*/  IMAD.MOV.U32 R13, RZ, RZ, R0 ;  /* 0x000000ffff0d7224 */ /* 0x000fc600078e0000 */
[----:B------:R2:W-:Y:S09]  /*60a0*/  STS.64 [R17+0x6c00], R8 ;  /* 0x006c000811007388 */ /* 0x0005f20000000a00 */
[----:B------:R-:W-:Y:S05]  /*60b0*/  @!P0 BRA `(.L_x_302) ;  /* 0x00000000006c8947 */ /* 0x000fea0003800000 */
[----:B------:R-:W-:Y:S01]  /*60c0*/  BSSY B0, `(.L_x_303) ;  /* 0x0000019000007945 */ /* 0x000fe20003800000 */
[----:B------:R-:W-:Y:S02]  /*60d0*/  IMAD.MOV.U32 R4, RZ, RZ, -0x1 ;  /* 0xffffffffff047424 */ /* 0x000fe400078e00ff */
[----:B------:R-:W-:Y:S02]  /*60e0*/  IMAD.MOV.U32 R6, RZ, RZ, R27 ;  /* 0x000000ffff067224 */ /* 0x000fe400078e001b */
[----:B------:R-:W-:-:S07]  /*60f0*/  IMAD.MOV.U32 R13, RZ, RZ, R0 ;  /* 0x000000ffff0d7224 */ /* 0x000fce00078e0000 */
.L_x_307:
[----:B--2---:R-:W2:Y:S01]  /*6100*/  LDC.64 R8, c[0x0][0x380] ;  /* 0x0000e000ff087b82 */ /* 0x004ea20000000a00 */
[----:B------:R-:W-:Y:S01]  /*6110*/  VIADD R15, R6, 0xffffffff ;  /* 0xffffffff060f7836 */ /* 0x000fe20000000000 */
[----:B------:R-:W-:Y:S03]  /*6120*/  BSSY B2, `(.L_x_304) ;  /* 0x0000008000027945 */ /* 0x000fe60003800000 */
[----:B------:R-:W-:-:S04]  /*6130*/  IMAD R11, R15, 0x100, R3 ;  /* 0x000001000f0b7824 */ /* 0x000fc800078e0203 */
[----:B--2---:R-:W-:-:S07]  /*6140*/  IMAD.WIDE R8, R11, 0x4, R8 ;  /* 0x000000040b087825 */ /* 0x004fce00078e0208 */
.L_x_305:
[----:B------:R-:W-:Y:S05]  /*6150*/  YIELD ;  /* 0x0000000000007946 */ /* 0x000fea0003800000 */
[----:B------:R2:W-:Y:S06]  /*6160*/  MEMBAR.SC.CTA ;  /* 0x0000000000007992 */ /* 0x0005ec0000000000 */
[----:B--2---:R-:W2:Y:S02]  /*6170*/  LDG.E.STRONG.SYS R10, desc[UR6][R8.64] ;  /* 0x00000006080a7981 */ /* 0x004ea4000c1f5900 */
[----:B--2---:R-:W-:-:S13]  /*6180*/  ISETP.NE.AND P0, PT, R10, RZ, PT ;  /* 0x000000ff0a00720c */ /* 0x004fda0003f05270 */
[----:B------:R-:W-:Y:S05]  /*6190*/  @!P0 BRA `(.L_x_305) ;  /* 0xfffffffc00ec8947 */ /* 0x000fea000383ffff */
[----:B------:R-:W-:Y:S05]  /*61a0*/  BSYNC B2 ;  /* 0x0000000000027941 */ /* 0x000fea0003800000 */
.L_x_304:
[----:B------:R-:W-:Y:S01]  /*61b0*/  BSSY.RECONVERGENT B2, `(.L_x_306) ;  /* 0x0000006000027945 */ /* 0x000fe20003800200 */
[C---:B------:R-:W-:Y:S02]  /*61c0*/  ISETP.GT.AND P0, PT, R10.reuse, -0x1, PT ;  /* 0xffffffff0a00780c */ /* 0x040fe40003f04270 */
[----:B------:R-:W-:Y:S01]  /*61d0*/  LOP3.LUT R10, R10, 0x3fffffff, RZ, 0xc0, !PT ;  /* 0x3fffffff0a0a7812 */ /* 0x000fe200078ec0ff */
[----:B------:R-:W-:Y:S05]  /*61e0*/  WARPSYNC.EXCLUSIVE R4 ;  /* 0x0000000004007348 */ /* 0x000fea0003a00000 */
[----:B------:R-:W-:-:S05]  /*61f0*/  IMAD.IADD R13, R10, 0x1, R13 ;  /* 0x000000010a0d7824 */ /* 0x000fca00078e020d */
[----:B------:R-:W-:-:S07]  /*6200*/  VOTE.ANY R4, PT, P0 ;  /* 0x0000000000047806 */ /* 0x000fce00000e0100 */
[----:B------:R-:W-:Y:S05]  /*6210*/  BSYNC.RECONVERGENT B2 ;  /* 0x0000000000027941 */ /* 0x000fea0003800200 */
.L_x_306:
[----:B------:R-:W-:Y:S01]  /*6220*/  ISETP.GT.U32.AND P1, PT, R6, 0x1, PT ;  /* 0x000000010600780c */ /* 0x000fe20003f24070 */
[----:B------:R-:W-:-:S12]  /*6230*/  IMAD.MOV.U32 R6, RZ, RZ, R15 ;  /* 0x000000ffff067224 */ /* 0x000fd800078e000f */
[----:B------:R-:W-:Y:S05]  /*6240*/  @P0 BRA P1, `(.L_x_307) ;  /* 0xfffffffc00ac0947 */ /* 0x000fea000083ffff */
[----:B------:R-:W-:Y:S05]  /*6250*/  BSYNC B0 ;  /* 0x0000000000007941 */ /* 0x000fea0003800000 */
.L_x_303:
[----:B------:R3:W4:Y:S02]  /*6260*/  LDS.64 R8, [R17+0x6c00] ;  /* 0x006c000011087984 */ /* 0x0007240000000a00 */
.L_x_302:
[----:B------:R-:W5:Y:S01]  /*6270*/  LDC.64 R10, c[0x0][0x380] ;  /* 0x0000e000ff0a7b82 */ /* 0x000f620000000a00 */
[C---:B------:R-:W-:Y:S01]  /*6280*/  IMAD.IADD R15, R13.reuse, 0x1, -R0 ;  /* 0x000000010d0f7824 */ /* 0x040fe200078e0a00 */
[----:B------:R-:W-:Y:S01]  /*6290*/  LOP3.LUT R13, R13, 0x80000000, RZ, 0xfc, !PT ;  /* 0x800000000d0d7812 */ /* 0x000fe200078efcff */
[----:B------:R-:W-:-:S03]  /*62a0*/  IMAD R19, R27, 0x100, R3 ;  /* 0x000001001b137824 */ /* 0x000fc600078e0203 */
[----:B--2-4-:R-:W-:-:S04]  /*62b0*/  IADD3 R8, P0, PT, R15, R8, RZ ;  /* 0x000000080f087210 */ /* 0x014fc80007f1e0ff */
[----:B------:R-:W-:-:S05]  /*62c0*/  LEA.HI.X.SX32 R9, R15, R9, 0x1, P0 ;  /* 0x000000090f097211 */ /* 0x000fca00000f0eff */
[----:B------:R2:W-:Y:S01]  /*62d0*/  STS.64 [R17+0x6c00], R8 ;  /* 0x006c000811007388 */ /* 0x0005e20000000a00 */
[----:B-----5:R-:W-:-:S05]  /*62e0*/  IMAD.WIDE R10, R19, 0x4, R10 ;  /* 0x00000004130a7825 */ /* 0x020fca00078e020a */
[----:B------:R2:W-:Y:S02]  /*62f0*/  STG.E.STRONG.SYS desc[UR6][R10.64], R13 ;  /* 0x0000000d0a007986 */ /* 0x0005e4000c115906 */
.L_x_301:
[----:B------:R-:W-:Y:S05]  /*6300*/  BSYNC B1 ;  /* 0x0000000000017941 */ /* 0x000fea0003800000 */
.L_x_300:
[----:B--23--:R-:W2:Y:S01]  /*6310*/  LDC.64 R10, c[0x0][0x390] ;  /* 0x0000e400ff0a7b82 */ /* 0x00cea20000000a00 */
[----:B------:R-:W-:-:S04]  /*6320*/  IMAD R4, R27, 0x1b00, RZ ;  /* 0x00001b001b047824 */ /* 0x000fc800078e02ff */
[----:B------:R-:W-:-:S03]  /*6330*/  VIADD R4, R4, 0x1b00 ;  /* 0x00001b0004047836 */ /* 0x000fc60000000000 */
[----:B------:R-:W3:Y:S01]  /*6340*/  LDC R13, c[0x0][0x3c0] ;  /* 0x0000f000ff0d7b82 */ /* 0x000ee20000000800 */
[----:B--2---:R-:W-:Y:S02]  /*6350*/  ISETP.EQ.U32.AND P1, PT, R10, RZ, PT ;  /* 0x000000ff0a00720c */ /* 0x004fe40003f22070 */
[CC--:B---3--:R-:W-:Y:S02]  /*6360*/  ISETP.GE.AND P0, PT, R4.reuse, R13.reuse, PT ;  /* 0x0000000d0400720c */ /* 0x0c8fe40003f06270 */
[----:B------:R-:W-:Y:S01]  /*6370*/  ISETP.GT.AND P3, PT, R4, R13, PT ;  /* 0x0000000d0400720c */ /* 0x000fe20003f64270 */
[----:B------:R-:W-:Y:S01]  /*6380*/  IMAD R4, R3, 0x4, R29 ;  /* 0x0000000403047824 */ /* 0x000fe200078e021d */
[----:B------:R-:W-:-:S04]  /*6390*/  ISETP.EQ.OR.EX P0, PT, R11, RZ, !P0, P1 ;  /* 0x000000ff0b00720c */ /* 0x000fc80004702710 */
[----:B------:R-:W-:-:S13]  /*63a0*/  ISETP.GT.U32.OR P0, PT, R3, 0xff, P0 ;  /* 0x000000ff0300780c */ /* 0x000fda0000704470 */
[----:B------:R-:W-:Y:S05]  /*63b0*/  @P0 BRA `(.L_x_308) ;  /* 0x0000000000200947 */ /* 0x000fea0003800000 */
[----:B------:R-:W2:Y:S01]  /*63c0*/  LDS.64 R8, [R17+0x6c00] ;  /* 0x006c000011087984 */ /* 0x000ea20000000a00 */
[C---:B------:R-:W-:Y:S02]  /*63d0*/  LEA R10, P2, R3.reuse, R10, 0x3 ;  /* 0x0000000a030a7211 */ /* 0x040fe400078418ff */
[--C-:B------:R-:W-:Y:S02]  /*63e0*/  SHF.R.S32.HI R15, RZ, 0x1f, R0.reuse ;  /* 0x0000001fff0f7819 */ /* 0x100fe40000011400 */
[----:B------:R-:W-:Y:S02]  /*63f0*/  LEA.HI.X R11, R3, R11, RZ, 0x3, P2 ;  /* 0x0000000b030b7211 */ /* 0x000fe400010f1cff */
[----:B--2---:R-:W-:Y:S02]  /*6400*/  IADD3 R8, P0, P1, R8, R5, R0 ;  /* 0x0000000508087210 */ /* 0x004fe4000791e000 */
[----:B------:R-:W-:-:S04]  /*6410*/  SHF.R.S32.HI R5, RZ, 0x1f, R5 ;  /* 0x0000001fff057819 */ /* 0x000fc80000011405 */
[----:B------:R-:W-:-:S05]  /*6420*/  IADD3.X R9, PT, PT, R9, R5, R15, P0, P1 ;  /* 0x0000000509097210 */ /* 0x000fca00007e240f */
[----:B------:R2:W-:Y:S02]  /*6430*/  STG.E.64 desc[UR6][R10.64], R8 ;  /* 0x000000080a007986 */ /* 0x0005e4000c101b06 */
.L_x_308:
[----:B------:R-:W-:Y:S05]  /*6440*/  WARPSYNC.ALL ;  /* 0x0000000000007948 */ /* 0x000fea0003800000 */
[----:B------:R-:W-:Y:S06]  /*6450*/  BAR.SYNC.DEFER_BLOCKING 0x0 ;  /* 0x0000000000007b1d */ /* 0x000fec0000010000 */
[----:B------:R-:W-:Y:S05]  /*6460*/  @P3 BRA `(.L_x_309) ;  /* 0x0000001000903947 */ /* 0x000fea0003800000 */
[----:B------:R-:W3:Y:S01]  /*6470*/  LDS R2, [R4] ;  /* 0x0000000004027984 */ /* 0x000ee20000000800 */
[----:B------:R-:W4:Y:S01]  /*6480*/  LDCU UR4, c[0x0][0x3c4] ;  /* 0x00007880ff0477ac */ /* 0x000f220008000800 */
[----:B------:R-:W5:Y:S01]  /*6490*/  LDCU.64 UR8, c[0x0][0x3a0] ;  /* 0x00007400ff0877ac */ /* 0x000f620008000a00 */
[----:B---3--:R-:W-:-:S04]  /*64a0*/  ISETP.NE.AND P0, PT, R2, 0x7fffffff, PT ;  /* 0x7fffffff0200780c */ /* 0x008fc80003f05270 */
[C---:B------:R-:W-:Y:S02]  /*64b0*/  SEL R0, R2.reuse, 0x80000000, P0 ;  /* 0x8000000002007807 */ /* 0x040fe40000000000 */
[----:B------:R-:W-:Y:S02]  /*64c0*/  ISETP.GT.AND P0, PT, R2, -0x1, PT ;  /* 0xffffffff0200780c */ /* 0x000fe40003f04270 */
[----:B----4-:R-:W-:-:S04]  /*64d0*/  SHF.R.U32.HI R0, RZ, UR4, R0 ;  /* 0x00000004ff007c19 */ /* 0x010fc80008011600 */
[----:B------:R-:W-:-:S05]  /*64e0*/  LOP3.LUT R0, R0, R7, RZ, 0x30, !PT ;  /* 0x0000000700007212 */ /* 0x000fca00078e30ff */
[----:B--2---:R-:W-:Y:S02]  /*64f0*/  IMAD R8, R0, 0x8, R29 ;  /* 0x0000000800087824 */ /* 0x004fe400078e021d */
[----:B------:R-:W-:-:S04]  /*6500*/  IMAD.MOV.U32 R0, RZ, RZ, -0x1 ;  /* 0xffffffffff007424 */ /* 0x000fc800078e00ff */
[----:B------:R-:W2:Y:S01]  /*6510*/  LDS.64 R8, [R8+0x6c00] ;  /* 0x006c000008087984 */ /* 0x000ea20000000a00 */
[----:B------:R-:W-:-:S04]  /*6520*/  SEL R5, R0, 0x80000000, P0 ;  /* 0x8000000000057807 */ /* 0x000fc80000000000 */
[----:B------:R-:W-:Y:S02]  /*6530*/  LOP3.LUT R5, R5, R2, RZ, 0x3c, !PT ;  /* 0x0000000205057212 */ /* 0x000fe400078e3cff */
[----:B--2---:R-:W-:-:S05]  /*6540*/  IADD3 R6, P1, PT, R8, R3, RZ ;  /* 0x0000000308067210 */ /* 0x004fca0007f3e0ff */
[----:B------:R-:W-:Y:S01]  /*6550*/  IMAD.X R9, RZ, RZ, R9, P1 ;  /* 0x000000ffff097224 */ /* 0x000fe200008e0609 */
[----:B-----5:R-:W-:-:S04]  /*6560*/  LEA R10, P1, R6, UR8, 0x2 ;  /* 0x00000008060a7c11 */ /* 0x020fc8000f8210ff */
[----:B------:R-:W-:-:S05]  /*6570*/  LEA.HI.X R11, R6, UR9, R9, 0x2, P1 ;  /* 0x00000009060b7c11 */ /* 0x000fca00088f1409 */
[----:B------:R-:W-:Y:S01]  /*6580*/  STG.E desc[UR6][R10.64], R5 ;  /* 0x000000050a007986 */ /* 0x000fe2000c101906 */
[----:B------:R-:W-:-:S03]  /*6590*/  NOP ;  /* 0x0000000000007918 */ /* 0x000fc60000000000 */
[----:B------:R-:W2:Y:S02]  /*65a0*/  LDS R2, [R4+0x600] ;  /* 0x0006000004027984 */ /* 0x000ea40000000800 */
[----:B--2---:R-:W-:-:S04]  /*65b0*/  ISETP.NE.AND P0, PT, R2, 0x7fffffff, PT ;  /* 0x7fffffff0200780c */ /* 0x004fc80003f05270 */
[C---:B------:R-:W-:Y:S02]  /*65c0*/  SEL R6, R2.reuse, 0x80000000, P0 ;  /* 0x8000000002067807 */ /* 0x040fe40000000000 */
[----:B------:R-:W-:Y:S02]  /*65d0*/  ISETP.GT.AND P0, PT, R2, -0x1, PT ;  /* 0xffffffff0200780c */ /* 0x000fe40003f04270 */
[----:B------:R-:W-:Y:S02]  /*65e0*/  SHF.R.U32.HI R6, RZ, UR4, R6 ;  /* 0x00000004ff067c19 */ /* 0x000fe40008011606 */
[----:B------:R-:W-:Y:S02]  /*65f0*/  SEL R5, R0, 0x80000000, P0 ;  /* 0x8000000000057807 */ /* 0x000fe40000000000 */
[----:B------:R-:W-:Y:S02]  /*6600*/  LOP3.LUT R6, R6, R7, RZ, 0x30, !PT ;  /* 0x0000000706067212 */ /* 0x000fe400078e30ff */
[----:B------:R-:W-:-:S03]  /*6610*/  LOP3.LUT R5, R5, R2, RZ, 0x3c, !PT ;  /* 0x0000000205057212 */ /* 0x000fc600078e3cff */
[----:B------:R-:W-:-:S05]  /*6620*/  IMAD R6, R6, 0x8, R29 ;  /* 0x0000000806067824 */ /* 0x000fca00078e021d */
[----:B------:R-:W2:Y:S02]  /*6630*/  LDS.64 R8, [R6+0x6c00] ;  /* 0x006c000006087984 */ /* 0x000ea40000000a00 */
[----:B--2---:R-:W-:-:S05]  /*6640*/  IADD3 R8, P1, PT, R8, R3, RZ ;  /* 0x0000000308087210 */ /* 0x004fca0007f3e0ff */
[----:B------:R-:W-:Y:S01]  /*6650*/  IMAD.X R9, RZ, RZ, R9, P1 ;  /* 0x000000ffff097224 */ /* 0x000fe200008e0609 */
[----:B------:R-:W-:-:S04]  /*6660*/  LEA R10, P1, R8, UR8, 0x2 ;  /* 0x00000008080a7c11 */ /* 0x000fc8000f8210ff */
        /* <DEDUP_REMOVED lines=251> */
[----:B------:R-:W-:-:S06]  /*7620*/  IMAD R6, R2, 0x8, R29 ;  /* 0x0000000802067824 */ /* 0x000fcc00078e021d */
[----:B------:R-:W2:Y:S02]  /*7630*/  LDS.64 R6, [R6+0x6c00] ;  /* 0x006c000006067984 */ /* 0x000ea40000000a00 */
[----:B--2---:R-:W-:-:S05]  /*7640*/  IADD3 R3, P1, PT, R6, R3, RZ ;  /* 0x0000000306037210 */ /* 0x004fca0007f3e0ff */
[----:B------:R-:W-:Y:S01]  /*7650*/  IMAD.X R8, RZ, RZ, R7, P1 ;  /* 0x000000ffff087224 */ /* 0x000fe200008e0607 */
[----:B------:R-:W-:-:S04]  /*7660*/  LEA R2, P1, R3, UR8, 0x2 ;  /* 0x0000000803027c11 */ /* 0x000fc8000f8210ff */
[----:B------:R-:W-:-:S05]  /*7670*/  LEA.HI.X R3, R3, UR9, R8, 0x2, P1 ;  /* 0x0000000903037c11 */ /* 0x000fca00088f1408 */
[----:B------:R-:W-:Y:S01]  /*7680*/  STG.E desc[UR6][R2.64+0x6600], R5 ;  /* 0x0066000502007986 */ /* 0x000fe2000c101906 */
[----:B------:R-:W-:Y:S01]  /*7690*/  NOP ;  /* 0x0000000000007918 */ /* 0x000fe20000000000 */
[----:B------:R-:W-:Y:S05]  /*76a0*/  EXIT ;  /* 0x000000000000794d */ /* 0x000fea0003800000 */
.L_x_309:
[----:B------:R-:W-:Y:S01]  /*76b0*/  IMAD R27, R27, -0x1b00, R13 ;  /* 0xffffe5001b1b7824 */ /* 0x000fe200078e020d */
[----:B------:R-:W-:Y:S01]  /*76c0*/  BSSY.RECONVERGENT B0, `(.L_x_310) ;  /* 0x0000020000007945 */ /* 0x000fe20003800200 */
[C---:B------:R-:W-:Y:S02]  /*76d0*/  VIADD R0, R3.reuse, 0x180 ;  /* 0x0000018003007836 */ /* 0x040fe40000000000 */
[C---:B------:R-:W-:Y:S01]  /*76e0*/  VIADD R6, R3.reuse, 0x300 ;  /* 0x0000030003067836 */ /* 0x040fe20000000000 */
[CC--:B------:R-:W-:Y:S01]  /*76f0*/  ISETP.GE.AND P4, PT, R3.reuse, R27.reuse, PT ;  /* 0x0000001b0300720c */ /* 0x0c0fe20003f86270 */
[C---:B--2---:R-:W-:Y:S01]  /*7700*/  VIADD R8, R3.reuse, 0x480 ;  /* 0x0000048003087836 */ /* 0x044fe20000000000 */
[-C--:B------:R-:W-:Y:S01]  /*7710*/  ISETP.GE.AND P0, PT, R0, R27.reuse, PT ;  /* 0x0000001b0000720c */ /* 0x080fe20003f06270 */
[C---:B------:R-:W-:Y:S01]  /*7720*/  VIADD R0, R3.reuse, 0x600 ;  /* 0x0000060003007836 */ /* 0x040fe20000000000 */
[-C--:B------:R-:W-:Y:S01]  /*7730*/  ISETP.GE.AND P1, PT, R6, R27.reuse, PT ;  /* 0x0000001b0600720c */ /* 0x080fe20003f26270 */
[C---:B------:R-:W-:Y:S01]  /*7740*/  VIADD R6, R3.reuse, 0x780 ;  /* 0x0000078003067836 */ /* 0x040fe20000000000 */
[-C--:B------:R-:W-:Y:S01]  /*7750*/  ISETP.GE.AND P2, PT, R8, R27.reuse, PT ;  /* 0x0000001b0800720c */ /* 0x080fe20003f46270 */
[----:B------:R-:W-:Y:S01]  /*7760*/  VIADD R10, R3, 0x900 ;  /* 0x00000900030a7836 */ /* 0x000fe20000000000 */
[----:B------:R-:W-:-:S02]  /*7770*/  ISETP.GE.AND P3, PT, R0, R27, PT ;  /* 0x0000001b0000720c */ /* 0x000fc40003f66270 */
[----:B------:R-:W-:-:S03]  /*7780*/  ISETP.GE.AND P5, PT, R6, R27, PT ;  /* 0x0000001b0600720c */ /* 0x000fc60003fa6270 */
[----:B------:R-:W-:Y:S10]  /*7790*/  @P4 BRA `(.L_x_311) ;  /* 0x0000000000484947 */ /* 0x000ff40003800000 */
[----:B------:R-:W2:Y:S01]  /*77a0*/  LDS R0, [R4] ;  /* 0x0000000004007984 */ /* 0x000ea20000000800 */
[----:B------:R-:W3:Y:S01]  /*77b0*/  LDCU UR4, c[0x0][0x3c4] ;  /* 0x00007880ff0477ac */ /* 0x000ee20008000800 */
[----:B--2---:R-:W-:-:S04]  /*77c0*/  ISETP.NE.AND P4, PT, R0, 0x7fffffff, PT ;  /* 0x7fffffff0000780c */ /* 0x004fc80003f85270 */
[C---:B------:R-:W-:Y:S02]  /*77d0*/  SEL R5, R0.reuse, 0x80000000, P4 ;  /* 0x8000000000057807 */ /* 0x040fe40002000000 */
[----:B------:R-:W-:Y:S02]  /*77e0*/  ISETP.GT.AND P4, PT, R0, -0x1, PT ;  /* 0xffffffff0000780c */ /* 0x000fe40003f84270 */
[----:B---3--:R-:W-:Y:S01]  /*77f0*/  SHF.R.U32.HI R6, RZ, UR4, R5 ;  /* 0x00000004ff067c19 */ /* 0x008fe20008011605 */
[----:B------:R-:W2:Y:S01]  /*7800*/  LDCU.64 UR4, c[0x0][0x3a0] ;  /* 0x00007400ff0477ac */ /* 0x000ea20008000a00 */
[----:B------:R-:W-:Y:S02]  /*7810*/  IMAD.MOV.U32 R5, RZ, RZ, -0x1 ;  /* 0xffffffffff057424 */ /* 0x000fe400078e00ff */
[----:B------:R-:W-:-:S03]  /*7820*/  LOP3.LUT R6, R6, R7, RZ, 0x30, !PT ;  /* 0x0000000706067212 */ /* 0x000fc600078e30ff */
[----:B------:R-:W-:Y:S02]  /*7830*/  SEL R5, R5, 0x80000000, P4 ;  /* 0x8000000005057807 */ /* 0x000fe40002000000 */
[----:B------:R-:W-:Y:S02]  /*7840*/  IMAD R6, R6, 0x8, R29 ;  /* 0x0000000806067824 */ /* 0x000fe400078e021d */
[----:B------:R-:W-:-:S03]  /*7850*/  LOP3.LUT R5, R5, R0, RZ, 0x3c, !PT ;  /* 0x0000000005057212 */ /* 0x000fc600078e3cff */
[----:B------:R-:W3:Y:S02]  /*7860*/  LDS.64 R8, [R6+0x6c00] ;  /* 0x006c000006087984 */ /* 0x000ee40000000a00 */
[----:B---3--:R-:W-:-:S04]  /*7870*/  IADD3 R11, P6, PT, R8, R3, RZ ;  /* 0x00000003080b7210 */ /* 0x008fc80007fde0ff */
[----:B--2---:R-:W-:Y:S01]  /*7880*/  LEA R8, P4, R11, UR4, 0x2 ;  /* 0x000000040b087c11 */ /* 0x004fe2000f8810ff */
[----:B------:R-:W-:-:S05]  /*7890*/  IMAD.X R12, RZ, RZ, R9, P6 ;  /* 0x000000ffff0c7224 */ /* 0x000fca00030e0609 */
[----:B------:R-:W-:-:S05]  /*78a0*/  LEA.HI.X R9, R11, UR5, R12, 0x2, P4 ;  /* 0x000000050b097c11 */ /* 0x000fca000a0f140c */
[----:B------:R2:W-:Y:S02]  /*78b0*/  STG.E desc[UR6][R8.64], R5 ;  /* 0x0000000508007986 */ /* 0x0005e4000c101906 */
.L_x_311:
[----:B------:R-:W-:Y:S05]  /*78c0*/  BSYNC.RECONVERGENT B0 ;  /* 0x0000000000007941 */ /* 0x000fea0003800200 */
.L_x_310:
[----:B------:R-:W-:Y:S01]  /*78d0*/  NOP ;  /* 0x0000000000007918 */ /* 0x000fe20000000000 */
[----:B------:R-:W-:Y:S01]  /*78e0*/  BSSY.RECONVERGENT B0, `(.L_x_312) ;  /* 0x0000016000007945 */ /* 0x000fe20003800200 */
[----:B------:R-:W-:Y:S01]  /*78f0*/  ISETP.GE.AND P4, PT, R10, R27, PT ;  /* 0x0000001b0a00720c */ /* 0x000fe20003f86270 */
[----:B------:R-:W-:Y:S02]  /*7900*/  VIADD R10, R3, 0xa80 ;  /* 0x00000a80030a7836 */ /* 0x000fe40000000000 */
[----:B------:R-:W-:Y:S10]  /*7910*/  @P0 BRA `(.L_x_313) ;  /* 0x0000000000480947 */ /* 0x000ff40003800000 */
[----:B------:R-:W3:Y:S01]  /*7920*/  LDS R0, [R4+0x600] ;  /* 0x0006000004007984 */ /* 0x000ee20000000800 */
[----:B------:R-:W4:Y:S01]  /*7930*/  LDCU UR4, c[0x0][0x3c4] ;  /* 0x00007880ff0477ac */ /* 0x000f220008000800 */
[----:B---3--:R-:W-:-:S04]  /*7940*/  ISETP.NE.AND P0, PT, R0, 0x7fffffff, PT ;  /* 0x7fffffff0000780c */ /* 0x008fc80003f05270 */
[C---:B--2---:R-:W-:Y:S02]  /*7950*/  SEL R5, R0.reuse, 0x80000000, P0 ;  /* 0x8000000000057807 */ /* 0x044fe40000000000 */
[----:B------:R-:W-:Y:S02]  /*7960*/  ISETP.GT.AND P0, PT, R0, -0x1, PT ;  /* 0xffffffff0000780c */ /* 0x000fe40003f04270 */
[----:B----4-:R-:W-:Y:S01]  /*7970*/  SHF.R.U32.HI R6, RZ, UR4, R5 ;  /* 0x00000004ff067c19 */ /* 0x010fe20008011605 */
        /* <DEDUP_REMOVED lines=12> */
.L_x_313:
[----:B------:R-:W-:Y:S05]  /*7a40*/  BSYNC.RECONVERGENT B0 ;  /* 0x0000000000007941 */ /* 0x000fea0003800200 */
.L_x_312:
[----:B------:R-:W-:Y:S01]  /*7a50*/  NOP ;  /* 0x0000000000007918 */ /* 0x000fe20000000000 */
[----:B------:R-:W-:Y:S01]  /*7a60*/  BSSY.RECONVERGENT B0, `(.L_x_314) ;  /* 0x0000016000007945 */ /* 0x000fe20003800200 */
[----:B------:R-:W-:Y:S02]  /*7a70*/  ISETP.GE.AND P0, PT, R10, R27, PT ;  /* 0x0000001b0a00720c */ /* 0x000fe40003f06270 */
[----:B------:R-:W-:Y:S01]  /*7a80*/  LOP3.LUT R10, R3, 0xc00, RZ, 0xfc, !PT ;  /* 0x00000c00030a7812 */ /* 0x000fe200078efcff */
[----:B------:R-:W-:Y:S10]  /*7a90*/  @P1 BRA `(.L_x_315) ;  /* 0x0000000000481947 */ /* 0x000ff40003800000 */
[----:B------:R-:W4:Y:S01]  /*7aa0*/  LDS R0, [R4+0xc00] ;  /* 0x000c000004007984 */ /* 0x000f220000000800 */
[----:B------:R-:W5:Y:S01]  /*7ab0*/  LDCU UR4, c[0x0][0x3c4] ;  /* 0x00007880ff0477ac */ /* 0x000f620008000800 */
[----:B----4-:R-:W-:-:S04]  /*7ac0*/  ISETP.NE.AND P1, PT, R0, 0x7fffffff, PT ;  /* 0x7fffffff0000780c */ /* 0x010fc80003f25270 */
[C---:B--23--:R-:W-:Y:S02]  /*7ad0*/  SEL R5, R0.reuse, 0x80000000, P1 ;  /* 0x8000000000057807 */ /* 0x04cfe40000800000 */
[----:B------:R-:W-:Y:S02]  /*7ae0*/  ISETP.GT.AND P1, PT, R0, -0x1, PT ;  /* 0xffffffff0000780c */ /* 0x000fe40003f24270 */
[----:B-----5:R-:W-:Y:S01]  /*7af0*/  SHF.R.U32.HI R6, RZ, UR4, R5 ;  /* 0x00000004ff067c19 */ /* 0x020fe20008011605 */
        /* <DEDUP_REMOVED lines=12> */
.L_x_315:
[----:B------:R-:W-:Y:S05]  /*7bc0*/  BSYNC.RECONVERGENT B0 ;  /* 0x0000000000007941 */ /* 0x000fea0003800200 */
.L_x_314:
[----:B------:R-:W-:Y:S01]  /*7bd0*/  NOP ;  /* 0x0000000000007918 */ /* 0x000fe20000000000 */
[----:B------:R-:W-:Y:S01]  /*7be0*/  BSSY.RECONVERGENT B0, `(.L_x_316) ;  /* 0x0000016000007945 */ /* 0x000fe20003800200 */
[----:B------:R-:W-:Y:S01]  /*7bf0*/  ISETP.GE.AND P1, PT, R10, R27, PT ;  /* 0x0000001b0a00720c */ /* 0x000fe20003f26270 */
[----:B------:R-:W-:Y:S02]  /*7c00*/  VIADD R10, R3, 0xd80 ;  /* 0x00000d80030a7836 */ /* 0x000fe40000000000 */
[----:B------:R-:W-:Y:S10]  /*7c10*/  @P2 BRA `(.L_x_317) ;  /* 0x0000000000482947 */ /* 0x000ff40003800000 */
[----:B------:R-:W5:Y:S01]  /*7c20*/  LDS R0, [R4+0x1200] ;  /* 0x0012000004007984 */ /* 0x000f620000000800 */
[----:B------:R-:W0:Y:S01]  /*7c30*/  LDCU UR4, c[0x0][0x3c4] ;  /* 0x00007880ff0477ac */ /* 0x000e220008000800 */
[----:B-----5:R-:W-:-:S04]  /*7c40*/  ISETP.NE.AND P2, PT, R0, 0x7fffffff, PT ;  /* 0x7fffffff0000780c */ /* 0x020fc80003f45270 */
[C---:B--234-:R-:W-:Y:S02]  /*7c50*/  SEL R5, R0.reuse, 0x80000000, P2 ;  /* 0x8000000000057807 */ /* 0x05cfe40001000000 */
[----:B------:R-:W-:Y:S02]  /*7c60*/  ISETP.GT.AND P2, PT, R0, -0x1, PT ;  /* 0xffffffff0000780c */ /* 0x000fe40003f44270 */
[----:B0-----:R-:W-:Y:S01]  /*7c70*/  SHF.R.U32.HI R6, RZ, UR4, R5 ;  /* 0x00000004ff067c19 */ /* 0x001fe20008011605 */
[----:B------:R-:W0:Y:S01]  /*7c80*/  LDCU.64 UR4, c[0x0][0x3a0] ;  /* 0x00007400ff0477ac */ /* 0x000e220008000a00 */
[----:B------:R-:W-:Y:S02]  /*7c90*/  IMAD.MOV.U32 R5, RZ, RZ, -0x1 ;  /* 0xffffffffff057424 */ /* 0x000fe400078e00ff */
[----:B------:R-:W-:-:S03]  /*7ca0*/  LOP3.LUT R6, R6, R7, RZ, 0x30, !PT ;  /* 0x0000000706067212 */ /* 0x000fc600078e30ff */
[----:B------:R-:W-:Y:S02]  /*7cb0*/  SEL R5, R5, 0x80000000, P2 ;  /* 0x8000000005057807 */ /* 0x000fe40001000000 */
[----:B------:R-:W-:Y:S02]  /*7cc0*/  IMAD R6, R6, 0x8, R29 ;  /* 0x0000000806067824 */ /* 0x000fe400078e021d */
[----:B------:R-:W-:-:S03]  /*7cd0*/  LOP3.LUT R5, R5, R0, RZ, 0x3c, !PT ;  /* 0x0000000005057212 */ /* 0x000fc600078e3cff */
[----:B------:R-:W2:Y:S02]  /*7ce0*/  LDS.64 R8, [R6+0x6c00] ;  /* 0x006c000006087984 */ /* 0x000ea40000000a00 */
[----:B--2---:R-:W-:-:S04]  /*7cf0*/  IADD3 R11, P6, PT, R8, R3, RZ ;  /* 0x00000003080b7210 */ /* 0x004fc80007fde0ff */
[----:B0-----:R-:W-:Y:S01]  /*7d00*/  LEA R8, P2, R11, UR4, 0x2 ;  /* 0x000000040b087c11 */ /* 0x001fe2000f8410ff */
[----:B------:R-:W-:-:S05]  /*7d10*/  IMAD.X R12, RZ, RZ, R9, P6 ;  /* 0x000000ffff0c7224 */ /* 0x000fca00030e0609 */
[----:B------:R-:W-:-:S05]  /*7d20*/  LEA.HI.X R9, R11, UR5, R12, 0x2, P2 ;  /* 0x000000050b097c11 */ /* 0x000fca00090f140c */
[----:B------:R0:W-:Y:S02]  /*7d30*/  STG.E desc[UR6][R8.64+0x1200], R5 ;  /* 0x0012000508007986 */ /* 0x0001e4000c101906 */
.L_x_317:
[----:B------:R-:W-:Y:S05]  /*7d40*/  BSYNC.RECONVERGENT B0 ;  /* 0x0000000000007941 */ /* 0x000fea0003800200 */
.L_x_316:
[----:B------:R-:W-:Y:S01]  /*7d50*/  NOP ;  /* 0x0000000000007918 */ /* 0x000fe20000000000 */
[----:B------:R-:W-:Y:S01]  /*7d60*/  BSSY.RECONVERGENT B0, `(.L_x_318) ;  /* 0x0000016000007945 */ /* 0x000fe20003800200 */
[----:B------:R-:W-:Y:S01]  /*7d70*/  ISETP.GE.AND P2, PT, R10, R27, PT ;  /* 0x0000001b0a00720c */ /* 0x000fe20003f46270 */
[----:B------:R-:W-:Y:S02]  /*7d80*/  VIADD R10, R3, 0xf00 ;  /* 0x00000f00030a7836 */ /* 0x000fe40000000000 */
[----:B------:R-:W-:Y:S10]  /*7d90*/  @P3 BRA `(.L_x_319) ;  /* 0x0000000000483947 */ /* 0x000ff40003800000 */
[----:B------:R-:W5:Y:S01]  /*7da0*/  LDS R0, [R4+0x1800] ;  /* 0x0018000004007984 */ /* 0x000f620000000800 */
[----:B------:R-:W1:Y:S01]  /*7db0*/  LDCU UR4, c[0x0][0x3c4] ;  /* 0x00007880ff0477ac */ /* 0x000e620008000800 */
[----:B-----5:R-:W-:-:S04]  /*7dc0*/  ISETP.NE.AND P3, PT, R0, 0x7fffffff, PT ;  /* 0x7fffffff0000780c */ /* 0x020fc80003f65270 */
[C---:B0-234-:R-:W-:Y:S02]  /*7dd0*/  SEL R5, R0.reuse, 0x80000000, P3 ;  /* 0x8000000000057807 */ /* 0x05dfe40001800000 */
[----:B------:R-:W-:Y:S02]  /*7de0*/  ISETP.GT.AND P3, PT, R0, -0x1, PT ;  /* 0xffffffff0000780c */ /* 0x000fe40003f64270 */
[----:B-1----:R-:W-:Y:S01]  /*7df0*/  SHF.R.U32.HI R6, RZ, UR4, R5 ;  /* 0x00000004ff067c19 */ /* 0x002fe20008011605 */
[----:B------:R-:W0:Y:S01]  /*7e00*/  LDCU.64 UR4, c[0x0][0x3a0] ;  /* 0x00007400ff0477ac */ /* 0x000e220008000a00 */
[----:B------:R-:W-:Y:S02]  /*7e10*/  IMAD.MOV.U32 R5, RZ, RZ, -0x1 ;  /* 0xffffffffff057424 */ /* 0x000fe400078e00ff */
[----:B------:R-:W-:-:S03]  /*7e20*/  LOP3.LUT R6, R6, R7, RZ, 0x30, !PT ;  /* 0x0000000706067212 */ /* 0x000fc600078e30ff */
[----:B------:R-:W-:Y:S02]  /*7e30*/  SEL R5, R5, 0x80000000, P3 ;  /* 0x8000000005057807 */ /* 0x000fe40001800000 */
[----:B------:R-:W-:Y:S02]  /*7e40*/  IMAD R6, R6, 0x8, R29 ;  /* 0x0000000806067824 */ /* 0x000fe400078e021d */
[----:B------:R-:W-:-:S03]  /*7e50*/  LOP3.LUT R5, R5, R0, RZ, 0x3c, !PT ;  /* 0x0000000005057212 */ /* 0x000fc600078e3cff */
[----:B------:R-:W1:Y:S02]  /*7e60*/  LDS.64 R8, [R6+0x6c00] ;  /* 0x006c000006087984 */ /* 0x000e640000000a00 */
[----:B-1----:R-:W-:-:S04]  /*7e70*/  IADD3 R11, P6, PT, R8, R3, RZ ;  /* 0x00000003080b7210 */ /* 0x002fc80007fde0ff */
[----:B0-----:R-:W-:Y:S01]  /*7e80*/  LEA R8, P3, R11, UR4, 0x2 ;  /* 0x000000040b087c11 */ /* 0x001fe2000f8610ff */
[----:B------:R-:W-:-:S05]  /*7e90*/  IMAD.X R12, RZ, RZ, R9, P6 ;  /* 0x000000ffff0c7224 */ /* 0x000fca00030e0609 */
[----:B------:R-:W-:-:S05]  /*7ea0*/  LEA.HI.X R9, R11, UR5, R12, 0x2, P3 ;  /* 0x000000050b097c11 */ /* 0x000fca00098f140c */
[----:B------:R0:W-:Y:S02]  /*7eb0*/  STG.E desc[UR6][R8.64+0x1800], R5 ;  /* 0x0018000508007986 */ /* 0x0001e4000c101906 */
.L_x_319:
[----:B------:R-:W-:Y:S05]  /*7ec0*/  BSYNC.RECONVERGENT B0 ;  /* 0x0000000000007941 */ /* 0x000fea0003800200 */
.L_x_318:
        /* <DEDUP_REMOVED lines=23> */
.L_x_321:
[----:B------:R-:W-:Y:S05]  /*8040*/  BSYNC.RECONVERGENT B0 ;  /* 0x0000000000007941 */ /* 0x000fea0003800200 */
.L_x_320:
        /* <DEDUP_REMOVED lines=23> */
.L_x_323:
[----:B------:R-:W-:Y:S05]  /*81c0*/  BSYNC.RECONVERGENT B0 ;  /* 0x0000000000007941 */ /* 0x000fea0003800200 */
.L_x_322:
        /* <DEDUP_REMOVED lines=23> */
.L_x_325:
[----:B------:R-:W-:Y:S05]  /*8340*/  BSYNC.RECONVERGENT B0 ;  /* 0x0000000000007941 */ /* 0x000fea0003800200 */
.L_x_324:
        /* <DEDUP_REMOVED lines=23> */
.L_x_327:
[----:B------:R-:W-:Y:S05]  /*84c0*/  BSYNC.RECONVERGENT B0 ;  /* 0x0000000000007941 */ /* 0x000fea0003800200 */
.L_x_326:
        /* <DEDUP_REMOVED lines=23> */
.L_x_329:
[----:B------:R-:W-:Y:S05]  /*8640*/  BSYNC.RECONVERGENT B0 ;  /* 0x0000000000007941 */ /* 0x000fea0003800200 */
.L_x_328:
[----:B------:R-:W-:Y:S01]  /*8650*/  NOP ;  /* 0x0000000000007918 */ /* 0x000fe20000000000 */
[----:B------:R-:W-:Y:S01]  /*8660*/  BSSY.RECONVERGENT B0, `(.L_x_330) ;  /* 0x0000016000007945 */ /* 0x000fe20003800200 */
[----:B------:R-:W-:Y:S02]  /*8670*/  ISETP.GE.AND P2, PT, R10, R27, PT ;  /* 0x0000001b0a00720c */ /* 0x000fe40003f46270 */
[----:B------:R-:W-:Y:S01]  /*8680*/  LOP3.LUT R10, R3, 0x1800, RZ, 0xfc, !PT ;  /* 0x00001800030a7812 */ /* 0x000fe200078efcff */
        /* <DEDUP_REMOVED lines=19> */
.L_x_331:
[----:B------:R-:W-:Y:S05]  /*87c0*/  BSYNC.RECONVERGENT B0 ;  /* 0x0000000000007941 */ /* 0x000fea0003800200 */
.L_x_330:
[----:B------:R-:W-:Y:S01]  /*87d0*/  NOP ;  /* 0x0000000000007918 */ /* 0x000fe20000000000 */
[----:B------:R-:W-:Y:S01]  /*87e0*/  BSSY.RECONVERGENT B0, `(.L_x_332) ;  /* 0x0000015000007945 */ /* 0x000fe20003800200 */
[----:B------:R-:W-:-:S03]  /*87f0*/  ISETP.GE.AND P3, PT, R10, R27, PT ;  /* 0x0000001b0a00720c */ /* 0x000fc60003f66270 */
        /* <DEDUP_REMOVED lines=19> */
.L_x_333:
[----:B------:R-:W-:Y:S05]  /*8930*/  BSYNC.RECONVERGENT B0 ;  /* 0x0000000000007941 */ /* 0x000fea0003800200 */
.L_x_332:
[----:B------:R-:W-:Y:S01]  /*8940*/  NOP ;  /* 0x0000000000007918 */ /* 0x000fe20000000000 */
[----:B------:R-:W-:Y:S04]  /*8950*/  BSSY.RECONVERGENT B0, `(.L_x_334) ;  /* 0x0000014000007945 */ /* 0x000fe80003800200 */
[----:B------:R-:W-:Y:S05]  /*8960*/  @P4 BRA `(.L_x_335) ;  /* 0x0000000000484947 */ /* 0x000fea0003800000 */
        /* <DEDUP_REMOVED lines=13> */
[----:B-1----:R-:W-:-:S05]  /*8a40*/  IADD3 R10, P5, PT, R8, R3, RZ ;  /* 0x00000003080a7210 */ /* 0x002fca0007fbe0ff */
[----:B------:R-:W-:Y:S01]  /*8a50*/  IMAD.X R9, RZ, RZ, R9, P5 ;  /* 0x000000ffff097224 */ /* 0x000fe200028e0609 */
[----:B0-----:R-:W-:-:S04]  /*8a60*/  LEA R8, P5, R10, UR4, 0x2 ;  /* 0x000000040a087c11 */ /* 0x001fc8000f8a10ff */
[----:B------:R-:W-:-:S05]  /*8a70*/  LEA.HI.X R9, R10, UR5, R9, 0x2, P5 ;  /* 0x000000050a097c11 */ /* 0x000fca000a8f1409 */
[----:B------:R0:W-:Y:S04]  /*8a80*/  STG.E desc[UR6][R8.64+0x4800], R5 ;  /* 0x0048000508007986 */ /* 0x0001e8000c101906 */
.L_x_335:
[----:B------:R-:W-:Y:S05]  /*8a90*/  BSYNC.RECONVERGENT B0 ;  /* 0x0000000000007941 */ /* 0x000fea0003800200 */
.L_x_334:
        /* <DEDUP_REMOVED lines=21> */
.L_x_337:
[----:B------:R-:W-:Y:S05]  /*8bf0*/  BSYNC.RECONVERGENT B0 ;  /* 0x0000000000007941 */ /* 0x000fea0003800200 */
.L_x_336:
        /* <DEDUP_REMOVED lines=21> */
.L_x_339:
[----:B------:R-:W-:Y:S05]  /*8d50*/  BSYNC.RECONVERGENT B0 ;  /* 0x0000000000007941 */ /* 0x000fea0003800200 */
.L_x_338:
        /* <DEDUP_REMOVED lines=21> */
.L_x_341:
[----:B------:R-:W-:Y:S05]  /*8eb0*/  BSYNC.RECONVERGENT B0 ;  /* 0x0000000000007941 */ /* 0x000fea0003800200 */
.L_x_340:
        /* <DEDUP_REMOVED lines=21> */
.L_x_343:
[----:B------:R-:W-:Y:S05]  /*9010*/  BSYNC.RECONVERGENT B0 ;  /* 0x0000000000007941 */ /* 0x000fea0003800200 */
.L_x_342:
[----:B------:R-:W-:Y:S01]  /*9020*/  NOP ;  /* 0x0000000000007918 */ /* 0x000fe20000000000 */
[----:B------:R-:W5:Y:S01]  /*9030*/  LDS R4, [R4+0x6600] ;  /* 0x0066000004047984 */ /* 0x000f620000000800 */
[----:B------:R-:W1:Y:S01]  /*9040*/  LDCU UR4, c[0x0][0x3c4] ;  /* 0x00007880ff0477ac */ /* 0x000e620008000800 */
[----:B------:R-:W-:Y:S01]  /*9050*/  BSSY.RECONVERGENT B0, `(.L_x_344) ;  /* 0x0000014000007945 */ /* 0x000fe20003800200 */
[----:B-----5:R-:W-:-:S04]  /*9060*/  ISETP.NE.AND P0, PT, R4, 0x7fffffff, PT ;  /* 0x7fffffff0400780c */ /* 0x020fc80003f05270 */
[----:B------:R-:W-:-:S04]  /*9070*/  SEL R0, R4, 0x80000000, P0 ;  /* 0x8000000004007807 */ /* 0x000fc80000000000 */
[----:B-1----:R-:W-:-:S04]  /*9080*/  SHF.R.U32.HI R0, RZ, UR4, R0 ;  /* 0x00000004ff007c19 */ /* 0x002fc80008011600 */
[----:B------:R-:W-:-:S05]  /*9090*/  LOP3.LUT R0, R0, R7, RZ, 0x30, !PT ;  /* 0x0000000700007212 */ /* 0x000fca00078e30ff */
[----:B------:R-:W-:Y:S02]  /*90a0*/  IMAD R6, R0, 0x8, R29 ;  /* 0x0000000800067824 */ /* 0x000fe400078e021d */
[----:B------:R-:W-:-:S04]  /*90b0*/  VIADD R0, R3, 0x1980 ;  /* 0x0000198003007836 */ /* 0x000fc80000000000 */
[----:B------:R-:W1:Y:S01]  /*90c0*/  LDS.64 R6, [R6+0x6c00] ;  /* 0x006c000006067984 */ /* 0x000e620000000a00 */
[----:B------:R-:W-:Y:S02]  /*90d0*/  ISETP.GE.AND P0, PT, R0, R27, PT ;  /* 0x0000001b0000720c */ /* 0x000fe40003f06270 */
[----:B-1----:R-:W-:-:S05]  /*90e0*/  IADD3 R3, P1, PT, R6, R3, RZ ;  /* 0x0000000306037210 */ /* 0x002fca0007f3e0ff */
[----:B------:R-:W-:-:S06]  /*90f0*/  IMAD.X R0, RZ, RZ, R7, P1 ;  /* 0x000000ffff007224 */ /* 0x000fcc00008e0607 */
[----:B------:R-:W-:Y:S05]  /*9100*/  @P0 BRA `(.L_x_345) ;  /* 0x0000000000200947 */ /* 0x000fea0003800000 */
[----:B------:R-:W1:Y:S01]  /*9110*/  LDCU.64 UR4, c[0x0][0x3a0] ;  /* 0x00007400ff0477ac */ /* 0x000e620008000a00 */
[----:B0-234-:R-:W-:Y:S01]  /*9120*/  IMAD.MOV.U32 R5, RZ, RZ, -0x1 ;  /* 0xffffffffff057424 */ /* 0x01dfe200078e00ff */
[----:B------:R-:W-:-:S04]  /*9130*/  ISETP.GT.AND P0, PT, R4, -0x1, PT ;  /* 0xffffffff0400780c */ /* 0x000fc80003f04270 */
[----:B------:R-:W-:-:S04]  /*9140*/  SEL R5, R5, 0x80000000, P0 ;  /* 0x8000000005057807 */ /* 0x000fc80000000000 */
[----:B------:R-:W-:Y:S02]  /*9150*/  LOP3.LUT R5, R5, R4, RZ, 0x3c, !PT ;  /* 0x0000000405057212 */ /* 0x000fe400078e3cff */
[----:B-1----:R-:W-:-:S04]  /*9160*/  LEA R2, P1, R3, UR4, 0x2 ;  /* 0x0000000403027c11 */ /* 0x002fc8000f8210ff */
[----:B------:R-:W-:-:S05]  /*9170*/  LEA.HI.X R3, R3, UR5, R0, 0x2, P1 ;  /* 0x0000000503037c11 */ /* 0x000fca00088f1400 */
[----:B------:R1:W-:Y:S04]  /*9180*/  STG.E desc[UR6][R2.64+0x6600], R5 ;  /* 0x0066000502007986 */ /* 0x0003e8000c101906 */
.L_x_345:
[----:B------:R-:W-:Y:S05]  /*9190*/  BSYNC.RECONVERGENT B0 ;  /* 0x0000000000007941 */ /* 0x000fea0003800200 */
.L_x_344:
[----:B------:R-:W-:Y:S01]  /*91a0*/  NOP ;  /* 0x0000000000007918 */ /* 0x000fe20000000000 */
[----:B------:R-:W-:Y:S05]  /*91b0*/  EXIT ;  /* 0x000000000000794d */ /* 0x000fea0003800000 */
.L_x_261:
[----:B------:R-:W-:Y:S02]  /*91c0*/  IMAD.MOV.U32 R49, RZ, RZ, R41 ;  /* 0x000000ffff317224 */ /* 0x000fe400078e0029 */
[----:B------:R-:W-:Y:S02]  /*91d0*/  IMAD.MOV.U32 R48, RZ, RZ, 0x1 ;  /* 0x00000001ff307424 */ /* 0x000fe400078e00ff */
[----:B------:R-:W-:Y:S02]  /*91e0*/  IMAD.MOV.U32 R51, RZ, RZ, RZ ;  /* 0x000000ffff337224 */ /* 0x000fe400078e00ff */
[----:B------:R-:W-:-:S07]  /*91f0*/  IMAD.MOV.U32 R46, RZ, RZ, -0x1 ;  /* 0xffffffffff2e7424 */ /* 0x000fce00078e00ff */
[----:B------:R-:W-:Y:S05]  /*9200*/  WARPSYNC.COLLECTIVE R46, `(.L_x_346) ;  /* 0x000000002e087348 */ /* 0x000fea0003c00000 */
[----:B------:R0:W1:Y:S02]  /*9210*/  SHFL.UP P0, R44, R49, R48, R51 ;  /* 0x04000030312c7389 */ /* 0x0000640000000033 */
[----:B01----:R-:W-:Y:S05]  /*9220*/  ENDCOLLECTIVE ;  /* 0x000000000000791b */ /* 0x003fea0003800000 */
.L_x_346:
[----:B------:R-:W-:Y:S02]  /*9230*/  IMAD.MOV.U32 R48, RZ, RZ, 0x2 ;  /* 0x00000002ff307424 */ /* 0x000fe400078e00ff */
[----:B------:R-:W-:-:S04]  /*9240*/  IMAD.MOV.U32 R40, RZ, RZ, R44 ;  /* 0x000000ffff287224 */ /* 0x000fc800078e002c */
[----:B------:R-:W-:-:S04]  /*9250*/  @P0 IMAD.IADD R40, R41, 0x1, R40 ;  /* 0x0000000129280824 */ /* 0x000fc800078e0228 */
[----:B------:R-:W-:-:S07]  /*9260*/  IMAD.MOV.U32 R49, RZ, RZ, R40 ;  /* 0x000000ffff317224 */ /* 0x000fce00078e0028 */
[----:B------:R-:W-:Y:S05]  /*9270*/  WARPSYNC.COLLECTIVE R46, `(.L_x_347) ;  /* 0x000000002e087348 */ /* 0x000fea0003c00000 */
[----:B------:R0:W1:Y:S02]  /*9280*/  SHFL.UP P0, R44, R49, R48, R51 ;  /* 0x04000030312c7389 */ /* 0x0000640000000033 */
[----:B01----:R-:W-:Y:S05]  /*9290*/  ENDCOLLECTIVE ;  /* 0x000000000000791b */ /* 0x003fea0003800000 */
.L_x_347:
[----:B------:R-:W-:Y:S02]  /*92a0*/  IMAD.MOV.U32 R48, RZ, RZ, 0x4 ;  /* 0x00000004ff307424 */ /* 0x000fe400078e00ff */
[----:B------:R-:W-:-:S04]  /*92b0*/  IMAD.MOV.U32 R43, RZ, RZ, R44 ;  /* 0x000000ffff2b7224 */ /* 0x000fc800078e002c */
[----:B------:R-:W-:-:S04]  /*92c0*/  @P0 IMAD.IADD R43, R40, 0x1, R43 ;  /* 0x00000001282b0824 */ /* 0x000fc800078e022b */
[----:B------:R-:W-:-:S07]  /*92d0*/  IMAD.MOV.U32 R49, RZ, RZ, R43 ;  /* 0x000000ffff317224 */ /* 0x000fce00078e002b */
[----:B------:R-:W-:Y:S05]  /*92e0*/  WARPSYNC.COLLECTIVE R46, `(.L_x_348) ;  /* 0x000000002e087348 */ /* 0x000fea0003c00000 */
[----:B------:R0:W1:Y:S02]  /*92f0*/  SHFL.UP P0, R44, R49, R48, R51 ;  /* 0x04000030312c7389 */ /* 0x0000640000000033 */
[----:B01----:R-:W-:Y:S05]  /*9300*/  ENDCOLLECTIVE ;  /* 0x000000000000791b */ /* 0x003fea0003800000 */
.L_x_348:
[----:B------:R-:W-:Y:S02]  /*9310*/  IMAD.MOV.U32 R48, RZ, RZ, 0x8 ;  /* 0x00000008ff307424 */ /* 0x000fe400078e00ff */
[----:B------:R-:W-:-:S04]  /*9320*/  IMAD.MOV.U32 R42, RZ, RZ, R44 ;  /* 0x000000ffff2a7224 */ /* 0x000fc800078e002c */
[----:B------:R-:W-:-:S04]  /*9330*/  @P0 IMAD.IADD R42, R43, 0x1, R42 ;  /* 0x000000012b2a0824 */ /* 0x000fc800078e022a */
[----:B------:R-:W-:-:S07]  /*9340*/  IMAD.MOV.U32 R49, RZ, RZ, R42 ;  /* 0x000000ffff317224 */ /* 0x000fce00078e002a */
[----:B------:R-:W-:Y:S05]  /*9350*/  WARPSYNC.COLLECTIVE R46, `(.L_x_349) ;  /* 0x000000002e087348 */ /* 0x000fea0003c00000 */
[----:B------:R0:W1:Y:S02]  /*9360*/  SHFL.UP P0, R44, R49, R48, R51 ;  /* 0x04000030312c7389 */ /* 0x0000640000000033 */
[----:B01----:R-:W-:Y:S05]  /*9370*/  ENDCOLLECTIVE ;  /* 0x000000000000791b */ /* 0x003fea0003800000 */
.L_x_349:
[----:B------:R-:W-:Y:S02]  /*9380*/  IMAD.MOV.U32 R48, RZ, RZ, 0x10 ;  /* 0x00000010ff307424 */ /* 0x000fe400078e00ff */
[----:B------:R-:W-:-:S04]  /*9390*/  IMAD.MOV.U32 R47, RZ, RZ, R44 ;  /* 0x000000ffff2f7224 */ /* 0x000fc800078e002c */
[----:B------:R-:W-:-:S04]  /*93a0*/  @P0 IMAD.IADD R47, R42, 0x1, R47 ;  /* 0x000000012a2f0824 */ /* 0x000fc800078e022f */
[----:B------:R-:W-:-:S07]  /*93b0*/  IMAD.MOV.U32 R49, RZ, RZ, R47 ;  /* 0x000000ffff317224 */ /* 0x000fce00078e002f */
[----:B------:R-:W-:Y:S05]  /*93c0*/  WARPSYNC.COLLECTIVE R46, `(.L_x_350) ;  /* 0x000000002e087348 */ /* 0x000fea0003c00000 */
[----:B------:R0:W1:Y:S02]  /*93d0*/  SHFL.UP P0, R44, R49, R48, R51 ;  /* 0x04000030312c7389 */ /* 0x0000640000000033 */
[----:B01----:R-:W-:Y:S05]  /*93e0*/  ENDCOLLECTIVE ;  /* 0x000000000000791b */ /* 0x003fea0003800000 */
.L_x_350:
[----:B------:R-:W-:Y:S05]  /*93f0*/  BRA `(.L_x_351) ;  /* 0xffffff9400b87947 */ /* 0x000fea000383ffff */
.L_x_352:
        /* <DEDUP_REMOVED lines=16> */
.L_x_766:


//--------------------- .text._ZN3cub18CUB_300001_SM_10006detail10radix_sort33DeviceRadixSortExclusiveSumKernelINS1_5radix10policy_hubIfNS0_8NullTypeEyE10Policy1000EyEEvPT0_ --------------------------
	.section	.text._ZN3cub18CUB_300001_SM_10006detail10radix_sort33DeviceRadixSortExclusiveSumKernelINS1_5radix10policy_hubIfNS0_8NullTypeEyE10Policy1000EyEEvPT0_,"ax",@progbits
	.align	128
        .global         _ZN3cub18CUB_300001_SM_10006detail10radix_sort33DeviceRadixSortExclusiveSumKernelINS1_5radix10policy_hubIfNS0_8NullTypeEyE10Policy1000EyEEvPT0_
        .type           _ZN3cub18CUB_300001_SM_10006detail10radix_sort33DeviceRadixSortExclusiveSumKernelINS1_5radix10policy_hubIfNS0_8NullTypeEyE10Policy1000EyEEvPT0_,@function
        .size           _ZN3cub18CUB_300001_SM_10006detail10radix_sort33DeviceRadixSortExclusiveSumKernelINS1_5radix10policy_hubIfNS0_8NullTypeEyE10Policy1000EyEEvPT0_,(.L_x_767 - _ZN3cub18CUB_300001_SM_10006detail10radix_sort33DeviceRadixSortExclusiveSumKernelINS1_5radix10policy_hubIfNS0_8NullTypeEyE10Policy1000EyEEvPT0_)
        .other          _ZN3cub18CUB_300001_SM_10006detail10radix_sort33DeviceRadixSortExclusiveSumKernelINS1_5radix10policy_hubIfNS0_8NullTypeEyE10Policy1000EyEEvPT0_,@"STO_CUDA_ENTRY STV_DEFAULT"
_ZN3cub18CUB_300001_SM_10006detail10radix_sort33DeviceRadixSortExclusiveSumKernelINS1_5radix10policy_hubIfNS0_8NullTypeEyE10Policy1000EyEEvPT0_:
.text._ZN3cub18CUB_300001_SM_10006detail10radix_sort33DeviceRadixSortExclusiveSumKernelINS1_5radix10policy_hubIfNS0_8NullTypeEyE10Policy1000EyEEvPT0_:
[----:B------:R-:W-:Y:S01]  /*0000*/  LDC R1, c[0x0][0x37c] ;  /* 0x0000df00ff017b82 */ /* 0x000fe20000000800 */
[----:B------:R-:W0:Y:S07]  /*0010*/  S2R R18, SR_TID.X ;  /* 0x0000000000127919 */ /* 0x000e2e0000002100 */
[----:B------:R-:W1:Y:S01]  /*0020*/  LDC.64 R16, c[0x0][0x380] ;  /* 0x0000e000ff107b82 */ /* 0x000e620000000a00 */
[----:B------:R-:W2:Y:S01]  /*0030*/  LDCU.64 UR4, c[0x0][0x358] ;  /* 0x00006b00ff0477ac */ /* 0x000ea20008000a00 */
[----:B------:R-:W3:Y:S01]  /*0040*/  S2R R5, SR_CTAID.X ;  /* 0x0000000000057919 */ /* 0x000ee20000002500 */
[----:B0-----:R-:W-:Y:S01]  /*0050*/  ISETP.GT.U32.AND P1, PT, R18, 0xff, PT ;  /* 0x000000ff1200780c */ /* 0x001fe20003f24070 */
[----:B---3--:R-:W-:-:S04]  /*0060*/  IMAD R5, R5, 0x100, R18 ;  /* 0x0000010005057824 */ /* 0x008fc800078e0212 */
[----:B-1----:R-:W-:-:S08]  /*0070*/  IMAD.WIDE R16, R5, 0x8, R16 ;  /* 0x0000000805107825 */ /* 0x002fd000078e0210 */
[----:B--2---:R-:W2:Y:S01]  /*0080*/  @!P1 LDG.E.64 R2, desc[UR4][R16.64] ;  /* 0x0000000410029981 */ /* 0x004ea2000c1e1b00 */
[----:B------:R-:W-:Y:S02]  /*0090*/  MOV R0, 0x400 ;  /* 0x0000040000007802 */ /* 0x000fe40000000f00 */
[C---:B------:R-:W-:Y:S01]  /*00a0*/  ISETP.GT.U32.AND P0, PT, R18.reuse, 0x1f, PT ;  /* 0x0000001f1200780c */ /* 0x040fe20003f04070 */
[----:B------:R-:W0:Y:S02]  /*00b0*/  S2R R5, SR_CgaCtaId ;  /* 0x0000000000057919 */ /* 0x000e240000008800 */
[----:B0-----:R-:W-:Y:S02]  /*00c0*/  LEA R5, R5, R0, 0x18 ;  /* 0x0000000005057211 */ /* 0x001fe400078ec0ff */
[----:B------:R-:W-:-:S05]  /*00d0*/  LEA.HI R0, R18, R18, RZ, 0x1d ;  /* 0x0000001212007211 */ /* 0x000fca00078fe8ff */
[----:B------:R-:W-:-:S05]  /*00e0*/  IMAD R0, R0, 0x8, R5 ;  /* 0x0000000800007824 */ /* 0x000fca00078e0205 */
[----:B--2---:R0:W-:Y:S01]  /*00f0*/  STS.64 [R0+0x10], R2 ;  /* 0x0000100200007388 */ /* 0x0041e20000000a00 */
[----:B------:R-:W-:Y:S06]  /*0100*/  BAR.SYNC.DEFER_BLOCKING 0x0 ;  /* 0x0000000000007b1d */ /* 0x000fec0000010000 */
[----:B------:R-:W-:Y:S05]  /*0110*/  @P0 BRA `(.L_x_353) ;  /* 0x0000000400240947 */ /* 0x000fea0003800000 */
[----:B------:R-:W-:Y:S01]  /*0120*/  IMAD R18, R18, 0x48, R5 ;  /* 0x0000004812127824 */ /* 0x000fe200078e0205 */
[----:B------:R-:W-:-:S04]  /*0130*/  UMOV UR6, 0xffffffff ;  /* 0xffffffff00067882 */ /* 0x000fc80000000000 */
[----:B------:R-:W-:Y:S04]  /*0140*/  LDS.64 R14, [R18+0x10] ;  /* 0x00001000120e7984 */ /* 0x000fe80000000a00 */
[----:B------:R-:W-:Y:S04]  /*0150*/  LDS.64 R12, [R18+0x18] ;  /* 0x00001800120c7984 */ /* 0x000fe80000000a00 */
[----:B------:R-:W1:Y:S04]  /*0160*/  LDS.64 R10, [R18+0x20] ;  /* 0x00002000120a7984 */ /* 0x000e680000000a00 */
[----:B------:R-:W-:Y:S04]  /*0170*/  LDS.64 R8, [R18+0x28] ;  /* 0x0000280012087984 */ /* 0x000fe80000000a00 */
[----:B------:R-:W2:Y:S04]  /*0180*/  LDS.64 R6, [R18+0x30] ;  /* 0x0000300012067984 */ /* 0x000ea80000000a00 */
[----:B------:R-:W-:Y:S04]  /*0190*/  LDS.64 R4, [R18+0x38] ;  /* 0x0000380012047984 */ /* 0x000fe80000000a00 */
[----:B0-----:R-:W0:Y:S04]  /*01a0*/  LDS.64 R2, [R18+0x40] ;  /* 0x0000400012027984 */ /* 0x001e280000000a00 */
[----:B------:R-:W3:Y:S01]  /*01b0*/  LDS.64 R20, [R18+0x48] ;  /* 0x0000480012147984 */ /* 0x000ee20000000a00 */
[----:B-1----:R-:W-:-:S04]  /*01c0*/  IADD3 R19, P3, P4, R10, R12, R14 ;  /* 0x0000000c0a137210 */ /* 0x002fc80007c7e00e */
[----:B------:R-:W-:Y:S02]  /*01d0*/  IADD3.X R23, PT, PT, R11, R13, R15, P3, P4 ;  /* 0x0000000d0b177210 */ /* 0x000fe40001fe840f */
[----:B--2---:R-:W-:-:S04]  /*01e0*/  IADD3 R19, P0, P2, R6, R19, R8 ;  /* 0x0000001306137210 */ /* 0x004fc80007a1e008 */
[----:B------:R-:W-:Y:S02]  /*01f0*/  IADD3.X R23, PT, PT, R7, R23, R9, P0, P2 ;  /* 0x0000001707177210 */ /* 0x000fe400007e4409 */
[----:B0-----:R-:W-:-:S04]  /*0200*/  IADD3 R19, P3, P4, R2, R19, R4 ;  /* 0x0000001302137210 */ /* 0x001fc80007c7e004 */
[----:B---3--:R-:W-:Y:S02]  /*0210*/  IADD3 R20, P0, PT, R20, R19, RZ ;  /* 0x0000001314147210 */ /* 0x008fe40007f1e0ff */
[----:B------:R-:W-:-:S05]  /*0220*/  IADD3.X R19, PT, PT, R3, R23, R5, P3, P4 ;  /* 0x0000001703137210 */ /* 0x000fca0001fe8405 */
[----:B------:R-:W-:Y:S01]  /*0230*/  IMAD.X R19, R21, 0x1, R19, P0 ;  /* 0x0000000115137824 */ /* 0x000fe200000e0613 */
[----:B------:R-:W-:Y:S06]  /*0240*/  BRA.DIV UR6, `(.L_x_354) ;  /* 0x0000000206f07947 */ /* 0x000fec000b800000 */
[----:B------:R-:W0:Y:S04]  /*0250*/  SHFL.UP PT, R27, R20, 0x1, RZ ;  /* 0x04200000141b7989 */ /* 0x000e2800000e00ff */
[----:B------:R-:W1:Y:S01]  /*0260*/  SHFL.UP P0, R25, R19, 0x1, RZ ;  /* 0x0420000013197989 */ /* 0x000e6200000000ff */
[----:B0-----:R-:W-:-:S04]  /*0270*/  IADD3 R22, P2, PT, R27, R20, RZ ;  /* 0x000000141b167210 */ /* 0x001fc80007f5e0ff */
[----:B-1----:R-:W-:Y:S01]  /*0280*/  SEL R27, R22, R27, P0 ;  /* 0x0000001b161b7207 */ /* 0x002fe20000000000 */
[----:B------:R-:W-:-:S04]  /*0290*/  IMAD.X R26, R25, 0x1, R19, P2 ;  /* 0x00000001191a7824 */ /* 0x000fc800010e0613 */
[----:B------:R-:W0:Y:S01]  /*02a0*/  SHFL.UP PT, R28, R27, 0x2, RZ ;  /* 0x044000001b1c7989 */ /* 0x000e2200000e00ff */
[----:B------:R-:W-:-:S05]  /*02b0*/  SEL R26, R26, R25, P0 ;  /* 0x000000191a1a7207 */ /* 0x000fca0000000000 */
[----:B------:R-:W1:Y:S01]  /*02c0*/  SHFL.UP P0, R25, R26, 0x2, RZ ;  /* 0x044000001a197989 */ /* 0x000e6200000000ff */
[----:B0-----:R-:W-:-:S05]  /*02d0*/  IADD3 R21, P2, PT, R28, R27, RZ ;  /* 0x0000001b1c157210 */ /* 0x001fca0007f5e0ff */
[----:B-1----:R-:W-:Y:S01]  /*02e0*/  IMAD.X R22, R25, 0x1, R26, P2 ;  /* 0x0000000119167824 */ /* 0x002fe200010e061a */
[----:B------:R-:W-:-:S04]  /*02f0*/  SEL R28, R21, R28, P0 ;  /* 0x0000001c151c7207 */ /* 0x000fc80000000000 */
[----:B------:R-:W-:Y:S01]  /*0300*/  SEL R29, R22, R25, P0 ;  /* 0x00000019161d7207 */ /* 0x000fe20000000000 */
        /* <DEDUP_REMOVED lines=12> */
[----:B------:R0:W1:Y:S04]  /*03d0*/  SHFL.UP PT, R28, R27, 0x10, RZ ;  /* 0x060000001b1c7989 */ /* 0x00006800000e00ff */
[----:B------:R0:W2:Y:S02]  /*03e0*/  SHFL.UP P0, R25, R26, 0x10, RZ ;  /* 0x060000001a197989 */ /* 0x0000a400000000ff */
.L_x_365:
[----:B-1----:R-:W-:-:S04]  /*03f0*/  IADD3 R21, P2, PT, R28, R27, RZ ;  /* 0x0000001b1c157210 */ /* 0x002fc80007f5e0ff */
[----:B--2---:R-:W-:Y:S01]  /*0400*/  SEL R21, R21, R28, P0 ;  /* 0x0000001c15157207 */ /* 0x004fe20000000000 */
[----:B------:R-:W-:-:S05]  /*0410*/  IMAD.X R22, R25, 0x1, R26, P2 ;  /* 0x0000000119167824 */ /* 0x000fca00010e061a */
[----:B------:R-:W-:Y:S02]  /*0420*/  SEL R22, R22, R25, P0 ;  /* 0x0000001916167207 */ /* 0x000fe40000000000 */
[----:B------:R-:W-:-:S05]  /*0430*/  IADD3 R20, P0, PT, R21, -R20, RZ ;  /* 0x8000001415147210 */ /* 0x000fca0007f1e0ff */
[----:B------:R-:W-:Y:S01]  /*0440*/  IMAD.X R21, R22, 0x1, ~R19, P0 ;  /* 0x0000000116157824 */ /* 0x000fe200000e0e13 */
[----:B------:R-:W-:-:S04]  /*0450*/  IADD3 R14, P0, PT, R14, R20, RZ ;  /* 0x000000140e0e7210 */ /* 0x000fc80007f1e0ff */
[----:B------:R1:W-:Y:S01]  /*0460*/  STS.64 [R18+0x10], R20 ;  /* 0x0000101412007388 */ /* 0x0003e20000000a00 */
[----:B------:R-:W-:Y:S01]  /*0470*/  IMAD.X R15, R15, 0x1, R21, P0 ;  /* 0x000000010f0f7824 */ /* 0x000fe200000e0615 */
        /* <DEDUP_REMOVED lines=17> */
[----:B------:R-:W-:-:S05]  /*0590*/  IMAD.X R3, R3, 0x1, R5, P0 ;  /* 0x0000000103037824 */ /* 0x000fca00000e0605 */
[----:B------:R1:W-:Y:S03]  /*05a0*/  STS.64 [R18+0x48], R2 ;  /* 0x0000480212007388 */ /* 0x0003e60000000a00 */
.L_x_353:
[----:B------:R-:W-:Y:S05]  /*05b0*/  WARPSYNC.ALL ;  /* 0x0000000000007948 */ /* 0x000fea0003800000 */
[----:B------:R-:W-:Y:S06]  /*05c0*/  BAR.SYNC.DEFER_BLOCKING 0x0 ;  /* 0x0000000000007b1d */ /* 0x000fec0000010000 */
[----:B------:R-:W-:Y:S05]  /*05d0*/  @P1 EXIT ;  /* 0x000000000000194d */ /* 0x000fea0003800000 */
[----:B01----:R-:W0:Y:S04]  /*05e0*/  LDS.64 R2, [R0+0x10] ;  /* 0x0000100000027984 */ /* 0x003e280000000a00 */
[----:B0-----:R-:W-:Y:S01]  /*05f0*/  STG.E.64 desc[UR4][R16.64], R2 ;  /* 0x0000000210007986 */ /* 0x001fe2000c101b04 */
[----:B------:R-:W-:Y:S05]  /*0600*/  EXIT ;  /* 0x000000000000794d */ /* 0x000fea0003800000 */
.L_x_354:
[----:B------:R-:W-:Y:S02]  /*0610*/  IMAD.MOV.U32 R24, RZ, RZ, R20 ;  /* 0x000000ffff187224 */ /* 0x000fe400078e0014 */
[----:B------:R-:W-:Y:S02]  /*0620*/  IMAD.MOV.U32 R23, RZ, RZ, 0x1 ;  /* 0x00000001ff177424 */ /* 0x000fe400078e00ff */
[----:B------:R-:W-:Y:S02]  /*0630*/  IMAD.MOV.U32 R22, RZ, RZ, RZ ;  /* 0x000000ffff167224 */ /* 0x000fe400078e00ff */
[----:B------:R-:W-:-:S07]  /*0640*/  IMAD.MOV.U32 R21, RZ, RZ, -0x1 ;  /* 0xffffffffff157424 */ /* 0x000fce00078e00ff */
[----:B------:R-:W-:Y:S05]  /*0650*/  WARPSYNC.COLLECTIVE R21, `(.L_x_355) ;  /* 0x0000000015087348 */ /* 0x000fea0003c00000 */
[----:B------:R0:W1:Y:S02]  /*0660*/  SHFL.UP P0, R25, R24, R23, R22 ;  /* 0x0400001718197389 */ /* 0x0000640000000016 */
[----:B01----:R-:W-:Y:S05]  /*0670*/  ENDCOLLECTIVE ;  /* 0x000000000000791b */ /* 0x003fea0003800000 */
.L_x_355:
[----:B------:R-:W-:Y:S02]  /*0680*/  IMAD.MOV.U32 R24, RZ, RZ, R19 ;  /* 0x000000ffff187224 */ /* 0x000fe400078e0013 */
[----:B------:R-:W-:-:S07]  /*0690*/  IMAD.MOV.U32 R27, RZ, RZ, R25 ;  /* 0x000000ffff1b7224 */ /* 0x000fce00078e0019 */
[----:B------:R-:W-:Y:S05]  /*06a0*/  WARPSYNC.COLLECTIVE R21, `(.L_x_356) ;  /* 0x0000000015087348 */ /* 0x000fea0003c00000 */
[----:B------:R0:W1:Y:S02]  /*06b0*/  SHFL.UP P0, R25, R24, R23, R22 ;  /* 0x0400001718197389 */ /* 0x0000640000000016 */
[----:B01----:R-:W-:Y:S05]  /*06c0*/  ENDCOLLECTIVE ;  /* 0x000000000000791b */ /* 0x003fea0003800000 */
.L_x_356:
[----:B------:R-:W-:Y:S01]  /*06d0*/  IADD3 R26, P2, PT, R27, R20, RZ ;  /* 0x000000141b1a7210 */ /* 0x000fe20007f5e0ff */
[----:B------:R-:W-:-:S03]  /*06e0*/  IMAD.MOV.U32 R23, RZ, RZ, 0x2 ;  /* 0x00000002ff177424 */ /* 0x000fc600078e00ff */
[----:B------:R-:W-:Y:S01]  /*06f0*/  SEL R27, R26, R27, P0 ;  /* 0x0000001b1a1b7207 */ /* 0x000fe20000000000 */
[----:B------:R-:W-:-:S04]  /*0700*/  IMAD.X R26, R25, 0x1, R19, P2 ;  /* 0x00000001191a7824 */ /* 0x000fc800010e0613 */
[----:B------:R-:W-:Y:S01]  /*0710*/  IMAD.MOV.U32 R24, RZ, RZ, R27 ;  /* 0x000000ffff187224 */ /* 0x000fe200078e001b */
[----:B------:R-:W-:-:S07]  /*0720*/  SEL R26, R26, R25, P0 ;  /* 0x000000191a1a7207 */ /* 0x000fce0000000000 */
[----:B------:R-:W-:Y:S05]  /*0730*/  WARPSYNC.COLLECTIVE R21, `(.L_x_357) ;  /* 0x0000000015087348 */ /* 0x000fea0003c00000 */
[----:B------:R0:W1:Y:S02]  /*0740*/  SHFL.UP P0, R25, R24, R23, R22 ;  /* 0x0400001718197389 */ /* 0x0000640000000016 */
[----:B01----:R-:W-:Y:S05]  /*0750*/  ENDCOLLECTIVE ;  /* 0x000000000000791b */ /* 0x003fea0003800000 */
.L_x_357:
[----:B------:R-:W-:Y:S02]  /*0760*/  IMAD.MOV.U32 R24, RZ, RZ, R26 ;  /* 0x000000ffff187224 */ /* 0x000fe400078e001a */
[----:B------:R-:W-:-:S07]  /*0770*/  IMAD.MOV.U32 R28, RZ, RZ, R25 ;  /* 0x000000ffff1c7224 */ /* 0x000fce00078e0019 */
[----:B------:R-:W-:Y:S05]  /*0780*/  WARPSYNC.COLLECTIVE R21, `(.L_x_358) ;  /* 0x0000000015087348 */ /* 0x000fea0003c00000 */
[----:B------:R0:W1:Y:S02]  /*0790*/  SHFL.UP P0, R25, R24, R23, R22 ;  /* 0x0400001718197389 */ /* 0x0000640000000016 */
[----:B01----:R-:W-:Y:S05]  /*07a0*/  ENDCOLLECTIVE ;  /* 0x000000000000791b */ /* 0x003fea0003800000 */
.L_x_358:
        /* <DEDUP_REMOVED lines=9> */
.L_x_359:
[----:B------:R-:W-:Y:S02]  /*0840*/  IMAD.MOV.U32 R24, RZ, RZ, R29 ;  /* 0x000000ffff187224 */ /* 0x000fe400078e001d */
[----:B------:R-:W-:-:S07]  /*0850*/  IMAD.MOV.U32 R27, RZ, RZ, R25 ;  /* 0x000000ffff1b7224 */ /* 0x000fce00078e0019 */
[----:B------:R-:W-:Y:S05]  /*0860*/  WARPSYNC.COLLECTIVE R21, `(.L_x_360) ;  /* 0x0000000015087348 */ /* 0x000fea0003c00000 */
[----:B------:R0:W1:Y:S02]  /*0870*/  SHFL.UP P0, R25, R24, R23, R22 ;  /* 0x0400001718197389 */ /* 0x0000640000000016 */
[----:B01----:R-:W-:Y:S05]  /*0880*/  ENDCOLLECTIVE ;  /* 0x000000000000791b */ /* 0x003fea0003800000 */
.L_x_360:
        /* <DEDUP_REMOVED lines=9> */
.L_x_361:
[----:B------:R-:W-:Y:S02]  /*0920*/  IMAD.MOV.U32 R24, RZ, RZ, R29 ;  /* 0x000000ffff187224 */ /* 0x000fe400078e001d */
[----:B------:R-:W-:-:S07]  /*0930*/  IMAD.MOV.U32 R27, RZ, RZ, R25 ;  /* 0x000000ffff1b7224 */ /* 0x000fce00078e0019 */
[----:B------:R-:W-:Y:S05]  /*0940*/  WARPSYNC.COLLECTIVE R21, `(.L_x_362) ;  /* 0x0000000015087348 */ /* 0x000fea0003c00000 */
[----:B------:R0:W1:Y:S02]  /*0950*/  SHFL.UP P0, R25, R24, R23, R22 ;  /* 0x0400001718197389 */ /* 0x0000640000000016 */
[----:B01----:R-:W-:Y:S05]  /*0960*/  ENDCOLLECTIVE ;  /* 0x000000000000791b */ /* 0x003fea0003800000 */
.L_x_362:
        /* <DEDUP_REMOVED lines=9> */
.L_x_363:
[----:B------:R-:W-:Y:S02]  /*0a00*/  IMAD.MOV.U32 R24, RZ, RZ, R26 ;  /* 0x000000ffff187224 */ /* 0x000fe400078e001a */
[----:B------:R-:W-:-:S07]  /*0a10*/  IMAD.MOV.U32 R28, RZ, RZ, R25 ;  /* 0x000000ffff1c7224 */ /* 0x000fce00078e0019 */
[----:B------:R-:W-:Y:S05]  /*0a20*/  WARPSYNC.COLLECTIVE R21, `(.L_x_364) ;  /* 0x0000000015087348 */ /* 0x000fea0003c00000 */
[----:B------:R0:W1:Y:S02]  /*0a30*/  SHFL.UP P0, R25, R24, R23, R22 ;  /* 0x0400001718197389 */ /* 0x0000640000000016 */
[----:B01----:R-:W-:Y:S05]  /*0a40*/  ENDCOLLECTIVE ;  /* 0x000000000000791b */ /* 0x003fea0003800000 */
.L_x_364:
[----:B------:R-:W-:Y:S05]  /*0a50*/  BRA `(.L_x_365) ;  /* 0xfffffff800647947 */ /* 0x000fea000383ffff */
.L_x_366:
        /* <DEDUP_REMOVED lines=10> */
.L_x_767:


//--------------------- .text._ZN3cub18CUB_300001_SM_10006detail10radix_sort30DeviceRadixSortHistogramKernelINS1_5radix10policy_hubIfNS0_8NullTypeEyE10Policy1000ELNS0_9SortOrderE0EfyNS1_21identity_decomposer_tEEEvPT2_PKT1_SB_iiT3_ --------------------------
	.section	.text._ZN3cub18CUB_300001_SM_10006detail10radix_sort30DeviceRadixSortHistogramKernelINS1_5radix10policy_hubIfNS0_8NullTypeEyE10Policy1000ELNS0_9SortOrderE0EfyNS1_21identity_decomposer_tEEEvPT2_PKT1_SB_iiT3_,"ax",@progbits
	.align	128
        .global         _ZN3cub18CUB_300001_SM_10006detail10radix_sort30DeviceRadixSortHistogramKernelINS1_5radix10policy_hubIfNS0_8NullTypeEyE10Policy1000ELNS0_9SortOrderE0EfyNS1_21identity_decomposer_tEEEvPT2_PKT1_SB_iiT3_
        .type           _ZN3cub18CUB_300001_SM_10006detail10radix_sort30DeviceRadixSortHistogramKernelINS1_5radix10policy_hubIfNS0_8NullTypeEyE10Policy1000ELNS0_9SortOrderE0EfyNS1_21identity_decomposer_tEEEvPT2_PKT1_SB_iiT3_,@function
        .size           _ZN3cub18CUB_300001_SM_10006detail10radix_sort30DeviceRadixSortHistogramKernelINS1_5radix10policy_hubIfNS0_8NullTypeEyE10Policy1000ELNS0_9SortOrderE0EfyNS1_21identity_decomposer_tEEEvPT2_PKT1_SB_iiT3_,(.L_x_768 - _ZN3cub18CUB_300001_SM_10006detail10radix_sort30DeviceRadixSortHistogramKernelINS1_5radix10policy_hubIfNS0_8NullTypeEyE10Policy1000ELNS0_9SortOrderE0EfyNS1_21identity_decomposer_tEEEvPT2_PKT1_SB_iiT3_)
        .other          _ZN3cub18CUB_300001_SM_10006detail10radix_sort30DeviceRadixSortHistogramKernelINS1_5radix10policy_hubIfNS0_8NullTypeEyE10Policy1000ELNS0_9SortOrderE0EfyNS1_21identity_decomposer_tEEEvPT2_PKT1_SB_iiT3_,@"STO_CUDA_ENTRY STV_DEFAULT"
_ZN3cub18CUB_300001_SM_10006detail10radix_sort30DeviceRadixSortHistogramKernelINS1_5radix10policy_hubIfNS0_8NullTypeEyE10Policy1000ELNS0_9SortOrderE0EfyNS1_21identity_decomposer_tEEEvPT2_PKT1_SB_iiT3_:
.text._ZN3cub18CUB_300001_SM_10006detail10radix_sort30DeviceRadixSortHistogramKernelINS1_5radix10policy_hubIfNS0_8NullTypeEyE10Policy1000ELNS0_9SortOrderE0EfyNS1_21identity_decomposer_tEEEvPT2_PKT1_SB_iiT3_:
[----:B------:R-:W-:Y:S01]  /*0000*/  LDC R1, c[0x0][0x37c] ;  /* 0x0000df00ff017b82 */ /* 0x000fe20000000800 */
[----:B------:R-:W0:Y:S02]  /*0010*/  LDCU.64 UR6, c[0x0][0x390] ;  /* 0x00007200ff0677ac */ /* 0x000e240008000a00 */
[----:B0-----:R-:W-:-:S04]  /*0020*/  ISETP.NE.U32.AND P0, PT, RZ, UR6, PT ;  /* 0x00000006ff007c0c */ /* 0x001fc8000bf05070 */
[----:B------:R-:W-:-:S13]  /*0030*/  ISETP.NE.AND.EX P0, PT, RZ, UR7, PT, P0 ;  /* 0x00000007ff007c0c */ /* 0x000fda000bf05300 */
[----:B------:R-:W-:Y:S05]  /*0040*/  @!P0 EXIT ;  /* 0x000000000000894d */ /* 0x000fea0003800000 */
[----:B------:R-:W-:Y:S01]  /*0050*/  UIADD3 UR11, UP0, UPT, UR6, -0x1, URZ ;  /* 0xffffffff060b7890 */ /* 0x000fe2000ff1e0ff */
[----:B------:R-:W0:Y:S01]  /*0060*/  S2R R0, SR_TID.X ;  /* 0x0000000000007919 */ /* 0x000e220000002100 */
[----:B------:R-:W1:Y:S01]  /*0070*/  LDCU.64 UR4, c[0x0][0x398] ;  /* 0x00007300ff0477ac */ /* 0x000e620008000a00 */
[----:B------:R-:W2:Y:S01]  /*0080*/  S2UR UR8, SR_CTAID.X ;  /* 0x00000000000879c3 */ /* 0x000ea20000002500 */
[----:B------:R-:W-:Y:S01]  /*0090*/  UIADD3.X UR12, UPT, UPT, UR7, -0x1, URZ, UP0, !UPT ;  /* 0xffffffff070c7890 */ /* 0x000fe200087fe4ff */
[----:B------:R-:W3:Y:S03]  /*00a0*/  LDCU.64 UR20, c[0x0][0x358] ;  /* 0x00006b00ff1477ac */ /* 0x000ee60008000a00 */
[----:B------:R-:W-:Y:S01]  /*00b0*/  USHF.R.U64 UR11, UR11, 0x1e, UR12 ;  /* 0x0000001e0b0b7899 */ /* 0x000fe2000800120c */
[----:B------:R-:W4:Y:S03]  /*00c0*/  LDCU UR28, c[0x0][0x370] ;  /* 0x00006e00ff1c77ac */ /* 0x000f260008000800 */
[----:B------:R-:W-:-:S02]  /*00d0*/  UIADD3 UR11, UP0, UPT, UR11, 0x1, URZ ;  /* 0x000000010b0b7890 */ /* 0x000fc4000ff1e0ff */
[----:B-1----:R-:W-:Y:S02]  /*00e0*/  UIADD3 UR4, UPT, UPT, UR5, 0x7, -UR4 ;  /* 0x0000000705047890 */ /* 0x002fe4000fffe804 */
[----:B------:R-:W-:Y:S02]  /*00f0*/  ULEA.HI.X UR12, UR12, URZ, URZ, 0x2, UP0 ;  /* 0x000000ff0c0c7291 */ /* 0x000fe400080f14ff */
[----:B------:R-:W-:Y:S02]  /*0100*/  UISETP.LT.U32.AND UP0, UPT, UR11, UR6, UPT ;  /* 0x000000060b00728c */ /* 0x000fe4000bf01070 */
[----:B------:R-:W-:Y:S02]  /*0110*/  USHF.R.S32.HI UR5, URZ, 0x1f, UR4 ;  /* 0x0000001fff057899 */ /* 0x000fe40008011404 */
[----:B------:R-:W-:Y:S02]  /*0120*/  UISETP.LT.U32.AND.EX UP0, UPT, UR12, UR7, UPT, UP0 ;  /* 0x000000070c00728c */ /* 0x000fe4000bf01100 */
[----:B------:R-:W-:-:S02]  /*0130*/  ULEA.HI UR5, UR5, UR4, URZ, 0x3 ;  /* 0x0000000405057291 */ /* 0x000fc4000f8f18ff */
[----:B------:R-:W-:Y:S01]  /*0140*/  USEL UR11, UR11, UR6, UP0 ;  /* 0x000000060b0b7287 */ /* 0x000fe20008000000 */
[----:B0-----:R-:W-:Y:S01]  /*0150*/  VIADD R20, R0, 0x780 ;  /* 0x0000078000147836 */ /* 0x001fe20000000000 */
[----:B------:R-:W-:Y:S02]  /*0160*/  USEL UR12, UR12, UR7, UP0 ;  /* 0x000000070c0c7287 */ /* 0x000fe40008000000 */
[----:B------:R-:W-:Y:S02]  /*0170*/  UISETP.GE.AND UP0, UPT, UR4, 0x8, UPT ;  /* 0x000000080400788c */ /* 0x000fe4000bf06270 */
[----:B------:R-:W-:Y:S02]  /*0180*/  USHF.R.S32.HI UR5, URZ, 0x3, UR5 ;  /* 0x00000003ff057899 */ /* 0x000fe40008011405 */
[----:B--2---:R-:W-:Y:S02]  /*0190*/  USHF.L.U32 UR8, UR8, 0xb, URZ ;  /* 0x0000000b08087899 */ /* 0x004fe400080006ff */
[----:B------:R-:W-:Y:S01]  /*01a0*/  PLOP3.LUT P0, PT, PT, PT, UP0, 0x80, 0x8 ;  /* 0x000000000008781c */ /* 0x000fe20003f0f008 */
[----:B------:R-:W-:-:S02]  /*01b0*/  UIADD3 UR22, UPT, UPT, UR5, -0x1, URZ ;  /* 0xffffffff05167890 */ /* 0x000fc4000fffe0ff */
[----:B------:R-:W-:Y:S01]  /*01c0*/  ULOP3.LUT UR23, UR5, 0xf, URZ, 0xc0, !UPT ;  /* 0x0000000f05177892 */ /* 0x000fe2000f8ec0ff */
[----:B------:R-:W-:Y:S01]  /*01d0*/  ISETP.GT.U32.OR P0, PT, R0, 0xff, !P0 ;  /* 0x000000ff0000780c */ /* 0x000fe20004704470 */
[----:B------:R-:W-:Y:S02]  /*01e0*/  ULOP3.LUT UR24, UR5, 0x7, URZ, 0xc0, !UPT ;  /* 0x0000000705187892 */ /* 0x000fe4000f8ec0ff */
[----:B------:R-:W-:Y:S01]  /*01f0*/  ULOP3.LUT UR25, UR5, 0x3, URZ, 0xc0, !UPT ;  /* 0x0000000305197892 */ /* 0x000fe2000f8ec0ff */
[----:B------:R-:W-:Y:S01]  /*0200*/  P2R R21, PR, RZ, 0x1 ;  /* 0x00000001ff157803 */ /* 0x000fe20000000000 */
[----:B------:R-:W-:Y:S02]  /*0210*/  ULOP3.LUT UR26, UR5, 0xffffff0, URZ, 0xc0, !UPT ;  /* 0x0ffffff0051a7892 */ /* 0x000fe4000f8ec0ff */
[----:B------:R-:W-:Y:S02]  /*0220*/  ULOP3.LUT UR27, UR5, 0xffffff8, URZ, 0xc0, !UPT ;  /* 0x0ffffff8051b7892 */ /* 0x000fe4000f8ec0ff */
[----:B------:R-:W-:Y:S01]  /*0230*/  ULOP3.LUT UR9, UR5, 0x1, URZ, 0xc0, !UPT ;  /* 0x0000000105097892 */ /* 0x000fe2000f8ec0ff */
[----:B------:R-:W-:Y:S01]  /*0240*/  UMOV UR6, URZ ;  /* 0x000000ff00067c82 */ /* 0x000fe20008000000 */
[----:B---34-:R-:W-:-:S10]  /*0250*/  UMOV UR7, URZ ;  /* 0x000000ff00077c82 */ /* 0x018fd40008000000 */
.L_x_450:
[----:B------:R-:W-:Y:S01]  /*0260*/  ISETP.NE.AND P0, PT, R21, RZ, PT ;  /* 0x000000ff1500720c */ /* 0x000fe20003f05270 */
[----:B------:R-:W-:-:S12]  /*0270*/  BSSY.RECONVERGENT B0, `(.L_x_367) ;  /* 0x0000080000007945 */ /* 0x000fd80003800200 */
[----:B012345:R-:W-:Y:S05]  /*0280*/  @P0 BRA `(.L_x_368) ;  /* 0x0000000400f80947 */ /* 0x03ffea0003800000 */
[----:B------:R-:W0:Y:S01]  /*0290*/  S2UR UR5, SR_CgaCtaId ;  /* 0x00000000000579c3 */ /* 0x000e220000008800 */
[----:B------:R-:W-:Y:S01]  /*02a0*/  IMAD.U32 R2, RZ, RZ, UR22 ;  /* 0x00000016ff027e24 */ /* 0x000fe2000f8e00ff */
[----:B------:R-:W-:-:S04]  /*02b0*/  UMOV UR4, 0x400 ;  /* 0x0000040000047882 */ /* 0x000fc80000000000 */
[----:B------:R-:W-:Y:S01]  /*02c0*/  ISETP.GE.U32.AND P1, PT, R2, 0xf, PT ;  /* 0x0000000f0200780c */ /* 0x000fe20003f26070 */
[----:B------:R-:W-:Y:S01]  /*02d0*/  IMAD.MOV.U32 R2, RZ, RZ, RZ ;  /* 0x000000ffff027224 */ /* 0x000fe200078e00ff */
[----:B0-----:R-:W-:-:S06]  /*02e0*/  ULEA UR4, UR5, UR4, 0x18 ;  /* 0x0000000405047291 */ /* 0x001fcc000f8ec0ff */
[----:B------:R-:W-:-:S05]  /*02f0*/  LEA R5, R0, UR4, 0x2 ;  /* 0x0000000400057c11 */ /* 0x000fca000f8e10ff */
[----:B------:R-:W-:Y:S05]  /*0300*/  @!P1 BRA `(.L_x_369) ;  /* 0x00000000005c9947 */ /* 0x000fea0003800000 */
[----:B------:R-:W-:Y:S01]  /*0310*/  VIADD R2, R5, 0x2000 ;  /* 0x0000200005027836 */ /* 0x000fe20000000000 */
[----:B------:R-:W-:-:S12]  /*0320*/  UIADD3 UR4, UPT, UPT, -UR26, URZ, URZ ;  /* 0x000000ff1a047290 */ /* 0x000fd8000fffe1ff */
.L_x_370:
[----:B------:R-:W-:Y:S01]  /*0330*/  UIADD3 UR4, UPT, UPT, UR4, 0x10, URZ ;  /* 0x0000001004047890 */ /* 0x000fe2000fffe0ff */
[----:B------:R-:W-:Y:S03]  /*0340*/  STS [R2+-0x2000], RZ ;  /* 0xffe000ff02007388 */ /* 0x000fe60000000800 */
[----:B------:R-:W-:Y:S01]  /*0350*/  UISETP.NE.AND UP0, UPT, UR4, URZ, UPT ;  /* 0x000000ff0400728c */ /* 0x000fe2000bf05270 */
        /* <DEDUP_REMOVED lines=16> */
[----:B------:R-:W-:Y:S06]  /*0460*/  BRA.U UP0, `(.L_x_370) ;  /* 0xfffffffd00b07547 */ /* 0x000fec000b83ffff */
[----:B------:R-:W-:-:S07]  /*0470*/  IMAD.U32 R2, RZ, RZ, UR26 ;  /* 0x0000001aff027e24 */ /* 0x000fce000f8e00ff */
.L_x_369:
[----:B------:R-:W-:Y:S01]  /*0480*/  ISETP.NE.AND P0, PT, RZ, UR23, PT ;  /* 0x00000017ff007c0c */ /* 0x000fe2000bf05270 */
[----:B------:R-:W-:Y:S02]  /*0490*/  IMAD.U32 R6, RZ, RZ, UR24 ;  /* 0x00000018ff067e24 */ /* 0x000fe4000f8e00ff */
[----:B------:R-:W-:Y:S02]  /*04a0*/  IMAD.U32 R3, RZ, RZ, UR23 ;  /* 0x00000017ff037e24 */ /* 0x000fe4000f8e00ff */
[----:B------:R-:W-:Y:S02]  /*04b0*/  VIADD R6, R6, 0xffffffff ;  /* 0xffffffff06067836 */ /* 0x000fe40000000000 */
[----:B------:R-:W-:-:S06]  /*04c0*/  VIADD R3, R3, 0xffffffff ;  /* 0xffffffff03037836 */ /* 0x000fcc0000000000 */
[----:B------:R-:W-:Y:S05]  /*04d0*/  @!P0 BRA `(.L_x_371) ;  /* 0x00000000007c8947 */ /* 0x000fea0003800000 */
[----:B------:R-:W-:Y:S01]  /*04e0*/  ISETP.GE.U32.AND P2, PT, R3, 0x7, PT ;  /* 0x000000070300780c */ /* 0x000fe20003f46070 */
[----:B------:R-:W-:-:S12]  /*04f0*/  UISETP.NE.AND UP0, UPT, UR24, URZ, UPT ;  /* 0x000000ff1800728c */ /* 0x000fd8000bf05270 */
[----:B------:R-:W-:Y:S05]  /*0500*/  @!P2 BRA `(.L_x_372) ;  /* 0x000000000028a947 */ /* 0x000fea0003800000 */
        /* <DEDUP_REMOVED lines=10> */
.L_x_372:
[----:B------:R-:W-:Y:S05]  /*05b0*/  BRA.U !UP0, `(.L_x_371) ;  /* 0x0000000108447547 */ /* 0x000fea000b800000 */
[----:B------:R-:W-:Y:S01]  /*05c0*/  ISETP.GE.U32.AND P2, PT, R6, 0x3, PT ;  /* 0x000000030600780c */ /* 0x000fe20003f46070 */
[----:B------:R-:W-:-:S12]  /*05d0*/  UISETP.NE.AND UP0, UPT, UR25, URZ, UPT ;  /* 0x000000ff1900728c */ /* 0x000fd8000bf05270 */
[C---:B0-----:R-:W-:Y:S02]  /*05e0*/  @P2 IMAD R4, R2.reuse, 0x400, R5 ;  /* 0x0000040002042824 */ /* 0x041fe400078e0205 */
[----:B------:R-:W-:-:S03]  /*05f0*/  @P2 VIADD R2, R2, 0x4 ;  /* 0x0000000402022836 */ /* 0x000fc60000000000 */
[----:B------:R1:W-:Y:S04]  /*0600*/  @P2 STS [R4], RZ ;  /* 0x000000ff04002388 */ /* 0x0003e80000000800 */
[----:B------:R1:W-:Y:S04]  /*0610*/  @P2 STS [R4+0x400], RZ ;  /* 0x000400ff04002388 */ /* 0x0003e80000000800 */
[----:B------:R1:W-:Y:S04]  /*0620*/  @P2 STS [R4+0x800], RZ ;  /* 0x000800ff04002388 */ /* 0x0003e80000000800 */
[----:B------:R1:W-:Y:S01]  /*0630*/  @P2 STS [R4+0xc00], RZ ;  /* 0x000c00ff04002388 */ /* 0x0003e20000000800 */
[----:B------:R-:W-:Y:S05]  /*0640*/  BRA.U !UP0, `(.L_x_371) ;  /* 0x0000000108207547 */ /* 0x000fea000b800000 */
[----:B------:R-:W-:Y:S01]  /*0650*/  IMAD R2, R2, 0x400, R5 ;  /* 0x0000040002027824 */ /* 0x000fe200078e0205 */
[----:B------:R-:W-:-:S04]  /*0660*/  UISETP.NE.AND UP0, UPT, UR25, 0x1, UPT ;  /* 0x000000011900788c */ /* 0x000fc8000bf05270 */
[----:B------:R2:W-:Y:S05]  /*0670*/  STS [R2], RZ ;  /* 0x000000ff02007388 */ /* 0x0005ea0000000800 */
[----:B------:R-:W-:Y:S05]  /*0680*/  BRA.U !UP0, `(.L_x_371) ;  /* 0x0000000108107547 */ /* 0x000fea000b800000 */
[----:B------:R-:W-:Y:S01]  /*0690*/  UISETP.NE.AND UP0, UPT, UR25, 0x2, UPT ;  /* 0x000000021900788c */ /* 0x000fe2000bf05270 */
[----:B------:R3:W-:Y:S05]  /*06a0*/  STS [R2+0x400], RZ ;  /* 0x000400ff02007388 */ /* 0x0007ea0000000800 */
[----:B------:R-:W-:-:S13]  /*06b0*/  PLOP3.LUT P2, PT, PT, PT, UP0, 0x80, 0x8 ;  /* 0x000000000008781c */ /* 0x000fda0003f4f008 */
[----:B------:R3:W-:Y:S02]  /*06c0*/  @P2 STS [R2+0x800], RZ ;  /* 0x000800ff02002388 */ /* 0x0007e40000000800 */
.L_x_371:
[----:B------:R-:W-:-:S13]  /*06d0*/  ISETP.GT.U32.AND P2, PT, R0, 0x7f, PT ;  /* 0x0000007f0000780c */ /* 0x000fda0003f44070 */
[----:B------:R-:W-:Y:S05]  /*06e0*/  @P2 BRA `(.L_x_368) ;  /* 0x0000000000e02947 */ /* 0x000fea0003800000 */
[----:B--23--:R-:W-:Y:S01]  /*06f0*/  IMAD.MOV.U32 R2, RZ, RZ, RZ ;  /* 0x000000ffff027224 */ /* 0x00cfe200078e00ff */
[----:B------:R-:W-:Y:S06]  /*0700*/  @!P1 BRA `(.L_x_373) ;  /* 0x0000000000589947 */ /* 0x000fec0003800000 */
[----:B------:R-:W-:-:S07]  /*0710*/  IMAD.MOV.U32 R2, RZ, RZ, RZ ;  /* 0x000000ffff027224 */ /* 0x000fce00078e00ff */
.L_x_374:
[C---:B012---:R-:W-:Y:S02]  /*0720*/  IMAD R4, R2.reuse, 0x400, R5 ;  /* 0x0000040002047824 */ /* 0x047fe400078e0205 */
[----:B------:R-:W-:-:S03]  /*0730*/  VIADD R2, R2, 0x10 ;  /* 0x0000001002027836 */ /* 0x000fc60000000000 */
[----:B------:R2:W-:Y:S02]  /*0740*/  STS [R4+0x200], RZ ;  /* 0x000200ff04007388 */ /* 0x0005e40000000800 */
[----:B------:R-:W-:Y:S02]  /*0750*/  ISETP.NE.AND P1, PT, R2, UR26, PT ;  /* 0x0000001a02007c0c */ /* 0x000fe4000bf25270 */
[----:B------:R2:W-:Y:S04]  /*0760*/  STS [R4+0x600], RZ ;  /* 0x000600ff04007388 */ /* 0x0005e80000000800 */
        /* <DEDUP_REMOVED lines=13> */
[----:B------:R2:W-:Y:S01]  /*0840*/  STS [R4+0x3e00], RZ ;  /* 0x003e00ff04007388 */ /* 0x0005e20000000800 */
[----:B------:R-:W-:Y:S05]  /*0850*/  @P1 BRA `(.L_x_374) ;  /* 0xfffffffc00b01947 */ /* 0x000fea000383ffff */
[----:B------:R-:W-:-:S07]  /*0860*/  IMAD.U32 R2, RZ, RZ, UR26 ;  /* 0x0000001aff027e24 */ /* 0x000fce000f8e00ff */
.L_x_373:
[----:B------:R-:W-:Y:S05]  /*0870*/  @!P0 BRA `(.L_x_368) ;  /* 0x00000000007c8947 */ /* 0x000fea0003800000 */
[----:B------:R-:W-:Y:S01]  /*0880*/  ISETP.GE.U32.AND P0, PT, R3, 0x7, PT ;  /* 0x000000070300780c */ /* 0x000fe20003f06070 */
[----:B------:R-:W-:-:S12]  /*0890*/  UISETP.NE.AND UP0, UPT, UR24, URZ, UPT ;  /* 0x000000ff1800728c */ /* 0x000fd8000bf05270 */
[----:B------:R-:W-:Y:S05]  /*08a0*/  @!P0 BRA `(.L_x_375) ;  /* 0x0000000000288947 */ /* 0x000fea0003800000 */
[C---:B------:R-:W-:Y:S02]  /*08b0*/  IMAD R3, R2.reuse, 0x400, R5 ;  /* 0x0000040002037824 */ /* 0x040fe400078e0205 */
[----:B------:R-:W-:-:S03]  /*08c0*/  VIADD R2, R2, 0x8 ;  /* 0x0000000802027836 */ /* 0x000fc60000000000 */
[----:B------:R3:W-:Y:S04]  /*08d0*/  STS [R3+0x200], RZ ;  /* 0x000200ff03007388 */ /* 0x0007e80000000800 */
[----:B------:R3:W-:Y:S04]  /*08e0*/  STS [R3+0x600], RZ ;  /* 0x000600ff03007388 */ /* 0x0007e80000000800 */
[----:B------:R3:W-:Y:S04]  /*08f0*/  STS [R3+0xa00], RZ ;  /* 0x000a00ff03007388 */ /* 0x0007e80000000800 */
[----:B------:R3:W-:Y:S04]  /*0900*/  STS [R3+0xe00], RZ ;  /* 0x000e00ff03007388 */ /* 0x0007e80000000800 */
[----:B------:R3:W-:Y:S04]  /*0910*/  STS [R3+0x1200], RZ ;  /* 0x001200ff03007388 */ /* 0x0007e80000000800 */
[----:B------:R3:W-:Y:S04]  /*0920*/  STS [R3+0x1600], RZ ;  /* 0x001600ff03007388 */ /* 0x0007e80000000800 */
[----:B------:R3:W-:Y:S04]  /*0930*/  STS [R3+0x1a00], RZ ;  /* 0x001a00ff03007388 */ /* 0x0007e80000000800 */
[----:B------:R3:W-:Y:S02]  /*0940*/  STS [R3+0x1e00], RZ ;  /* 0x001e00ff03007388 */ /* 0x0007e40000000800 */
.L_x_375:
[----:B------:R-:W-:Y:S05]  /*0950*/  BRA.U !UP0, `(.L_x_368) ;  /* 0x0000000108447547 */ /* 0x000fea000b800000 */
[----:B------:R-:W-:Y:S01]  /*0960*/  ISETP.GE.U32.AND P0, PT, R6, 0x3, PT ;  /* 0x000000030600780c */ /* 0x000fe20003f06070 */
[----:B------:R-:W-:-:S12]  /*0970*/  UISETP.NE.AND UP0, UPT, UR25, URZ, UPT ;  /* 0x000000ff1900728c */ /* 0x000fd8000bf05270 */
[C---:B---3--:R-:W-:Y:S02]  /*0980*/  @P0 IMAD R3, R2.reuse, 0x400, R5 ;  /* 0x0000040002030824 */ /* 0x048fe400078e0205 */
[----:B------:R-:W-:-:S03]  /*0990*/  @P0 VIADD R2, R2, 0x4 ;  /* 0x0000000402020836 */ /* 0x000fc60000000000 */
[----:B------:R4:W-:Y:S04]  /*09a0*/  @P0 STS [R3+0x200], RZ ;  /* 0x000200ff03000388 */ /* 0x0009e80000000800 */
[----:B------:R4:W-:Y:S04]  /*09b0*/  @P0 STS [R3+0x600], RZ ;  /* 0x000600ff03000388 */ /* 0x0009e80000000800 */
[----:B------:R4:W-:Y:S04]  /*09c0*/  @P0 STS [R3+0xa00], RZ ;  /* 0x000a00ff03000388 */ /* 0x0009e80000000800 */
[----:B------:R4:W-:Y:S01]  /*09d0*/  @P0 STS [R3+0xe00], RZ ;  /* 0x000e00ff03000388 */ /* 0x0009e20000000800 */
[----:B------:R-:W-:Y:S05]  /*09e0*/  BRA.U !UP0, `(.L_x_368) ;  /* 0x0000000108207547 */ /* 0x000fea000b800000 */
[----:B------:R-:W-:Y:S01]  /*09f0*/  IMAD R2, R2, 0x400, R5 ;  /* 0x0000040002027824 */ /* 0x000fe200078e0205 */
[----:B------:R-:W-:-:S04]  /*0a00*/  UISETP.NE.AND UP0, UPT, UR25, 0x1, UPT ;  /* 0x000000011900788c */ /* 0x000fc8000bf05270 */
[----:B------:R3:W-:Y:S05]  /*0a10*/  STS [R2+0x200], RZ ;  /* 0x000200ff02007388 */ /* 0x0007ea0000000800 */
[----:B------:R-:W-:Y:S05]  /*0a20*/  BRA.U !UP0, `(.L_x_368) ;  /* 0x0000000108107547 */ /* 0x000fea000b800000 */
[----:B------:R-:W-:Y:S01]  /*0a30*/  UISETP.NE.AND UP0, UPT, UR25, 0x2, UPT ;  /* 0x000000021900788c */ /* 0x000fe2000bf05270 */
[----:B------:R0:W-:Y:S05]  /*0a40*/  STS [R2+0x600], RZ ;  /* 0x000600ff02007388 */ /* 0x0001ea0000000800 */
[----:B------:R-:W-:-:S13]  /*0a50*/  PLOP3.LUT P0, PT, PT, PT, UP0, 0x80, 0x8 ;  /* 0x000000000008781c */ /* 0x000fda0003f0f008 */
[----:B------:R0:W-:Y:S02]  /*0a60*/  @P0 STS [R2+0xa00], RZ ;  /* 0x000a00ff02000388 */ /* 0x0001e40000000800 */
.L_x_368:
[----:B------:R-:W-:Y:S05]  /*0a70*/  BSYNC.RECONVERGENT B0 ;  /* 0x0000000000007941 */ /* 0x000fea0003800200 */
.L_x_367:
[----:B------:R-:W5:Y:S01]  /*0a80*/  LDCU.64 UR14, c[0x0][0x390] ;  /* 0x00007200ff0e77ac */ /* 0x000f620008000a00 */
[----:B------:R-:W-:Y:S02]  /*0a90*/  USHF.L.U32 UR4, UR6, 0x1e, URZ ;  /* 0x0000001e06047899 */ /* 0x000fe400080006ff */
[----:B------:R-:W-:Y:S02]  /*0aa0*/  USHF.L.U64.HI UR5, UR6, 0x1e, UR7 ;  /* 0x0000001e06057899 */ /* 0x000fe40008010207 */
[----:B-----5:R-:W-:-:S04]  /*0ab0*/  UIADD3 UR4, UP0, UPT, -UR4, UR14, URZ ;  /* 0x0000000e04047290 */ /* 0x020fc8000ff1e1ff */
[----:B------:R-:W-:Y:S02]  /*0ac0*/  UIADD3.X UR5, UPT, UPT, ~UR5, UR15, URZ, UP0, !UPT ;  /* 0x0000000f05057290 */ /* 0x000fe400087fe5ff */
[----:B------:R-:W-:-:S04]  /*0ad0*/  UISETP.LT.U32.AND UP0, UPT, UR4, 0x40000000, UPT ;  /* 0x400000000400788c */ /* 0x000fc8000bf01070 */
[----:B------:R-:W-:-:S04]  /*0ae0*/  UISETP.LT.U32.AND.EX UP0, UPT, UR5, URZ, UPT, UP0 ;  /* 0x000000ff0500728c */ /* 0x000fc8000bf01100 */
[----:B------:R-:W-:Y:S02]  /*0af0*/  USEL UR13, UR4, 0x40000000, UP0 ;  /* 0x40000000040d7887 */ /* 0x000fe40008000000 */
[----:B------:R-:W-:Y:S02]  /*0b00*/  USEL UR14, UR5, URZ, UP0 ;  /* 0x000000ff050e7287 */ /* 0x000fe40008000000 */
[----:B------:R-:W-:-:S04]  /*0b10*/  UISETP.GT.U32.AND UP0, UPT, UR13, UR8, UPT ;  /* 0x000000080d00728c */ /* 0x000fc8000bf04070 */
[----:B------:R-:W-:Y:S01]  /*0b20*/  UISETP.GT.U32.AND.EX UP0, UPT, UR14, URZ, UPT, UP0 ;  /* 0x000000ff0e00728c */ /* 0x000fe2000bf04100 */
[----:B------:R-:W-:Y:S08]  /*0b30*/  BAR.SYNC.DEFER_BLOCKING 0x0 ;  /* 0x0000000000007b1d */ /* 0x000ff00000010000 */
[----:B------:R-:W-:Y:S06]  /*0b40*/  BAR.SYNC.DEFER_BLOCKING 0x0 ;  /* 0x0000000000007b1d */ /* 0x000fec0000010000 */
[----:B------:R-:W-:Y:S05]  /*0b50*/  BRA.U !UP0, `(.L_x_376) ;  /* 0x00000011082c7547 */ /* 0x000fea000b800000 */
[----:B------:R-:W-:Y:S01]  /*0b60*/  UMOV UR10, UR8 ;  /* 0x00000008000a7c82 */ /* 0x000fe20008000000 */
[----:B------:R-:W-:-:S05]  /*0b70*/  UMOV UR5, URZ ;  /* 0x000000ff00057c82 */ /* 0x000fca0008000000 */
.L_x_381:
[----:B-----5:R-:W5:Y:S01]  /*0b80*/  LDCU.64 UR18, c[0x0][0x390] ;  /* 0x00007200ff1277ac */ /* 0x020f620008000a00 */
[----:B------:R-:W-:Y:S02]  /*0b90*/  USHF.L.U32 UR15, UR6, 0x1e, URZ ;  /* 0x0000001e060f7899 */ /* 0x000fe400080006ff */
[----:B------:R-:W-:Y:S02]  /*0ba0*/  USHF.L.U64.HI UR16, UR6, 0x1e, UR7 ;  /* 0x0000001e06107899 */ /* 0x000fe40008010207 */
[----:B------:R-:W-:-:S04]  /*0bb0*/  UIADD3 UR15, UP0, UPT, UR10, UR15, URZ ;  /* 0x0000000f0a0f7290 */ /* 0x000fc8000ff1e0ff */
[----:B------:R-:W-:Y:S02]  /*0bc0*/  UIADD3.X UR16, UPT, UPT, UR5, UR16, URZ, UP0, !UPT ;  /* 0x0000001005107290 */ /* 0x000fe400087fe4ff */
[----:B------:R-:W-:Y:S02]  /*0bd0*/  ULEA UR10, UP0, UR28, UR10, 0xb ;  /* 0x0000000a1c0a7291 */ /* 0x000fe4000f8058ff */
[----:B-----5:R-:W-:Y:S02]  /*0be0*/  UIADD3 UR17, UP1, UPT, -UR15, UR18, URZ ;  /* 0x000000120f117290 */ /* 0x020fe4000ff3e1ff */
[----:B------:R-:W-:Y:S02]  /*0bf0*/  UIADD3.X UR5, UPT, UPT, URZ, UR5, URZ, UP0, !UPT ;  /* 0x00000005ff057290 */ /* 0x000fe400087fe4ff */
[----:B------:R-:W-:Y:S02]  /*0c00*/  UIADD3.X UR4, UPT, UPT, ~UR16, UR19, URZ, UP1, !UPT ;  /* 0x0000001310047290 */ /* 0x000fe40008ffe5ff */
[----:B------:R-:W-:-:S02]  /*0c10*/  UISETP.GE.U32.AND UP1, UPT, UR17, 0x800, UPT ;  /* 0x000008001100788c */ /* 0x000fc4000bf26070 */
[----:B------:R-:W-:Y:S02]  /*0c20*/  UISETP.GE.U32.AND UP0, UPT, UR10, UR13, UPT ;  /* 0x0000000d0a00728c */ /* 0x000fe4000bf06070 */
[----:B------:R-:W-:Y:S02]  /*0c30*/  UISETP.GE.U32.AND.EX UP1, UPT, UR4, URZ, UPT, UP1 ;  /* 0x000000ff0400728c */ /* 0x000fe4000bf26110 */
[----:B------:R-:W-:-:S07]  /*0c40*/  UISETP.GE.U32.AND.EX UP0, UPT, UR5, UR14, UPT, UP0 ;  /* 0x0000000e0500728c */ /* 0x000fce000bf06100 */
[----:B0-----:R-:W-:Y:S05]  /*0c50*/  BRA.U !UP1, `(.L_x_377) ;  /* 0x0000000109587547 */ /* 0x001fea000b800000 */
[----:B------:R-:W0:Y:S01]  /*0c60*/  LDCU.64 UR18, c[0x0][0x388] ;  /* 0x00007100ff1277ac */ /* 0x000e220008000a00 */
[----:B---34-:R-:W-:-:S05]  /*0c70*/  IADD3 R3, P0, PT, R0, UR15, RZ ;  /* 0x0000000f00037c10 */ /* 0x018fca000ff1e0ff */
[----:B012---:R-:W-:Y:S01]  /*0c80*/  IMAD.X R4, RZ, RZ, UR16, P0 ;  /* 0x00000010ff047e24 */ /* 0x007fe200080e06ff */
[----:B------:R-:W-:-:S04]  /*0c90*/  LEA R2, P0, R3, UR18, 0x2 ;  /* 0x0000001203027c11 */ /* 0x000fc8000f8010ff */
        /* <DEDUP_REMOVED lines=18> */
.L_x_377:
[----:B------:R-:W1:Y:S01]  /*0dc0*/  LDCU.64 UR18, c[0x0][0x388] ;  /* 0x00007100ff1277ac */ /* 0x000e620008000a00 */
[C---:B0-23--:R-:W-:Y:S01]  /*0dd0*/  VIADD R2, R0.reuse, 0x80 ;  /* 0x0000008000027836 */ /* 0x04dfe20000000000 */
[C---:B----4-:R-:W-:Y:S01]  /*0de0*/  IADD3 R3, P0, PT, R0.reuse, UR15, RZ ;  /* 0x0000000f00037c10 */ /* 0x050fe2000ff1e0ff */
[C---:B------:R-:W-:Y:S01]  /*0df0*/  VIADD R5, R0.reuse, 0x180 ;  /* 0x0000018000057836 */ /* 0x040fe20000000000 */
[C---:B------:R-:W-:Y:S01]  /*0e00*/  ISETP.GE.AND P1, PT, R0.reuse, UR17, PT ;  /* 0x0000001100007c0c */ /* 0x040fe2000bf26270 */
[----:B------:R-:W-:Y:S01]  /*0e10*/  VIADD R6, R0, 0x100 ;  /* 0x0000010000067836 */ /* 0x000fe20000000000 */
[----:B------:R-:W-:Y:S01]  /*0e20*/  ISETP.GE.AND P2, PT, R2, UR17, PT ;  /* 0x0000001102007c0c */ /* 0x000fe2000bf46270 */
[----:B-1----:R-:W-:Y:S01]  /*0e30*/  IMAD.X R4, RZ, RZ, UR16, P0 ;  /* 0x00000010ff047e24 */ /* 0x002fe200080e06ff */
[----:B------:R-:W-:Y:S01]  /*0e40*/  ISETP.GE.AND P4, PT, R5, UR17, PT ;  /* 0x0000001105007c0c */ /* 0x000fe2000bf86270 */
[----:B------:R-:W-:Y:S01]  /*0e50*/  VIADD R5, R0, 0x200 ;  /* 0x0000020000057836 */ /* 0x000fe20000000000 */
[----:B------:R-:W-:Y:S01]  /*0e60*/  ISETP.GE.AND P3, PT, R6, UR17, PT ;  /* 0x0000001106007c0c */ /* 0x000fe2000bf66270 */
[----:B------:R-:W-:-:S02]  /*0e70*/  IMAD.MOV.U32 R11, RZ, RZ, 0x7fffffff ;  /* 0x7fffffffff0b7424 */ /* 0x000fc400078e00ff */
[----:B------:R-:W-:Y:S01]  /*0e80*/  IMAD.MOV.U32 R10, RZ, RZ, 0x7fffffff ;  /* 0x7fffffffff0a7424 */ /* 0x000fe200078e00ff */
[----:B------:R-:W-:Y:S01]  /*0e90*/  ISETP.GE.AND P5, PT, R5, UR17, PT ;  /* 0x0000001105007c0c */ /* 0x000fe2000bfa6270 */
[----:B------:R-:W-:Y:S01]  /*0ea0*/  VIADD R5, R0, 0x300 ;  /* 0x0000030000057836 */ /* 0x000fe20000000000 */
[----:B------:R-:W-:-:S04]  /*0eb0*/  LEA R2, P0, R3, UR18, 0x2 ;  /* 0x0000001203027c11 */ /* 0x000fc8000f8010ff */
[----:B------:R-:W-:Y:S01]  /*0ec0*/  LEA.HI.X R3, R3, UR19, R4, 0x2, P0 ;  /* 0x0000001303037c11 */ /* 0x000fe200080f1404 */
[----:B------:R-:W-:Y:S02]  /*0ed0*/  VIADD R4, R0, 0x280 ;  /* 0x0000028000047836 */ /* 0x000fe40000000000 */
[----:B------:R-:W-:Y:S02]  /*0ee0*/  IMAD.MOV.U32 R13, RZ, RZ, 0x7fffffff ;  /* 0x7fffffffff0d7424 */ /* 0x000fe400078e00ff */
[----:B------:R1:W5:Y:S01]  /*0ef0*/  @!P2 LDG.E R11, desc[UR20][R2.64+0x200] ;  /* 0x00020014020ba981 */ /* 0x000362000c1e1900 */
[----:B------:R-:W-:Y:S01]  /*0f00*/  ISETP.GE.AND P0, PT, R4, UR17, PT ;  /* 0x0000001104007c0c */ /* 0x000fe2000bf06270 */
[----:B------:R-:W-:Y:S02]  /*0f10*/  VIADD R4, R0, 0x380 ;  /* 0x0000038000047836 */ /* 0x000fe40000000000 */
[----:B------:R1:W5:Y:S01]  /*0f20*/  @!P1 LDG.E R10, desc[UR20][R2.64] ;  /* 0x00000014020a9981 */ /* 0x000362000c1e1900 */
[----:B------:R-:W-:Y:S01]  /*0f30*/  IMAD.MOV.U32 R12, RZ, RZ, 0x7fffffff ;  /* 0x7fffffffff0c7424 */ /* 0x000fe200078e00ff */
[----:B------:R-:W-:-:S02]  /*0f40*/  ISETP.GE.AND P1, PT, R5, UR17, PT ;  /* 0x0000001105007c0c */ /* 0x000fc4000bf26270 */
[----:B------:R-:W-:Y:S01]  /*0f50*/  ISETP.GE.AND P2, PT, R4, UR17, PT ;  /* 0x0000001104007c0c */ /* 0x000fe2000bf46270 */
[C---:B------:R-:W-:Y:S01]  /*0f60*/  VIADD R4, R0.reuse, 0x480 ;  /* 0x0000048000047836 */ /* 0x040fe20000000000 */
[----:B------:R1:W5:Y:S01]  /*0f70*/  @!P4 LDG.E R13, desc[UR20][R2.64+0x600] ;  /* 0x00060014020dc981 */ /* 0x000362000c1e1900 */
[----:B------:R-:W-:Y:S01]  /*0f80*/  IMAD.MOV.U32 R14, RZ, RZ, 0x7fffffff ;  /* 0x7fffffffff0e7424 */ /* 0x000fe200078e00ff */
[----:B------:R-:W-:Y:S02]  /*0f90*/  LOP3.LUT R5, R0, 0x400, RZ, 0xfc, !PT ;  /* 0x0000040000057812 */ /* 0x000fe400078efcff */
[----:B------:R-:W-:Y:S01]  /*0fa0*/  ISETP.GE.AND P4, PT, R4, UR17, PT ;  /* 0x0000001104007c0c */ /* 0x000fe2000bf86270 */
[----:B------:R-:W-:Y:S01]  /*0fb0*/  VIADD R4, R0, 0x500 ;  /* 0x0000050000047836 */ /* 0x000fe20000000000 */
[----:B------:R1:W5:Y:S01]  /*0fc0*/  @!P3 LDG.E R12, desc[UR20][R2.64+0x400] ;  /* 0x00040014020cb981 */ /* 0x000362000c1e1900 */
[----:B------:R-:W-:Y:S01]  /*0fd0*/  ISETP.GE.AND P3, PT, R5, UR17, PT ;  /* 0x0000001105007c0c */ /* 0x000fe2000bf66270 */
[----:B------:R-:W-:-:S02]  /*0fe0*/  IMAD.MOV.U32 R15, RZ, RZ, 0x7fffffff ;  /* 0x7fffffffff0f7424 */ /* 0x000fc400078e00ff */
[----:B------:R-:W-:Y:S01]  /*0ff0*/  IMAD.MOV.U32 R18, RZ, RZ, 0x7fffffff ;  /* 0x7fffffffff127424 */ /* 0x000fe200078e00ff */
[----:B------:R1:W5:Y:S01]  /*1000*/  @!P5 LDG.E R14, desc[UR20][R2.64+0x800] ;  /* 0x00080014020ed981 */ /* 0x000362000c1e1900 */
[----:B------:R-:W-:Y:S01]  /*1010*/  ISETP.GE.AND P5, PT, R4, UR17, PT ;  /* 0x0000001104007c0c */ /* 0x000fe2000bfa6270 */
[C---:B------:R-:W-:Y:S02]  /*1020*/  VIADD R5, R0.reuse, 0x580 ;  /* 0x0000058000057836 */ /* 0x040fe40000000000 */
[----:B------:R-:W-:Y:S01]  /*1030*/  VIADD R4, R0, 0x600 ;  /* 0x0000060000047836 */ /* 0x000fe20000000000 */
[----:B------:R1:W5:Y:S01]  /*1040*/  @!P0 LDG.E R15, desc[UR20][R2.64+0xa00] ;  /* 0x000a0014020f8981 */ /* 0x000362000c1e1900 */
[----:B------:R-:W-:Y:S01]  /*1050*/  IMAD.MOV.U32 R19, RZ, RZ, 0x7fffffff ;  /* 0x7fffffffff137424 */ /* 0x000fe200078e00ff */
[----:B------:R-:W-:Y:S01]  /*1060*/  ISETP.GE.AND P0, PT, R5, UR17, PT ;  /* 0x0000001105007c0c */ /* 0x000fe2000bf06270 */
[----:B------:R-:W-:Y:S01]  /*1070*/  IMAD.MOV.U32 R17, RZ, RZ, 0x7fffffff ;  /* 0x7fffffffff117424 */ /* 0x000fe200078e00ff */
[----:B------:R1:W5:Y:S01]  /*1080*/  @!P1 LDG.E R18, desc[UR20][R2.64+0xc00] ;  /* 0x000c001402129981 */ /* 0x000362000c1e1900 */
[----:B------:R-:W-:Y:S01]  /*1090*/  IMAD.MOV.U32 R16, RZ, RZ, 0x7fffffff ;  /* 0x7fffffffff107424 */ /* 0x000fe200078e00ff */
[----:B------:R-:W-:Y:S01]  /*10a0*/  ISETP.GE.AND P1, PT, R4, UR17, PT ;  /* 0x0000001104007c0c */ /* 0x000fe2000bf26270 */
[C---:B------:R-:W-:Y:S01]  /*10b0*/  VIADD R4, R0.reuse, 0x680 ;  /* 0x0000068000047836 */ /* 0x040fe20000000000 */
[----:B------:R1:W5:Y:S01]  /*10c0*/  @!P2 LDG.E R19, desc[UR20][R2.64+0xe00] ;  /* 0x000e00140213a981 */ /* 0x000362000c1e1900 */
[----:B------:R-:W-:-:S03]  /*10d0*/  VIADD R5, R0, 0x700 ;  /* 0x0000070000057836 */ /* 0x000fc60000000000 */
[----:B------:R1:W5:Y:S01]  /*10e0*/  @!P3 LDG.E R17, desc[UR20][R2.64+0x1000] ;  /* 0x001000140211b981 */ /* 0x000362000c1e1900 */
[----:B------:R-:W-:Y:S02]  /*10f0*/  ISETP.GE.AND P2, PT, R4, UR17, PT ;  /* 0x0000001104007c0c */ /* 0x000fe4000bf46270 */
[----:B------:R-:W-:Y:S01]  /*1100*/  ISETP.GE.AND P3, PT, R5, UR17, PT ;  /* 0x0000001105007c0c */ /* 0x000fe2000bf66270 */
[----:B------:R1:W5:Y:S01]  /*1110*/  @!P4 LDG.E R16, desc[UR20][R2.64+0x1200] ;  /* 0x001200140210c981 */ /* 0x000362000c1e1900 */
[----:B------:R-:W-:Y:S01]  /*1120*/  ISETP.GE.AND P4, PT, R20, UR17, PT ;  /* 0x0000001114007c0c */ /* 0x000fe2000bf86270 */
[----:B------:R-:W-:Y:S02]  /*1130*/  IMAD.MOV.U32 R9, RZ, RZ, 0x7fffffff ;  /* 0x7fffffffff097424 */ /* 0x000fe400078e00ff */
[----:B------:R-:W-:Y:S02]  /*1140*/  IMAD.MOV.U32 R8, RZ, RZ, 0x7fffffff ;  /* 0x7fffffffff087424 */ /* 0x000fe400078e00ff */
[----:B------:R-:W-:-:S02]  /*1150*/  IMAD.MOV.U32 R5, RZ, RZ, 0x7fffffff ;  /* 0x7fffffffff057424 */ /* 0x000fc400078e00ff */
[----:B------:R-:W-:Y:S01]  /*1160*/  IMAD.MOV.U32 R4, RZ, RZ, 0x7fffffff ;  /* 0x7fffffffff047424 */ /* 0x000fe200078e00ff */
[----:B------:R1:W5:Y:S01]  /*1170*/  @!P5 LDG.E R9, desc[UR20][R2.64+0x1400] ;  /* 0x001400140209d981 */ /* 0x000362000c1e1900 */
[----:B------:R-:W-:Y:S02]  /*1180*/  IMAD.MOV.U32 R6, RZ, RZ, 0x7fffffff ;  /* 0x7fffffffff067424 */ /* 0x000fe400078e00ff */
[----:B------:R-:W-:Y:S01]  /*1190*/  IMAD.MOV.U32 R7, RZ, RZ, 0x7fffffff ;  /* 0x7fffffffff077424 */ /* 0x000fe200078e00ff */
[----:B------:R1:W5:Y:S04]  /*11a0*/  @!P0 LDG.E R8, desc[UR20][R2.64+0x1600] ;  /* 0x0016001402088981 */ /* 0x000368000c1e1900 */
[----:B------:R1:W5:Y:S04]  /*11b0*/  @!P1 LDG.E R5, desc[UR20][R2.64+0x1800] ;  /* 0x0018001402059981 */ /* 0x000368000c1e1900 */
[----:B------:R1:W5:Y:S04]  /*11c0*/  @!P2 LDG.E R4, desc[UR20][R2.64+0x1a00] ;  /* 0x001a00140204a981 */ /* 0x000368000c1e1900 */
[----:B------:R1:W5:Y:S04]  /*11d0*/  @!P3 LDG.E R6, desc[UR20][R2.64+0x1c00] ;  /* 0x001c00140206b981 */ /* 0x000368000c1e1900 */
[----:B------:R1:W5:Y:S02]  /*11e0*/  @!P4 LDG.E R7, desc[UR20][R2.64+0x1e00] ;  /* 0x001e00140207c981 */ /* 0x000364000c1e1900 */
.L_x_378:
[----:B01----:R-:W0:Y:S02]  /*11f0*/  LDC.64 R2, c[0x0][0x398] ;  /* 0x0000e600ff027b82 */ /* 0x003e240000000a00 */
[----:B0-----:R-:W-:-:S13]  /*1200*/  ISETP.GT.AND P0, PT, R3, R2, PT ;  /* 0x000000020300720c */ /* 0x001fda0003f04270 */
[----:B------:R-:W-:Y:S05]  /*1210*/  @!P0 BRA `(.L_x_379) ;  /* 0x0000000800788947 */ /* 0x000fea0003800000 */
[----:B------:R-:W-:Y:S01]  /*1220*/  IMAD.MOV.U32 R2, RZ, RZ, -0x1 ;  /* 0xffffffffff027424 */ /* 0x000fe200078e00ff */
[----:B-----5:R-:W-:Y:S01]  /*1230*/  ISETP.GT.AND P0, PT, R10, -0x1, PT ;  /* 0xffffffff0a00780c */ /* 0x020fe20003f04270 */
[----:B------:R-:W0:Y:S01]  /*1240*/  S2UR UR15, SR_CgaCtaId ;  /* 0x00000000000f79c3 */ /* 0x000e220000008800 */
[----:B------:R-:W-:Y:S01]  /*1250*/  ISETP.GT.AND P1, PT, R11, -0x1, PT ;  /* 0xffffffff0b00780c */ /* 0x000fe20003f24270 */
[----:B------:R-:W-:Y:S01]  /*1260*/  UMOV UR4, 0x400 ;  /* 0x0000040000047882 */ /* 0x000fe20000000000 */
[C---:B------:R-:W-:Y:S01]  /*1270*/  SEL R23, R2.reuse, 0x80000000, !P0 ;  /* 0x8000000002177807 */ /* 0x040fe20004000000 */
[----:B------:R-:W1:Y:S01]  /*1280*/  LDCU UR16, c[0x0][0x398] ;  /* 0x00007300ff1077ac */ /* 0x000e620008000800 */
[----:B------:R-:W-:Y:S02]  /*1290*/  SEL R22, R2, 0x80000000, !P1 ;  /* 0x8000000002167807 */ /* 0x000fe40004800000 */
[----:B------:R-:W-:Y:S02]  /*12a0*/  ISETP.GT.AND P0, PT, R14, -0x1, PT ;  /* 0xffffffff0e00780c */ /* 0x000fe40003f04270 */
[----:B------:R-:W-:-:S02]  /*12b0*/  ISETP.GT.AND P1, PT, R15, -0x1, PT ;  /* 0xffffffff0f00780c */ /* 0x000fc40003f24270 */
[----:B------:R-:W-:Y:S02]  /*12c0*/  ISETP.GT.AND P2, PT, R12, -0x1, PT ;  /* 0xffffffff0c00780c */ /* 0x000fe40003f44270 */
[----:B------:R-:W-:Y:S02]  /*12d0*/  ISETP.GT.AND P3, PT, R13, -0x1, PT ;  /* 0xffffffff0d00780c */ /* 0x000fe40003f64270 */
[----:B------:R-:W-:Y:S02]  /*12e0*/  LOP3.LUT R10, R23, R10, RZ, 0x3c, !PT ;  /* 0x0000000a170a7212 */ /* 0x000fe400078e3cff */
[----:B------:R-:W-:Y:S02]  /*12f0*/  LOP3.LUT R11, R22, R11, RZ, 0x3c, !PT ;  /* 0x0000000b160b7212 */ /* 0x000fe400078e3cff */
[C---:B------:R-:W-:Y:S02]  /*1300*/  SEL R23, R2.reuse, 0x80000000, !P0 ;  /* 0x8000000002177807 */ /* 0x040fe40004000000 */
[----:B------:R-:W-:-:S02]  /*1310*/  SEL R22, R2, 0x80000000, !P1 ;  /* 0x8000000002167807 */ /* 0x000fc40004800000 */
[----:B------:R-:W-:Y:S01]  /*1320*/  ISETP.GT.AND P0, PT, R17, -0x1, PT ;  /* 0xffffffff1100780c */ /* 0x000fe20003f04270 */
[----:B0-----:R-:W-:Y:S01]  /*1330*/  ULEA UR15, UR15, UR4, 0x18 ;  /* 0x000000040f0f7291 */ /* 0x001fe2000f8ec0ff */
[----:B------:R-:W-:Y:S02]  /*1340*/  ISETP.GT.AND P1, PT, R16, -0x1, PT ;  /* 0xffffffff1000780c */ /* 0x000fe40003f24270 */
[C---:B------:R-:W-:Y:S01]  /*1350*/  SEL R25, R2.reuse, 0x80000000, !P2 ;  /* 0x8000000002197807 */ /* 0x040fe20005000000 */
[----:B------:R-:W-:Y:S01]  /*1360*/  UMOV UR4, URZ ;  /* 0x000000ff00047c82 */ /* 0x000fe20008000000 */
[----:B------:R-:W-:Y:S02]  /*1370*/  SEL R24, R2, 0x80000000, !P3 ;  /* 0x8000000002187807 */ /* 0x000fe40005800000 */
[----:B------:R-:W-:Y:S02]  /*1380*/  ISETP.GT.AND P2, PT, R18, -0x1, PT ;  /* 0xffffffff1200780c */ /* 0x000fe40003f44270 */
[----:B------:R-:W-:-:S02]  /*1390*/  ISETP.GT.AND P3, PT, R19, -0x1, PT ;  /* 0xffffffff1300780c */ /* 0x000fc40003f64270 */
[----:B------:R-:W-:Y:S02]  /*13a0*/  LOP3.LUT R14, R23, R14, RZ, 0x3c, !PT ;  /* 0x0000000e170e7212 */ /* 0x000fe400078e3cff */
[----:B------:R-:W-:Y:S02]  /*13b0*/  LOP3.LUT R15, R22, R15, RZ, 0x3c, !PT ;  /* 0x0000000f160f7212 */ /* 0x000fe400078e3cff */
[C---:B------:R-:W-:Y:S02]  /*13c0*/  SEL R22, R2.reuse, 0x80000000, !P0 ;  /* 0x8000000002167807 */ /* 0x040fe40004000000 */
[----:B------:R-:W-:Y:S02]  /*13d0*/  SEL R23, R2, 0x80000000, !P1 ;  /* 0x8000000002177807 */ /* 0x000fe40004800000 */
[----:B------:R-:W-:Y:S02]  /*13e0*/  LOP3.LUT R12, R25, R12, RZ, 0x3c, !PT ;  /* 0x0000000c190c7212 */ /* 0x000fe400078e3cff */
[----:B------:R-:W-:-:S02]  /*13f0*/  LOP3.LUT R13, R24, R13, RZ, 0x3c, !PT ;  /* 0x0000000d180d7212 */ /* 0x000fc400078e3cff */
[----:B------:R-:W-:Y:S02]  /*1400*/  ISETP.GT.AND P0, PT, R8, -0x1, PT ;  /* 0xffffffff0800780c */ /* 0x000fe40003f04270 */
[C---:B------:R-:W-:Y:S02]  /*1410*/  SEL R25, R2.reuse, 0x80000000, !P2 ;  /* 0x8000000002197807 */ /* 0x040fe40005000000 */
[C---:B------:R-:W-:Y:S02]  /*1420*/  SEL R24, R2.reuse, 0x80000000, !P3 ;  /* 0x8000000002187807 */ /* 0x040fe40005800000 */
[----:B------:R-:W-:Y:S02]  /*1430*/  ISETP.GT.AND P2, PT, R9, -0x1, PT ;  /* 0xffffffff0900780c */ /* 0x000fe40003f44270 */
[----:B------:R-:W-:Y:S02]  /*1440*/  LOP3.LUT R16, R23, R16, RZ, 0x3c, !PT ;  /* 0x0000001017107212 */ /* 0x000fe400078e3cff */
[----:B------:R-:W-:-:S02]  /*1450*/  SEL R23, R2, 0x80000000, !P0 ;  /* 0x8000000002177807 */ /* 0x000fc40004000000 */
[----:B------:R-:W-:Y:S02]  /*1460*/  LOP3.LUT R19, R24, R19, RZ, 0x3c, !PT ;  /* 0x0000001318137212 */ /* 0x000fe400078e3cff */
[----:B------:R-:W-:Y:S02]  /*1470*/  ISETP.GT.AND P0, PT, R5, -0x1, PT ;  /* 0xffffffff0500780c */ /* 0x000fe40003f04270 */
[----:B------:R-:W-:Y:S02]  /*1480*/  SEL R24, R2, 0x80000000, !P2 ;  /* 0x8000000002187807 */ /* 0x000fe40005000000 */
[----:B------:R-:W-:Y:S02]  /*1490*/  ISETP.GT.AND P1, PT, R4, -0x1, PT ;  /* 0xffffffff0400780c */ /* 0x000fe40003f24270 */
[----:B------:R-:W-:Y:S02]  /*14a0*/  ISETP.GT.AND P2, PT, R6, -0x1, PT ;  /* 0xffffffff0600780c */ /* 0x000fe40003f44270 */
[----:B------:R-:W-:-:S02]  /*14b0*/  LOP3.LUT R17, R22, R17, RZ, 0x3c, !PT ;  /* 0x0000001116117212 */ /* 0x000fc400078e3cff */
[C---:B------:R-:W-:Y:S02]  /*14c0*/  SEL R22, R2.reuse, 0x80000000, !P0 ;  /* 0x8000000002167807 */ /* 0x040fe40004000000 */
[----:B------:R-:W-:Y:S02]  /*14d0*/  LOP3.LUT R18, R25, R18, RZ, 0x3c, !PT ;  /* 0x0000001219127212 */ /* 0x000fe400078e3cff */
[----:B------:R-:W-:Y:S02]  /*14e0*/  LOP3.LUT R8, R23, R8, RZ, 0x3c, !PT ;  /* 0x0000000817087212 */ /* 0x000fe400078e3cff */
[----:B------:R-:W-:Y:S02]  /*14f0*/  ISETP.GT.AND P0, PT, R7, -0x1, PT ;  /* 0xffffffff0700780c */ /* 0x000fe40003f04270 */
[C---:B------:R-:W-:Y:S02]  /*1500*/  SEL R23, R2.reuse, 0x80000000, !P1 ;  /* 0x8000000002177807 */ /* 0x040fe40004800000 */
[----:B------:R-:W-:-:S02]  /*1510*/  SEL R25, R2, 0x80000000, !P2 ;  /* 0x8000000002197807 */ /* 0x000fc40005000000 */
[----:B------:R-:W-:Y:S02]  /*1520*/  ISETP.NE.AND P1, PT, R10, 0x7fffffff, PT ;  /* 0x7fffffff0a00780c */ /* 0x000fe40003f25270 */
[----:B------:R-:W-:Y:S02]  /*1530*/  ISETP.NE.AND P2, PT, R11, 0x7fffffff, PT ;  /* 0x7fffffff0b00780c */ /* 0x000fe40003f45270 */
[----:B------:R-:W-:Y:S02]  /*1540*/  ISETP.NE.AND P3, PT, R12, 0x7fffffff, PT ;  /* 0x7fffffff0c00780c */ /* 0x000fe40003f65270 */
[----:B------:R-:W-:Y:S02]  /*1550*/  ISETP.NE.AND P4, PT, R13, 0x7fffffff, PT ;  /* 0x7fffffff0d00780c */ /* 0x000fe40003f85270 */
[----:B------:R-:W-:Y:S02]  /*1560*/  LOP3.LUT R5, R22, R5, RZ, 0x3c, !PT ;  /* 0x0000000516057212 */ /* 0x000fe400078e3cff */
[----:B------:R-:W-:-:S02]  /*1570*/  SEL R22, R2, 0x80000000, !P0 ;  /* 0x8000000002167807 */ /* 0x000fc40004000000 */
[----:B------:R-:W-:Y:S02]  /*1580*/  SEL R10, R10, 0x80000000, P1 ;  /* 0x800000000a0a7807 */ /* 0x000fe40000800000 */
[----:B------:R-:W-:Y:S02]  /*1590*/  SEL R11, R11, 0x80000000, P2 ;  /* 0x800000000b0b7807 */ /* 0x000fe40001000000 */
[----:B------:R-:W-:Y:S02]  /*15a0*/  SEL R12, R12, 0x80000000, P3 ;  /* 0x800000000c0c7807 */ /* 0x000fe40001800000 */
[----:B------:R-:W-:Y:S02]  /*15b0*/  SEL R13, R13, 0x80000000, P4 ;  /* 0x800000000d0d7807 */ /* 0x000fe40002000000 */
[----:B------:R-:W-:Y:S02]  /*15c0*/  ISETP.NE.AND P5, PT, R14, 0x7fffffff, PT ;  /* 0x7fffffff0e00780c */ /* 0x000fe40003fa5270 */
[----:B------:R-:W-:-:S02]  /*15d0*/  ISETP.NE.AND P0, PT, R15, 0x7fffffff, PT ;  /* 0x7fffffff0f00780c */ /* 0x000fc40003f05270 */
[----:B------:R-:W-:Y:S02]  /*15e0*/  ISETP.NE.AND P1, PT, R18, 0x7fffffff, PT ;  /* 0x7fffffff1200780c */ /* 0x000fe40003f25270 */
[----:B------:R-:W-:Y:S02]  /*15f0*/  ISETP.NE.AND P2, PT, R19, 0x7fffffff, PT ;  /* 0x7fffffff1300780c */ /* 0x000fe40003f45270 */
[----:B------:R-:W-:Y:S02]  /*1600*/  ISETP.NE.AND P3, PT, R17, 0x7fffffff, PT ;  /* 0x7fffffff1100780c */ /* 0x000fe40003f65270 */
[----:B------:R-:W-:Y:S02]  /*1610*/  ISETP.NE.AND P4, PT, R16, 0x7fffffff, PT ;  /* 0x7fffffff1000780c */ /* 0x000fe40003f85270 */
[----:B------:R-:W-:Y:S02]  /*1620*/  LOP3.LUT R9, R24, R9, RZ, 0x3c, !PT ;  /* 0x0000000918097212 */ /* 0x000fe400078e3cff */
[----:B------:R-:W-:-:S02]  /*1630*/  LOP3.LUT R4, R23, R4, RZ, 0x3c, !PT ;  /* 0x0000000417047212 */ /* 0x000fc400078e3cff */
[----:B------:R-:W-:Y:S02]  /*1640*/  LOP3.LUT R6, R25, R6, RZ, 0x3c, !PT ;  /* 0x0000000619067212 */ /* 0x000fe400078e3cff */
[----:B------:R-:W-:Y:S02]  /*1650*/  LOP3.LUT R7, R22, R7, RZ, 0x3c, !PT ;  /* 0x0000000716077212 */ /* 0x000fe400078e3cff */
[----:B------:R-:W-:Y:S02]  /*1660*/  SEL R14, R14, 0x80000000, P5 ;  /* 0x800000000e0e7807 */ /* 0x000fe40002800000 */
[----:B------:R-:W-:Y:S02]  /*1670*/  SEL R15, R15, 0x80000000, P0 ;  /* 0x800000000f0f7807 */ /* 0x000fe40000000000 */
[----:B------:R-:W-:Y:S02]  /*1680*/  SEL R18, R18, 0x80000000, P1 ;  /* 0x8000000012127807 */ /* 0x000fe40000800000 */
[----:B------:R-:W-:-:S02]  /*1690*/  SEL R19, R19, 0x80000000, P2 ;  /* 0x8000000013137807 */ /* 0x000fc40001000000 */
[----:B------:R-:W-:Y:S02]  /*16a0*/  SEL R17, R17, 0x80000000, P3 ;  /* 0x8000000011117807 */ /* 0x000fe40001800000 */
[----:B------:R-:W-:Y:S02]  /*16b0*/  SEL R16, R16, 0x80000000, P4 ;  /* 0x8000000010107807 */ /* 0x000fe40002000000 */
[----:B------:R-:W-:Y:S02]  /*16c0*/  ISETP.NE.AND P5, PT, R9, 0x7fffffff, PT ;  /* 0x7fffffff0900780c */ /* 0x000fe40003fa5270 */
[----:B------:R-:W-:Y:S02]  /*16d0*/  ISETP.NE.AND P0, PT, R8, 0x7fffffff, PT ;  /* 0x7fffffff0800780c */ /* 0x000fe40003f05270 */
[----:B------:R-:W-:Y:S02]  /*16e0*/  ISETP.NE.AND P1, PT, R5, 0x7fffffff, PT ;  /* 0x7fffffff0500780c */ /* 0x000fe40003f25270 */
[----:B------:R-:W-:-:S02]  /*16f0*/  ISETP.NE.AND P2, PT, R4, 0x7fffffff, PT ;  /* 0x7fffffff0400780c */ /* 0x000fc40003f45270 */
[----:B------:R-:W-:Y:S02]  /*1700*/  ISETP.NE.AND P3, PT, R6, 0x7fffffff, PT ;  /* 0x7fffffff0600780c */ /* 0x000fe40003f65270 */
[----:B------:R-:W-:Y:S02]  /*1710*/  ISETP.NE.AND P4, PT, R7, 0x7fffffff, PT ;  /* 0x7fffffff0700780c */ /* 0x000fe40003f85270 */
[----:B------:R-:W-:Y:S02]  /*1720*/  SEL R9, R9, 0x80000000, P5 ;  /* 0x8000000009097807 */ /* 0x000fe40002800000 */
[----:B------:R-:W-:Y:S02]  /*1730*/  SEL R8, R8, 0x80000000, P0 ;  /* 0x8000000008087807 */ /* 0x000fe40000000000 */
[----:B------:R-:W-:Y:S02]  /*1740*/  SEL R5, R5, 0x80000000, P1 ;  /* 0x8000000005057807 */ /* 0x000fe40000800000 */
[----:B------:R-:W-:-:S02]  /*1750*/  SEL R4, R4, 0x80000000, P2 ;  /* 0x8000000004047807 */ /* 0x000fc40001000000 */
[----:B------:R-:W-:Y:S02]  /*1760*/  SEL R6, R6, 0x80000000, P3 ;  /* 0x8000000006067807 */ /* 0x000fe40001800000 */
[----:B-1----:R-:W-:-:S07]  /*1770*/  SEL R7, R7, 0x80000000, P4 ;  /* 0x8000000007077807 */ /* 0x002fce0002000000 */
.L_x_380:
[----:B------:R-:W-:Y:S01]  /*1780*/  IMAD R22, RZ, RZ, -UR16 ;  /* 0x80000010ff167e24 */ /* 0x000fe2000f8e02ff */
[----:B0-----:R-:W-:Y:S01]  /*1790*/  SHF.R.U32.HI R25, RZ, UR16, R10 ;  /* 0x00000010ff197c19 */ /* 0x001fe2000801160a */
[----:B------:R-:W-:Y:S01]  /*17a0*/  ULEA UR17, UR4, UR15, 0xa ;  /* 0x0000000f04117291 */ /* 0x000fe2000f8e50ff */
[----:B------:R-:W-:Y:S01]  /*17b0*/  SHF.R.U32.HI R27, RZ, UR16, R12 ;  /* 0x00000010ff1b7c19 */ /* 0x000fe2000801160c */
[----:B------:R-:W-:Y:S01]  /*17c0*/  UIADD3 UR4, UPT, UPT, UR4, 0x1, URZ ;  /* 0x0000000104047890 */ /* 0x000fe2000fffe0ff */
[----:B------:R-:W-:Y:S02]  /*17d0*/  VIADDMNMX R23, R22, R3, 0x8, PT ;  /* 0x0000000816177446 */ /* 0x000fe40003800103 */
[----:B------:R-:W-:Y:S02]  /*17e0*/  SHF.R.U32.HI R29, RZ, UR16, R13 ;  /* 0x00000010ff1d7c19 */ /* 0x000fe4000801160d */
[----:B------:R-:W-:Y:S02]  /*17f0*/  SHF.L.U32 R22, R2, R23, RZ ;  /* 0x0000001702167219 */ /* 0x000fe400000006ff */
[----:B------:R-:W-:-:S02]  /*1800*/  SHF.R.U32.HI R23, RZ, UR16, R11 ;  /* 0x00000010ff177c19 */ /* 0x000fc4000801160b */
[-C--:B------:R-:W-:Y:S02]  /*1810*/  LOP3.LUT R25, R25, R22.reuse, RZ, 0x30, !PT ;  /* 0x0000001619197212 */ /* 0x080fe400078e30ff */
[-C--:B------:R-:W-:Y:S02]  /*1820*/  LOP3.LUT R23, R23, R22.reuse, RZ, 0x30, !PT ;  /* 0x0000001617177212 */ /* 0x080fe400078e30ff */
[----:B------:R-:W-:Y:S02]  /*1830*/  LOP3.LUT R27, R27, R22, RZ, 0x30, !PT ;  /* 0x000000161b1b7212 */ /* 0x000fe400078e30ff */
[----:B------:R-:W-:Y:S02]  /*1840*/  LEA R25, R25, UR17, 0x2 ;  /* 0x0000001119197c11 */ /* 0x000fe4000f8e10ff */
[----:B------:R-:W-:Y:S02]  /*1850*/  LEA R23, R23, UR17, 0x2 ;  /* 0x0000001117177c11 */ /* 0x000fe4000f8e10ff */
[----:B------:R-:W-:Y:S01]  /*1860*/  LEA R27, R27, UR17, 0x2 ;  /* 0x000000111b1b7c11 */ /* 0x000fe2000f8e10ff */
[----:B------:R0:W-:Y:S01]  /*1870*/  ATOMS.POPC.INC.32 RZ, [R25+URZ] ;  /* 0x0000000019ff7f8c */ /* 0x0001e2000d8000ff */
[----:B------:R-:W-:-:S02]  /*1880*/  SHF.R.U32.HI R24, RZ, UR16, R14 ;  /* 0x00000010ff187c19 */ /* 0x000fc4000801160e */
[----:B------:R-:W-:Y:S01]  /*1890*/  SHF.R.U32.HI R26, RZ, UR16, R15 ;  /* 0x00000010ff1a7c19 */ /* 0x000fe2000801160f */
[----:B------:R1:W-:Y:S01]  /*18a0*/  ATOMS.POPC.INC.32 RZ, [R23+URZ] ;  /* 0x0000000017ff7f8c */ /* 0x0003e2000d8000ff */
[-C--:B------:R-:W-:Y:S02]  /*18b0*/  LOP3.LUT R29, R29, R22.reuse, RZ, 0x30, !PT ;  /* 0x000000161d1d7212 */ /* 0x080fe400078e30ff */
[-C--:B------:R-:W-:Y:S01]  /*18c0*/  LOP3.LUT R24, R24, R22.reuse, RZ, 0x30, !PT ;  /* 0x0000001618187212 */ /* 0x080fe200078e30ff */
[----:B------:R2:W-:Y:S01]  /*18d0*/  ATOMS.POPC.INC.32 RZ, [R27+URZ] ;  /* 0x000000001bff7f8c */ /* 0x0005e2000d8000ff */
[----:B0-----:R-:W-:Y:S02]  /*18e0*/  SHF.R.U32.HI R25, RZ, UR16, R19 ;  /* 0x00000010ff197c19 */ /* 0x001fe40008011613 */
[----:B------:R-:W-:Y:S02]  /*18f0*/  LOP3.LUT R26, R26, R22, RZ, 0x30, !PT ;  /* 0x000000161a1a7212 */ /* 0x000fe400078e30ff */
[----:B-1----:R-:W-:-:S02]  /*1900*/  SHF.R.U32.HI R23, RZ, UR16, R18 ;  /* 0x00000010ff177c19 */ /* 0x002fc40008011612 */
[----:B------:R-:W-:Y:S02]  /*1910*/  LEA R29, R29, UR17, 0x2 ;  /* 0x000000111d1d7c11 */ /* 0x000fe4000f8e10ff */
[----:B--2---:R-:W-:Y:S02]  /*1920*/  SHF.R.U32.HI R27, RZ, UR16, R17 ;  /* 0x00000010ff1b7c19 */ /* 0x004fe40008011611 */
[-C--:B------:R-:W-:Y:S01]  /*1930*/  LOP3.LUT R23, R23, R22.reuse, RZ, 0x30, !PT ;  /* 0x0000001617177212 */ /* 0x080fe200078e30ff */
[----:B------:R0:W-:Y:S01]  /*1940*/  ATOMS.POPC.INC.32 RZ, [R29+URZ] ;  /* 0x000000001dff7f8c */ /* 0x0001e2000d8000ff */
[-C--:B------:R-:W-:Y:S02]  /*1950*/  LOP3.LUT R25, R25, R22.reuse, RZ, 0x30, !PT ;  /* 0x0000001619197212 */ /* 0x080fe400078e30ff */
[----:B------:R-:W-:Y:S02]  /*1960*/  LEA R24, R24, UR17, 0x2 ;  /* 0x0000001118187c11 */ /* 0x000fe4000f8e10ff */
[----:B------:R-:W-:-:S02]  /*1970*/  LOP3.LUT R27, R27, R22, RZ, 0x30, !PT ;  /* 0x000000161b1b7212 */ /* 0x000fc400078e30ff */
[----:B------:R-:W-:Y:S01]  /*1980*/  LEA R26, R26, UR17, 0x2 ;  /* 0x000000111a1a7c11 */ /* 0x000fe2000f8e10ff */
[----:B------:R1:W-:Y:S01]  /*1990*/  ATOMS.POPC.INC.32 RZ, [R24+URZ] ;  /* 0x0000000018ff7f8c */ /* 0x0003e2000d8000ff */
[----:B------:R-:W-:Y:S02]  /*19a0*/  LEA R23, R23, UR17, 0x2 ;  /* 0x0000001117177c11 */ /* 0x000fe4000f8e10ff */
[----:B------:R-:W-:Y:S01]  /*19b0*/  LEA R25, R25, UR17, 0x2 ;  /* 0x0000001119197c11 */ /* 0x000fe2000f8e10ff */
[----:B------:R2:W-:Y:S01]  /*19c0*/  ATOMS.POPC.INC.32 RZ, [R26+URZ] ;  /* 0x000000001aff7f8c */ /* 0x0005e2000d8000ff */
[----:B------:R-:W-:Y:S02]  /*19d0*/  LEA R27, R27, UR17, 0x2 ;  /* 0x000000111b1b7c11 */ /* 0x000fe4000f8e10ff */
[----:B0-----:R-:W-:Y:S01]  /*19e0*/  SHF.R.U32.HI R29, RZ, UR16, R16 ;  /* 0x00000010ff1d7c19 */ /* 0x001fe20008011610 */
[----:B------:R0:W-:Y:S01]  /*19f0*/  ATOMS.POPC.INC.32 RZ, [R23+URZ] ;  /* 0x0000000017ff7f8c */ /* 0x0001e2000d8000ff */
[----:B-1----:R-:W-:-:S02]  /*1a00*/  SHF.R.U32.HI R24, RZ, UR16, R9 ;  /* 0x00000010ff187c19 */ /* 0x002fc40008011609 */
[----:B------:R-:W-:Y:S01]  /*1a10*/  SHF.R.U32.HI R28, RZ, UR16, R7 ;  /* 0x00000010ff1c7c19 */ /* 0x000fe20008011607 */
[----:B------:R1:W-:Y:S01]  /*1a20*/  ATOMS.POPC.INC.32 RZ, [R25+URZ] ;  /* 0x0000000019ff7f8c */ /* 0x0003e2000d8000ff */
[----:B--2---:R-:W-:Y:S02]  /*1a30*/  SHF.R.U32.HI R26, RZ, UR16, R8 ;  /* 0x00000010ff1a7c19 */ /* 0x004fe40008011608 */
[-C--:B------:R-:W-:Y:S01]  /*1a40*/  LOP3.LUT R29, R29, R22.reuse, RZ, 0x30, !PT ;  /* 0x000000161d1d7212 */ /* 0x080fe200078e30ff */
[----:B------:R2:W-:Y:S01]  /*1a50*/  ATOMS.POPC.INC.32 RZ, [R27+URZ] ;  /* 0x000000001bff7f8c */ /* 0x0005e2000d8000ff */
[----:B0-----:R-:W-:Y:S02]  /*1a60*/  SHF.R.U32.HI R23, RZ, UR16, R5 ;  /* 0x00000010ff177c19 */ /* 0x001fe40008011605 */
[----:B------:R-:W-:Y:S02]  /*1a70*/  LOP3.LUT R24, R24, R22, RZ, 0x30, !PT ;  /* 0x0000001618187212 */ /* 0x000fe400078e30ff */
[----:B-1----:R-:W-:-:S02]  /*1a80*/  SHF.R.U32.HI R25, RZ, UR16, R4 ;  /* 0x00000010ff197c19 */ /* 0x002fc40008011604 */
[-C--:B------:R-:W-:Y:S02]  /*1a90*/  LOP3.LUT R26, R26, R22.reuse, RZ, 0x30, !PT ;  /* 0x000000161a1a7212 */ /* 0x080fe400078e30ff */
[----:B--2---:R-:W-:Y:S01]  /*1aa0*/  SHF.R.U32.HI R27, RZ, UR16, R6 ;  /* 0x00000010ff1b7c19 */ /* 0x004fe20008011606 */
[----:B------:R-:W-:Y:S01]  /*1ab0*/  UIADD3 UR16, UPT, UPT, UR16, 0x8, URZ ;  /* 0x0000000810107890 */ /* 0x000fe2000fffe0ff */
[-C--:B------:R-:W-:Y:S02]  /*1ac0*/  LOP3.LUT R23, R23, R22.reuse, RZ, 0x30, !PT ;  /* 0x0000001617177212 */ /* 0x080fe400078e30ff */
[----:B------:R-:W-:Y:S02]  /*1ad0*/  LEA R29, R29, UR17, 0x2 ;  /* 0x000000111d1d7c11 */ /* 0x000fe4000f8e10ff */
[----:B------:R-:W-:Y:S02]  /*1ae0*/  LOP3.LUT R25, R25, R22, RZ, 0x30, !PT ;  /* 0x0000001619197212 */ /* 0x000fe400078e30ff */
[----:B------:R-:W-:Y:S01]  /*1af0*/  ISETP.LE.AND P0, PT, R3, UR16, PT ;  /* 0x0000001003007c0c */ /* 0x000fe2000bf03270 */
[----:B------:R0:W-:Y:S01]  /*1b00*/  ATOMS.POPC.INC.32 RZ, [R29+URZ] ;  /* 0x000000001dff7f8c */ /* 0x0001e2000d8000ff */
[----:B------:R-:W-:-:S02]  /*1b10*/  LEA R24, R24, UR17, 0x2 ;  /* 0x0000001118187c11 */ /* 0x000fc4000f8e10ff */
[-C--:B------:R-:W-:Y:S02]  /*1b20*/  LOP3.LUT R27, R27, R22.reuse, RZ, 0x30, !PT ;  /* 0x000000161b1b7212 */ /* 0x080fe400078e30ff */
[----:B------:R-:W-:Y:S01]  /*1b30*/  LEA R26, R26, UR17, 0x2 ;  /* 0x000000111a1a7c11 */ /* 0x000fe2000f8e10ff */
[----:B------:R0:W-:Y:S01]  /*1b40*/  ATOMS.POPC.INC.32 RZ, [R24+URZ] ;  /* 0x0000000018ff7f8c */ /* 0x0001e2000d8000ff */
[----:B------:R-:W-:Y:S02]  /*1b50*/  LOP3.LUT R28, R28, R22, RZ, 0x30, !PT ;  /* 0x000000161c1c7212 */ /* 0x000fe400078e30ff */
[----:B------:R-:W-:Y:S01]  /*1b60*/  LEA R23, R23, UR17, 0x2 ;  /* 0x0000001117177c11 */ /* 0x000fe2000f8e10ff */
[----:B------:R0:W-:Y:S01]  /*1b70*/  ATOMS.POPC.INC.32 RZ, [R26+URZ] ;  /* 0x000000001aff7f8c */ /* 0x0001e2000d8000ff */
[----:B------:R-:W-:Y:S02]  /*1b80*/  LEA R25, R25, UR17, 0x2 ;  /* 0x0000001119197c11 */ /* 0x000fe4000f8e10ff */
[----:B------:R-:W-:Y:S01]  /*1b90*/  LEA R27, R27, UR17, 0x2 ;  /* 0x000000111b1b7c11 */ /* 0x000fe2000f8e10ff */
[----:B------:R0:W-:Y:S01]  /*1ba0*/  ATOMS.POPC.INC.32 RZ, [R23+URZ] ;  /* 0x0000000017ff7f8c */ /* 0x0001e2000d8000ff */
[----:B------:R-:W-:-:S03]  /*1bb0*/  LEA R28, R28, UR17, 0x2 ;  /* 0x000000111c1c7c11 */ /* 0x000fc6000f8e10ff */
[----:B------:R0:W-:Y:S04]  /*1bc0*/  ATOMS.POPC.INC.32 RZ, [R25+URZ] ;  /* 0x0000000019ff7f8c */ /* 0x0001e8000d8000ff */
[----:B------:R0:W-:Y:S04]  /*1bd0*/  ATOMS.POPC.INC.32 RZ, [R27+URZ] ;  /* 0x000000001bff7f8c */ /* 0x0001e8000d8000ff */
[----:B------:R0:W-:Y:S01]  /*1be0*/  ATOMS.POPC.INC.32 RZ, [R28+URZ] ;  /* 0x000000001cff7f8c */ /* 0x0001e2000d8000ff */
[----:B------:R-:W-:Y:S05]  /*1bf0*/  @!P0 BRA `(.L_x_380) ;  /* 0xfffffff800e08947 */ /* 0x000fea000383ffff */
.L_x_379:
[----:B------:R-:W-:Y:S05]  /*1c00*/  BRA.U !UP0, `(.L_x_381) ;  /* 0xffffffed08dc7547 */ /* 0x000fea000b83ffff */
.L_x_376:
[----:B------:R-:W-:Y:S01]  /*1c10*/  BAR.SYNC.DEFER_BLOCKING 0x0 ;  /* 0x0000000000007b1d */ /* 0x000fe20000010000 */
[----:B------:R-:W-:-:S05]  /*1c20*/  ISETP.NE.AND P0, PT, R21, RZ, PT ;  /* 0x000000ff1500720c */ /* 0x000fca0003f05270 */
[----:B------:R-:W-:Y:S08]  /*1c30*/  BSSY.RECONVERGENT B0, `(.L_x_382) ;  /* 0x0000167000007945 */ /* 0x000ff00003800200 */
[----:B------:R-:W-:Y:S05]  /*1c40*/  @P0 BRA `(.L_x_383) ;  /* 0x0000001400940947 */ /* 0x000fea0003800000 */
[----:B------:R-:W0:Y:S01]  /*1c50*/  S2UR UR5, SR_CgaCtaId ;  /* 0x00000000000579c3 */ /* 0x000e220000008800 */
[----:B------:R-:W-:Y:S01]  /*1c60*/  UISETP.GE.U32.AND UP0, UPT, UR22, 0x7, UPT ;  /* 0x000000071600788c */ /* 0x000fe2000bf06070 */
[----:B-----5:R-:W-:Y:S01]  /*1c70*/  IMAD.MOV.U32 R5, RZ, RZ, RZ ;  /* 0x000000ffff057224 */ /* 0x020fe200078e00ff */
[----:B------:R-:W-:Y:S02]  /*1c80*/  UMOV UR4, 0x400 ;  /* 0x0000040000047882 */ /* 0x000fe40000000000 */
[----:B0-----:R-:W-:-:S06]  /*1c90*/  ULEA UR4, UR5, UR4, 0x18 ;  /* 0x0000000405047291 */ /* 0x001fcc000f8ec0ff */
[----:B--23--:R-:W-:Y:S01]  /*1ca0*/  LEA R2, R0, UR4, 0x2 ;  /* 0x0000000400027c11 */ /* 0x00cfe2000f8e10ff */
[----:B------:R-:W-:Y:S06]  /*1cb0*/  BRA.U !UP0, `(.L_x_384) ;  /* 0x00000005085c7547 */ /* 0x000fec000b800000 */
[----:B-1----:R-:W0:Y:S01]  /*1cc0*/  LDC.64 R4, c[0x0][0x380] ;  /* 0x0000e000ff047b82 */ /* 0x002e220000000a00 */
[----:B----4-:R-:W-:-:S07]  /*1cd0*/  IMAD.MOV.U32 R3, RZ, RZ, RZ ;  /* 0x000000ffff037224 */ /* 0x010fce00078e00ff */
.L_x_401:
[----:B----4-:R-:W-:Y:S01]  /*1ce0*/  IMAD R7, R3, 0x400, R2 ;  /* 0x0000040003077824 */ /* 0x010fe200078e0202 */
[----:B------:R-:W-:Y:S04]  /*1cf0*/  BSSY.RECONVERGENT B1, `(.L_x_385) ;  /* 0x000000f000017945 */ /* 0x000fe80003800200 */
[----:B01----:R-:W1:Y:S04]  /*1d00*/  LDS R18, [R7] ;  /* 0x0000000007127984 */ /* 0x003e680000000800 */
[----:B--23--:R2:W3:Y:S04]  /*1d10*/  LDS R9, [R7+0x400] ;  /* 0x0004000007097984 */ /* 0x00c4e80000000800 */
[----:B------:R2:W4:Y:S04]  /*1d20*/  LDS R22, [R7+0x800] ;  /* 0x0008000007167984 */ /* 0x0005280000000800 */
[----:B------:R2:W0:Y:S04]  /*1d30*/  LDS R14, [R7+0xc00] ;  /* 0x000c0000070e7984 */ /* 0x0004280000000800 */
[----:B------:R2:W0:Y:S04]  /*1d40*/  LDS R12, [R7+0x1000] ;  /* 0x00100000070c7984 */ /* 0x0004280000000800 */
[----:B------:R2:W0:Y:S04]  /*1d50*/  LDS R6, [R7+0x1400] ;  /* 0x0014000007067984 */ /* 0x0004280000000800 */
[----:B------:R2:W0:Y:S04]  /*1d60*/  LDS R8, [R7+0x1800] ;  /* 0x0018000007087984 */ /* 0x0004280000000800 */
[----:B------:R2:W0:Y:S01]  /*1d70*/  LDS R10, [R7+0x1c00] ;  /* 0x001c0000070a7984 */ /* 0x0004220000000800 */
[----:B-1----:R-:W-:-:S13]  /*1d80*/  ISETP.NE.AND P0, PT, R18, RZ, PT ;  /* 0x000000ff1200720c */ /* 0x002fda0003f05270 */
[----:B--234-:R-:W-:Y:S05]  /*1d90*/  @!P0 BRA `(.L_x_386) ;  /* 0x0000000000108947 */ /* 0x01cfea0003800000 */
[----:B------:R-:W-:Y:S02]  /*1da0*/  IMAD R17, R3, 0x100, R0 ;  /* 0x0000010003117824 */ /* 0x000fe400078e0200 */
[----:B------:R-:W-:Y:S02]  /*1db0*/  IMAD.MOV.U32 R19, RZ, RZ, RZ ;  /* 0x000000ffff137224 */ /* 0x000fe400078e00ff */
[----:B0-----:R-:W-:-:S05]  /*1dc0*/  IMAD.WIDE.U32 R16, R17, 0x8, R4 ;  /* 0x0000000811107825 */ /* 0x001fca00078e0004 */
[----:B------:R1:W-:Y:S02]  /*1dd0*/  REDG.E.ADD.64.STRONG.GPU desc[UR20][R16.64], R18 ;  /* 0x000000121000798e */ /* 0x0003e4000c12e514 */
.L_x_386:
[----:B------:R-:W-:Y:S05]  /*1de0*/  BSYNC.RECONVERGENT B1 ;  /* 0x0000000000017941 */ /* 0x000fea0003800200 */
.L_x_385:
[----:B------:R-:W-:Y:S01]  /*1df0*/  ISETP.NE.AND P6, PT, R9, RZ, PT ;  /* 0x000000ff0900720c */ /* 0x000fe20003fc5270 */
[----:B------:R-:W-:Y:S01]  /*1e00*/  BSSY.RECONVERGENT B1, `(.L_x_387) ;  /* 0x000000e000017945 */ /* 0x000fe20003800200 */
[----:B------:R-:W-:Y:S02]  /*1e10*/  ISETP.NE.AND P0, PT, R22, RZ, PT ;  /* 0x000000ff1600720c */ /* 0x000fe40003f05270 */
[----:B0-----:R-:W-:Y:S02]  /*1e20*/  ISETP.NE.AND P1, PT, R14, RZ, PT ;  /* 0x000000ff0e00720c */ /* 0x001fe40003f25270 */
[----:B------:R-:W-:Y:S02]  /*1e30*/  ISETP.NE.AND P2, PT, R12, RZ, PT ;  /* 0x000000ff0c00720c */ /* 0x000fe40003f45270 */
[----:B------:R-:W-:Y:S02]  /*1e40*/  ISETP.NE.AND P3, PT, R6, RZ, PT ;  /* 0x000000ff0600720c */ /* 0x000fe40003f65270 */
[----:B------:R-:W-:-:S02]  /*1e50*/  ISETP.NE.AND P4, PT, R8, RZ, PT ;  /* 0x000000ff0800720c */ /* 0x000fc40003f85270 */
[----:B------:R-:W-:Y:S01]  /*1e60*/  ISETP.NE.AND P5, PT, R10, RZ, PT ;  /* 0x000000ff0a00720c */ /* 0x000fe20003fa5270 */
[----:B------:R-:W-:-:S12]  /*1e70*/  @!P6 BRA `(.L_x_388) ;  /* 0x000000000018e947 */ /* 0x000fd80003800000 */
[----:B-1----:R-:W-:Y:S02]  /*1e80*/  IMAD R17, R3, 0x100, R0 ;  /* 0x0000010003117824 */ /* 0x002fe400078e0200 */
[----:B------:R-:W-:Y:S02]  /*1e90*/  IMAD.MOV.U32 R18, RZ, RZ, R9 ;  /* 0x000000ffff127224 */ /* 0x000fe400078e0009 */
[----:B------:R-:W-:Y:S02]  /*1ea0*/  VIADD R17, R17, 0x100 ;  /* 0x0000010011117836 */ /* 0x000fe40000000000 */
[----:B------:R-:W-:Y:S02]  /*1eb0*/  IMAD.MOV.U32 R19, RZ, RZ, RZ ;  /* 0x000000ffff137224 */ /* 0x000fe400078e00ff */
[----:B------:R-:W-:-:S05]  /*1ec0*/  IMAD.WIDE.U32 R16, R17, 0x8, R4 ;  /* 0x0000000811107825 */ /* 0x000fca00078e0004 */
[----:B------:R0:W-:Y:S02]  /*1ed0*/  REDG.E.ADD.64.STRONG.GPU desc[UR20][R16.64], R18 ;  /* 0x000000121000798e */ /* 0x0001e4000c12e514 */
.L_x_388:
[----:B------:R-:W-:Y:S05]  /*1ee0*/  BSYNC.RECONVERGENT B1 ;  /* 0x0000000000017941 */ /* 0x000fea0003800200 */
.L_x_387:
[----:B------:R-:W-:Y:S04]  /*1ef0*/  BSSY.RECONVERGENT B1, `(.L_x_389) ;  /* 0x0000007000017945 */ /* 0x000fe80003800200 */
[----:B------:R-:W-:Y:S05]  /*1f00*/  @!P0 BRA `(.L_x_390) ;  /* 0x0000000000148947 */ /* 0x000fea0003800000 */
[----:B01----:R-:W-:Y:S02]  /*1f10*/  IMAD R17, R3, 0x100, R0 ;  /* 0x0000010003117824 */ /* 0x003fe400078e0200 */
[----:B------:R-:W-:Y:S02]  /*1f20*/  IMAD.MOV.U32 R23, RZ, RZ, RZ ;  /* 0x000000ffff177224 */ /* 0x000fe400078e00ff */
[----:B------:R-:W-:-:S04]  /*1f30*/  VIADD R17, R17, 0x200 ;  /* 0x0000020011117836 */ /* 0x000fc80000000000 */
[----:B------:R-:W-:-:S05]  /*1f40*/  IMAD.WIDE.U32 R16, R17, 0x8, R4 ;  /* 0x0000000811107825 */ /* 0x000fca00078e0004 */
[----:B------:R2:W-:Y:S02]  /*1f50*/  REDG.E.ADD.64.STRONG.GPU desc[UR20][R16.64], R22 ;  /* 0x000000161000798e */ /* 0x0005e4000c12e514 */
.L_x_390:
[----:B------:R-:W-:Y:S05]  /*1f60*/  BSYNC.RECONVERGENT B1 ;  /* 0x0000000000017941 */ /* 0x000fea0003800200 */
.L_x_389:
[----:B------:R-:W-:Y:S04]  /*1f70*/  BSSY.RECONVERGENT B1, `(.L_x_391) ;  /* 0x0000007000017945 */ /* 0x000fe80003800200 */
[----:B------:R-:W-:Y:S05]  /*1f80*/  @!P1 BRA `(.L_x_392) ;  /* 0x0000000000149947 */ /* 0x000fea0003800000 */
[----:B012---:R-:W-:Y:S02]  /*1f90*/  IMAD R17, R3, 0x100, R0 ;  /* 0x0000010003117824 */ /* 0x007fe400078e0200 */
[----:B------:R-:W-:Y:S02]  /*1fa0*/  IMAD.MOV.U32 R15, RZ, RZ, RZ ;  /* 0x000000ffff0f7224 */ /* 0x000fe400078e00ff */
[----:B------:R-:W-:-:S04]  /*1fb0*/  VIADD R17, R17, 0x300 ;  /* 0x0000030011117836 */ /* 0x000fc80000000000 */
[----:B------:R-:W-:-:S05]  /*1fc0*/  IMAD.WIDE.U32 R16, R17, 0x8, R4 ;  /* 0x0000000811107825 */ /* 0x000fca00078e0004 */
[----:B------:R3:W-:Y:S02]  /*1fd0*/  REDG.E.ADD.64.STRONG.GPU desc[UR20][R16.64], R14 ;  /* 0x0000000e1000798e */ /* 0x0007e4000c12e514 */
.L_x_392:
[----:B------:R-:W-:Y:S05]  /*1fe0*/  BSYNC.RECONVERGENT B1 ;  /* 0x0000000000017941 */ /* 0x000fea0003800200 */
.L_x_391:
[----:B------:R-:W-:Y:S04]  /*1ff0*/  BSSY.RECONVERGENT B1, `(.L_x_393) ;  /* 0x0000007000017945 */ /* 0x000fe80003800200 */
[----:B------:R-:W-:Y:S05]  /*2000*/  @!P2 BRA `(.L_x_394) ;  /* 0x000000000014a947 */ /* 0x000fea0003800000 */
[----:B---3--:R-:W-:Y:S02]  /*2010*/  IMAD R15, R3, 0x100, R0 ;  /* 0x00000100030f7824 */ /* 0x008fe400078e0200 */
[----:B------:R-:W-:Y:S02]  /*2020*/  IMAD.MOV.U32 R13, RZ, RZ, RZ ;  /* 0x000000ffff0d7224 */ /* 0x000fe400078e00ff */
[----:B------:R-:W-:-:S04]  /*2030*/  VIADD R15, R15, 0x400 ;  /* 0x000004000f0f7836 */ /* 0x000fc80000000000 */
[----:B------:R-:W-:-:S05]  /*2040*/  IMAD.WIDE.U32 R14, R15, 0x8, R4 ;  /* 0x000000080f0e7825 */ /* 0x000fca00078e0004 */
[----:B------:R4:W-:Y:S02]  /*2050*/  REDG.E.ADD.64.STRONG.GPU desc[UR20][R14.64], R12 ;  /* 0x0000000c0e00798e */ /* 0x0009e4000c12e514 */
.L_x_394:
[----:B------:R-:W-:Y:S05]  /*2060*/  BSYNC.RECONVERGENT B1 ;  /* 0x0000000000017941 */ /* 0x000fea0003800200 */
.L_x_393:
[----:B------:R-:W-:Y:S04]  /*2070*/  BSSY.RECONVERGENT B1, `(.L_x_395) ;  /* 0x0000007000017945 */ /* 0x000fe80003800200 */
[----:B------:R-:W-:Y:S05]  /*2080*/  @!P3 BRA `(.L_x_396) ;  /* 0x000000000014b947 */ /* 0x000fea0003800000 */
[----:B----4-:R-:W-:Y:S02]  /*2090*/  IMAD R13, R3, 0x100, R0 ;  /* 0x00000100030d7824 */ /* 0x010fe400078e0200 */
[----:B------:R-:W-:Y:S02]  /*20a0*/  IMAD.MOV.U32 R7, RZ, RZ, RZ ;  /* 0x000000ffff077224 */ /* 0x000fe400078e00ff */
[----:B------:R-:W-:-:S04]  /*20b0*/  VIADD R13, R13, 0x500 ;  /* 0x000005000d0d7836 */ /* 0x000fc80000000000 */
[----:B------:R-:W-:-:S05]  /*20c0*/  IMAD.WIDE.U32 R12, R13, 0x8, R4 ;  /* 0x000000080d0c7825 */ /* 0x000fca00078e0004 */
[----:B------:R4:W-:Y:S02]  /*20d0*/  REDG.E.ADD.64.STRONG.GPU desc[UR20][R12.64], R6 ;  /* 0x000000060c00798e */ /* 0x0009e4000c12e514 */
.L_x_396:
[----:B------:R-:W-:Y:S05]  /*20e0*/  BSYNC.RECONVERGENT B1 ;  /* 0x0000000000017941 */ /* 0x000fea0003800200 */
.L_x_395:
[----:B------:R-:W-:Y:S04]  /*20f0*/  BSSY.RECONVERGENT B1, `(.L_x_397) ;  /* 0x0000007000017945 */ /* 0x000fe80003800200 */
[----:B------:R-:W-:Y:S05]  /*2100*/  @!P4 BRA `(.L_x_398) ;  /* 0x000000000014c947 */ /* 0x000fea0003800000 */
[----:B----4-:R-:W-:Y:S02]  /*2110*/  IMAD R7, R3, 0x100, R0 ;  /* 0x0000010003077824 */ /* 0x010fe400078e0200 */
[----:B------:R-:W-:Y:S02]  /*2120*/  IMAD.MOV.U32 R9, RZ, RZ, RZ ;  /* 0x000000ffff097224 */ /* 0x000fe400078e00ff */
[----:B------:R-:W-:-:S04]  /*2130*/  VIADD R7, R7, 0x600 ;  /* 0x0000060007077836 */ /* 0x000fc80000000000 */
[----:B------:R-:W-:-:S05]  /*2140*/  IMAD.WIDE.U32 R6, R7, 0x8, R4 ;  /* 0x0000000807067825 */ /* 0x000fca00078e0004 */
[----:B------:R4:W-:Y:S02]  /*2150*/  REDG.E.ADD.64.STRONG.GPU desc[UR20][R6.64], R8 ;  /* 0x000000080600798e */ /* 0x0009e4000c12e514 */
.L_x_398:
[----:B------:R-:W-:Y:S05]  /*2160*/  BSYNC.RECONVERGENT B1 ;  /* 0x0000000000017941 */ /* 0x000fea0003800200 */
.L_x_397:
[----:B------:R-:W-:Y:S04]  /*2170*/  BSSY.RECONVERGENT B1, `(.L_x_399) ;  /* 0x0000007000017945 */ /* 0x000fe80003800200 */
[----:B------:R-:W-:Y:S05]  /*2180*/  @!P5 BRA `(.L_x_400) ;  /* 0x000000000014d947 */ /* 0x000fea0003800000 */
[----:B----4-:R-:W-:Y:S02]  /*2190*/  IMAD R7, R3, 0x100, R0 ;  /* 0x0000010003077824 */ /* 0x010fe400078e0200 */
[----:B------:R-:W-:Y:S02]  /*21a0*/  IMAD.MOV.U32 R11, RZ, RZ, RZ ;  /* 0x000000ffff0b7224 */ /* 0x000fe400078e00ff */
[----:B------:R-:W-:-:S04]  /*21b0*/  VIADD R7, R7, 0x700 ;  /* 0x0000070007077836 */ /* 0x000fc80000000000 */
[----:B------:R-:W-:-:S05]  /*21c0*/  IMAD.WIDE.U32 R6, R7, 0x8, R4 ;  /* 0x0000000807067825 */ /* 0x000fca00078e0004 */
[----:B------:R4:W-:Y:S02]  /*21d0*/  REDG.E.ADD.64.STRONG.GPU desc[UR20][R6.64], R10 ;  /* 0x0000000a0600798e */ /* 0x0009e4000c12e514 */
.L_x_400:
[----:B------:R-:W-:Y:S05]  /*21e0*/  BSYNC.RECONVERGENT B1 ;  /* 0x0000000000017941 */ /* 0x000fea0003800200 */
.L_x_399:
[----:B------:R-:W-:-:S05]  /*21f0*/  VIADD R3, R3, 0x8 ;  /* 0x0000000803037836 */ /* 0x000fca0000000000 */
[----:B------:R-:W-:-:S13]  /*2200*/  ISETP.NE.AND P0, PT, R3, UR27, PT ;  /* 0x0000001b03007c0c */ /* 0x000fda000bf05270 */
[----:B------:R-:W-:Y:S05]  /*2210*/  @P0 BRA `(.L_x_401) ;  /* 0xfffffff800b00947 */ /* 0x000fea000383ffff */
[----:B------:R-:W-:-:S07]  /*2220*/  IMAD.U32 R5, RZ, RZ, UR27 ;  /* 0x0000001bff057e24 */ /* 0x000fce000f8e00ff */
.L_x_384:
[----:B------:R-:W-:Y:S02]  /*2230*/  UISETP.NE.AND UP0, UPT, UR24, URZ, UPT ;  /* 0x000000ff1800728c */ /* 0x000fe4000bf05270 */
[----:B----4-:R-:W-:Y:S02]  /*2240*/  IMAD.U32 R8, RZ, RZ, UR24 ;  /* 0x00000018ff087e24 */ /* 0x010fe4000f8e00ff */
[----:B------:R-:W-:Y:S02]  /*2250*/  IMAD.U32 R3, RZ, RZ, UR25 ;  /* 0x00000019ff037e24 */ /* 0x000fe4000f8e00ff */
[----:B------:R-:W-:Y:S02]  /*2260*/  VIADD R8, R8, 0xffffffff ;  /* 0xffffffff08087836 */ /* 0x000fe40000000000 */
[----:B------:R-:W-:Y:S01]  /*2270*/  VIADD R3, R3, 0xffffffff ;  /* 0xffffffff03037836 */ /* 0x000fe20000000000 */
[----:B------:R-:W-:Y:S06]  /*2280*/  BRA.U !UP0, `(.L_x_402) ;  /* 0x0000000508707547 */ /* 0x000fec000b800000 */
[----:B------:R-:W-:-:S13]  /*2290*/  ISETP.GE.U32.AND P0, PT, R8, 0x3, PT ;  /* 0x000000030800780c */ /* 0x000fda0003f06070 */
[----:B------:R-:W-:Y:S05]  /*22a0*/  @!P0 BRA `(.L_x_403) ;  /* 0x0000000000bc8947 */ /* 0x000fea0003800000 */
[----:B------:R-:W-:Y:S01]  /*22b0*/  IMAD R7, R5, 0x400, R2 ;  /* 0x0000040005077824 */ /* 0x000fe200078e0202 */
[----:B------:R-:W-:Y:S04]  /*22c0*/  BSSY.RECONVERGENT B1, `(.L_x_404) ;  /* 0x000000f000017945 */ /* 0x000fe80003800200 */
[----:B------:R-:W4:Y:S04]  /*22d0*/  LDS R12, [R7] ;  /* 0x00000000070c7984 */ /* 0x000f280000000800 */
[----:B------:R-:W5:Y:S04]  /*22e0*/  LDS R9, [R7+0x400] ;  /* 0x0004000007097984 */ /* 0x000f680000000800 */
[----:B------:R-:W0:Y:S04]  /*22f0*/  LDS R6, [R7+0x800] ;  /* 0x0008000007067984 */ /* 0x000e280000000800 */
[----:B-1----:R-:W1:Y:S01]  /*2300*/  LDS R4, [R7+0xc00] ;  /* 0x000c000007047984 */ /* 0x002e620000000800 */
[----:B----4-:R-:W-:-:S02]  /*2310*/  ISETP.NE.AND P0, PT, R12, RZ, PT ;  /* 0x000000ff0c00720c */ /* 0x010fc40003f05270 */
[----:B-----5:R-:W-:Y:S02]  /*2320*/  ISETP.NE.AND P1, PT, R9, RZ, PT ;  /* 0x000000ff0900720c */ /* 0x020fe40003f25270 */
[----:B0-----:R-:W-:Y:S02]  /*2330*/  ISETP.NE.AND P2, PT, R6, RZ, PT ;  /* 0x000000ff0600720c */ /* 0x001fe40003f45270 */
[----:B-1----:R-:W-:-:S07]  /*2340*/  ISETP.NE.AND P3, PT, R4, RZ, PT ;  /* 0x000000ff0400720c */ /* 0x002fce0003f65270 */
[----:B------:R-:W-:Y:S06]  /*2350*/  @!P0 BRA `(.L_x_405) ;  /* 0x0000000000148947 */ /* 0x000fec0003800000 */
[----:B------:R-:W0:Y:S01]  /*2360*/  LDC.64 R10, c[0x0][0x380] ;  /* 0x0000e000ff0a7b82 */ /* 0x000e220000000a00 */
[----:B------:R-:W-:Y:S02]  /*2370*/  IMAD R7, R5, 0x100, R0 ;  /* 0x0000010005077824 */ /* 0x000fe400078e0200 */
[----:B------:R-:W-:Y:S02]  /*2380*/  IMAD.MOV.U32 R13, RZ, RZ, RZ ;  /* 0x000000ffff0d7224 */ /* 0x000fe400078e00ff */
[----:B0-----:R-:W-:-:S05]  /*2390*/  IMAD.WIDE.U32 R10, R7, 0x8, R10 ;  /* 0x00000008070a7825 */ /* 0x001fca00078e000a */
[----:B------:R0:W-:Y:S02]  /*23a0*/  REDG.E.ADD.64.STRONG.GPU desc[UR20][R10.64], R12 ;  /* 0x0000000c0a00798e */ /* 0x0001e4000c12e514 */
.L_x_405:
[----:B------:R-:W-:Y:S05]  /*23b0*/  BSYNC.RECONVERGENT B1 ;  /* 0x0000000000017941 */ /* 0x000fea0003800200 */
.L_x_404:
[----:B------:R-:W-:Y:S04]  /*23c0*/  BSSY.RECONVERGENT B1, `(.L_x_406) ;  /* 0x0000009000017945 */ /* 0x000fe80003800200 */
[----:B------:R-:W-:Y:S05]  /*23d0*/  @!P1 BRA `(.L_x_407) ;  /* 0x00000000001c9947 */ /* 0x000fea0003800000 */
[----:B0-----:R-:W0:Y:S01]  /*23e0*/  LDC.64 R10, c[0x0][0x380] ;  /* 0x0000e000ff0a7b82 */ /* 0x001e220000000a00 */
[----:B------:R-:W-:Y:S02]  /*23f0*/  IMAD R7, R5, 0x100, R0 ;  /* 0x0000010005077824 */ /* 0x000fe400078e0200 */
[----:B------:R-:W-:Y:S02]  /*2400*/  IMAD.MOV.U32 R12, RZ, RZ, R9 ;  /* 0x000000ffff0c7224 */ /* 0x000fe400078e0009 */
[----:B------:R-:W-:Y:S02]  /*2410*/  VIADD R7, R7, 0x100 ;  /* 0x0000010007077836 */ /* 0x000fe40000000000 */
[----:B------:R-:W-:Y:S02]  /*2420*/  IMAD.MOV.U32 R13, RZ, RZ, RZ ;  /* 0x000000ffff0d7224 */ /* 0x000fe400078e00ff */
[----:B0-----:R-:W-:-:S05]  /*2430*/  IMAD.WIDE.U32 R10, R7, 0x8, R10 ;  /* 0x00000008070a7825 */ /* 0x001fca00078e000a */
[----:B------:R1:W-:Y:S02]  /*2440*/  REDG.E.ADD.64.STRONG.GPU desc[UR20][R10.64], R12 ;  /* 0x0000000c0a00798e */ /* 0x0003e4000c12e514 */
.L_x_407:
[----:B------:R-:W-:Y:S05]  /*2450*/  BSYNC.RECONVERGENT B1 ;  /* 0x0000000000017941 */ /* 0x000fea0003800200 */
.L_x_406:
[----:B------:R-:W-:Y:S04]  /*2460*/  BSSY.RECONVERGENT B1, `(.L_x_408) ;  /* 0x0000008000017945 */ /* 0x000fe80003800200 */
[----:B------:R-:W-:Y:S05]  /*2470*/  @!P2 BRA `(.L_x_409) ;  /* 0x000000000018a947 */ /* 0x000fea0003800000 */
[----:B01----:R-:W0:Y:S01]  /*2480*/  LDC.64 R10, c[0x0][0x380] ;  /* 0x0000e000ff0a7b82 */ /* 0x003e220000000a00 */
[----:B------:R-:W-:-:S04]  /*2490*/  IMAD R7, R5, 0x100, R0 ;  /* 0x0000010005077824 */ /* 0x000fc800078e0200 */
[----:B------:R-:W-:-:S04]  /*24a0*/  VIADD R7, R7, 0x200 ;  /* 0x0000020007077836 */ /* 0x000fc80000000000 */
[----:B0-----:R-:W-:-:S04]  /*24b0*/  IMAD.WIDE.U32 R10, R7, 0x8, R10 ;  /* 0x00000008070a7825 */ /* 0x001fc800078e000a */
[----:B------:R-:W-:-:S05]  /*24c0*/  IMAD.MOV.U32 R7, RZ, RZ, RZ ;  /* 0x000000ffff077224 */ /* 0x000fca00078e00ff */
[----:B------:R4:W-:Y:S02]  /*24d0*/  REDG.E.ADD.64.STRONG.GPU desc[UR20][R10.64], R6 ;  /* 0x000000060a00798e */ /* 0x0009e4000c12e514 */
.L_x_409:
[----:B------:R-:W-:Y:S05]  /*24e0*/  BSYNC.RECONVERGENT B1 ;  /* 0x0000000000017941 */ /* 0x000fea0003800200 */
.L_x_408:
[----:B------:R-:W-:Y:S04]  /*24f0*/  BSSY.RECONVERGENT B1, `(.L_x_410) ;  /* 0x0000009000017945 */ /* 0x000fe80003800200 */
[----:B------:R-:W-:Y:S05]  /*2500*/  @!P3 BRA `(.L_x_411) ;  /* 0x00000000001cb947 */ /* 0x000fea0003800000 */
[----:B----4-:R-:W4:Y:S01]  /*2510*/  LDC.64 R6, c[0x0][0x380] ;  /* 0x0000e000ff067b82 */ /* 0x010f220000000a00 */
[----:B------:R-:W-:Y:S02]  /*2520*/  IMAD R9, R5, 0x100, R0 ;  /* 0x0000010005097824 */ /* 0x000fe400078e0200 */
[----:B01----:R-:W-:Y:S02]  /*2530*/  IMAD.MOV.U32 R10, RZ, RZ, R4 ;  /* 0x000000ffff0a7224 */ /* 0x003fe400078e0004 */
[----:B------:R-:W-:Y:S02]  /*2540*/  VIADD R9, R9, 0x300 ;  /* 0x0000030009097836 */ /* 0x000fe40000000000 */
[----:B------:R-:W-:Y:S02]  /*2550*/  IMAD.MOV.U32 R11, RZ, RZ, RZ ;  /* 0x000000ffff0b7224 */ /* 0x000fe400078e00ff */
[----:B----4-:R-:W-:-:S05]  /*2560*/  IMAD.WIDE.U32 R6, R9, 0x8, R6 ;  /* 0x0000000809067825 */ /* 0x010fca00078e0006 */
[----:B------:R0:W-:Y:S02]  /*2570*/  REDG.E.ADD.64.STRONG.GPU desc[UR20][R6.64], R10 ;  /* 0x0000000a0600798e */ /* 0x0001e4000c12e514 */
.L_x_411:
[----:B------:R-:W-:Y:S05]  /*2580*/  BSYNC.RECONVERGENT B1 ;  /* 0x0000000000017941 */ /* 0x000fea0003800200 */
.L_x_410:
[----:B------:R-:W-:-:S07]  /*2590*/  VIADD R5, R5, 0x4 ;  /* 0x0000000405057836 */ /* 0x000fce0000000000 */
.L_x_403:
[----:B------:R-:W-:Y:S01]  /*25a0*/  UISETP.NE.AND UP0, UPT, UR25, URZ, UPT ;  /* 0x000000ff1900728c */ /* 0x000fe2000bf05270 */
[----:B------:R-:W-:Y:S08]  /*25b0*/  BSSY.RECONVERGENT B1, `(.L_x_402) ;  /* 0x0000029000017945 */ /* 0x000ff00003800200 */
[----:B------:R-:W-:Y:S05]  /*25c0*/  BRA.U !UP0, `(.L_x_412) ;  /* 0x00000001089c7547 */ /* 0x000fea000b800000 */
[----:B------:R-:W-:-:S13]  /*25d0*/  ISETP.NE.AND P0, PT, R3, RZ, PT ;  /* 0x000000ff0300720c */ /* 0x000fda0003f05270 */
[----:B------:R-:W-:Y:S05]  /*25e0*/  @!P0 BRA `(.L_x_413) ;  /* 0x0000000000648947 */ /* 0x000fea0003800000 */
[----:B0---4-:R-:W-:Y:S01]  /*25f0*/  IMAD R6, R5, 0x400, R2 ;  /* 0x0000040005067824 */ /* 0x011fe200078e0202 */
[----:B------:R-:W-:Y:S04]  /*2600*/  BSSY.RECONVERGENT B2, `(.L_x_414) ;  /* 0x000000c000027945 */ /* 0x000fe80003800200 */
[----:B-1----:R-:W0:Y:S04]  /*2610*/  LDS R4, [R6] ;  /* 0x0000000006047984 */ /* 0x002e280000000800 */
[----:B------:R-:W1:Y:S01]  /*2620*/  LDS R9, [R6+0x400] ;  /* 0x0004000006097984 */ /* 0x000e620000000800 */
[----:B0-----:R-:W-:-:S02]  /*2630*/  ISETP.NE.AND P0, PT, R4, RZ, PT ;  /* 0x000000ff0400720c */ /* 0x001fc40003f05270 */
[----:B-1----:R-:W-:-:S11]  /*2640*/  ISETP.NE.AND P1, PT, R9, RZ, PT ;  /* 0x000000ff0900720c */ /* 0x002fd60003f25270 */
[----:B------:R-:W-:Y:S05]  /*2650*/  @!P0 BRA `(.L_x_415) ;  /* 0x0000000000188947 */ /* 0x000fea0003800000 */
[----:B------:R-:W0:Y:S01]  /*2660*/  LDC.64 R6, c[0x0][0x380] ;  /* 0x0000e000ff067b82 */ /* 0x000e220000000a00 */
[----:B------:R-:W-:-:S04]  /*2670*/  IMAD R11, R5, 0x100, R0 ;  /* 0x00000100050b7824 */ /* 0x000fc800078e0200 */
[----:B0-----:R-:W-:-:S04]  /*2680*/  IMAD.WIDE.U32 R10, R11, 0x8, R6 ;  /* 0x000000080b0a7825 */ /* 0x001fc800078e0006 */
[----:B------:R-:W-:Y:S02]  /*2690*/  IMAD.MOV.U32 R6, RZ, RZ, R4 ;  /* 0x000000ffff067224 */ /* 0x000fe400078e0004 */
[----:B------:R-:W-:-:S05]  /*26a0*/  IMAD.MOV.U32 R7, RZ, RZ, RZ ;  /* 0x000000ffff077224 */ /* 0x000fca00078e00ff */
[----:B------:R0:W-:Y:S02]  /*26b0*/  REDG.E.ADD.64.STRONG.GPU desc[UR20][R10.64], R6 ;  /* 0x000000060a00798e */ /* 0x0001e4000c12e514 */
.L_x_415:
[----:B------:R-:W-:Y:S05]  /*26c0*/  BSYNC.RECONVERGENT B2 ;  /* 0x0000000000027941 */ /* 0x000fea0003800200 */
.L_x_414:
[----:B------:R-:W-:Y:S04]  /*26d0*/  BSSY.RECONVERGENT B2, `(.L_x_416) ;  /* 0x0000009000027945 */ /* 0x000fe80003800200 */
[----:B------:R-:W-:Y:S05]  /*26e0*/  @!P1 BRA `(.L_x_417) ;  /* 0x00000000001c9947 */ /* 0x000fea0003800000 */
[----:B0-----:R-:W0:Y:S01]  /*26f0*/  LDC.64 R6, c[0x0][0x380] ;  /* 0x0000e000ff067b82 */ /* 0x001e220000000a00 */
[----:B------:R-:W-:-:S04]  /*2700*/  IMAD R4, R5, 0x100, R0 ;  /* 0x0000010005047824 */ /* 0x000fc800078e0200 */
[----:B------:R-:W-:-:S04]  /*2710*/  VIADD R11, R4, 0x100 ;  /* 0x00000100040b7836 */ /* 0x000fc80000000000 */
[----:B0-----:R-:W-:-:S04]  /*2720*/  IMAD.WIDE.U32 R10, R11, 0x8, R6 ;  /* 0x000000080b0a7825 */ /* 0x001fc800078e0006 */
[----:B------:R-:W-:Y:S02]  /*2730*/  IMAD.MOV.U32 R6, RZ, RZ, R9 ;  /* 0x000000ffff067224 */ /* 0x000fe400078e0009 */
[----:B------:R-:W-:-:S05]  /*2740*/  IMAD.MOV.U32 R7, RZ, RZ, RZ ;  /* 0x000000ffff077224 */ /* 0x000fca00078e00ff */
[----:B------:R1:W-:Y:S02]  /*2750*/  REDG.E.ADD.64.STRONG.GPU desc[UR20][R10.64], R6 ;  /* 0x000000060a00798e */ /* 0x0003e4000c12e514 */
.L_x_417:
[----:B------:R-:W-:Y:S05]  /*2760*/  BSYNC.RECONVERGENT B2 ;  /* 0x0000000000027941 */ /* 0x000fea0003800200 */
.L_x_416:
[----:B------:R-:W-:-:S07]  /*2770*/  VIADD R5, R5, 0x2 ;  /* 0x0000000205057836 */ /* 0x000fce0000000000 */
.L_x_413:
[----:B------:R-:W-:-:S09]  /*2780*/  UISETP.NE.AND UP0, UPT, UR9, URZ, UPT ;  /* 0x000000ff0900728c */ /* 0x000fd2000bf05270 */
[----:B------:R-:W-:Y:S05]  /*2790*/  BRA.U !UP0, `(.L_x_412) ;  /* 0x0000000108287547 */ /* 0x000fea000b800000 */
[----:B-1----:R-:W-:-:S05]  /*27a0*/  IMAD R4, R5, 0x400, R2 ;  /* 0x0000040005047824 */ /* 0x002fca00078e0202 */
[----:B------:R-:W1:Y:S02]  /*27b0*/  LDS R9, [R4] ;  /* 0x0000000004097984 */ /* 0x000e640000000800 */
[----:B-1----:R-:W-:-:S13]  /*27c0*/  ISETP.NE.AND P0, PT, R9, RZ, PT ;  /* 0x000000ff0900720c */ /* 0x002fda0003f05270 */
[----:B------:R-:W-:Y:S05]  /*27d0*/  @!P0 BRA `(.L_x_412) ;  /* 0x0000000000188947 */ /* 0x000fea0003800000 */
[----:B0---4-:R-:W0:Y:S01]  /*27e0*/  LDC.64 R6, c[0x0][0x380] ;  /* 0x0000e000ff067b82 */ /* 0x011e220000000a00 */
[----:B------:R-:W-:-:S04]  /*27f0*/  IMAD R5, R5, 0x100, R0 ;  /* 0x0000010005057824 */ /* 0x000fc800078e0200 */
[----:B0-----:R-:W-:-:S04]  /*2800*/  IMAD.WIDE.U32 R4, R5, 0x8, R6 ;  /* 0x0000000805047825 */ /* 0x001fc800078e0006 */
[----:B------:R-:W-:Y:S02]  /*2810*/  IMAD.MOV.U32 R6, RZ, RZ, R9 ;  /* 0x000000ffff067224 */ /* 0x000fe400078e0009 */
[----:B------:R-:W-:-:S05]  /*2820*/  IMAD.MOV.U32 R7, RZ, RZ, RZ ;  /* 0x000000ffff077224 */ /* 0x000fca00078e00ff */
[----:B------:R0:W-:Y:S02]  /*2830*/  REDG.E.ADD.64.STRONG.GPU desc[UR20][R4.64], R6 ;  /* 0x000000060400798e */ /* 0x0001e4000c12e514 */
.L_x_412:
[----:B------:R-:W-:Y:S05]  /*2840*/  BSYNC.RECONVERGENT B1 ;  /* 0x0000000000017941 */ /* 0x000fea0003800200 */
.L_x_402:
[----:B------:R-:W-:-:S13]  /*2850*/  ISETP.GT.U32.AND P0, PT, R0, 0x7f, PT ;  /* 0x0000007f0000780c */ /* 0x000fda0003f04070 */
[----:B------:R-:W-:Y:S05]  /*2860*/  @P0 BRA `(.L_x_383) ;  /* 0x00000008008c0947 */ /* 0x000fea0003800000 */
[----:B------:R-:W-:Y:S01]  /*2870*/  UISETP.GE.U32.AND UP0, UPT, UR22, 0x7, UPT ;  /* 0x000000071600788c */ /* 0x000fe2000bf06070 */
[----:B0-----:R-:W-:-:S08]  /*2880*/  IMAD.MOV.U32 R5, RZ, RZ, RZ ;  /* 0x000000ffff057224 */ /* 0x001fd000078e00ff */
[----:B------:R-:W-:Y:S05]  /*2890*/  BRA.U !UP0, `(.L_x_418) ;  /* 0x0000000508147547 */ /* 0x000fea000b800000 */
[----:B-1----:R-:W0:Y:S01]  /*28a0*/  LDC.64 R4, c[0x0][0x380] ;  /* 0x0000e000ff047b82 */ /* 0x002e220000000a00 */
[----:B------:R-:W-:-:S07]  /*28b0*/  IMAD.MOV.U32 R9, RZ, RZ, RZ ;  /* 0x000000ffff097224 */ /* 0x000fce00078e00ff */
.L_x_435:
[C---:B0---4-:R-:W-:Y:S01]  /*28c0*/  IMAD R11, R9.reuse, 0x400, R2 ;  /* 0x00000400090b7824 */ /* 0x051fe200078e0202 */
[----:B------:R-:W-:Y:S01]  /*28d0*/  BSSY.RECONVERGENT B1, `(.L_x_419) ;  /* 0x0000011000017945 */ /* 0x000fe20003800200 */
[C---:B-123--:R-:W-:Y:S02]  /*28e0*/  IMAD R7, R9.reuse, 0x100, R0 ;  /* 0x0000010009077824 */ /* 0x04efe400078e0200 */
[----:B------:R-:W-:Y:S01]  /*28f0*/  VIADD R9, R9, 0x8 ;  /* 0x0000000809097836 */ /* 0x000fe20000000000 */
[----:B---3--:R-:W1:Y:S01]  /*2900*/  LDS R14, [R11+0x200] ;  /* 0x000200000b0e7984 */ /* 0x008e620000000800 */
[----:B0-----:R-:W-:-:S03]  /*2910*/  IMAD.WIDE.U32 R6, R7, 0x8, R4 ;  /* 0x0000000807067825 */ /* 0x001fc600078e0004 */
[----:B------:R-:W0:Y:S04]  /*2920*/  LDS R13, [R11+0x600] ;  /* 0x000600000b0d7984 */ /* 0x000e280000000800 */
[----:B--2---:R2:W3:Y:S04]  /*2930*/  LDS R17, [R11+0xa00] ;  /* 0x000a00000b117984 */ /* 0x0044e80000000800 */
[----:B------:R2:W4:Y:S04]  /*2940*/  LDS R18, [R11+0xe00] ;  /* 0x000e00000b127984 */ /* 0x0005280000000800 */
[----:B------:R2:W2:Y:S04]  /*2950*/  LDS R19, [R11+0x1200] ;  /* 0x001200000b137984 */ /* 0x0004a80000000800 */
[----:B------:R0:W2:Y:S04]  /*2960*/  LDS R16, [R11+0x1600] ;  /* 0x001600000b107984 */ /* 0x0000a80000000800 */
[----:B------:R0:W2:Y:S04]  /*2970*/  LDS R12, [R11+0x1a00] ;  /* 0x001a00000b0c7984 */ /* 0x0000a80000000800 */
[----:B------:R0:W2:Y:S01]  /*2980*/  LDS R10, [R11+0x1e00] ;  /* 0x001e00000b0a7984 */ /* 0x0000a20000000800 */
[----:B-1----:R-:W-:-:S02]  /*2990*/  ISETP.NE.AND P0, PT, R14, RZ, PT ;  /* 0x000000ff0e00720c */ /* 0x002fc40003f05270 */
[----:B0-----:R-:W-:-:S11]  /*29a0*/  ISETP.NE.AND P1, PT, R13, RZ, PT ;  /* 0x000000ff0d00720c */ /* 0x001fd60003f25270 */
[----:B---34-:R-:W-:Y:S05]  /*29b0*/  @!P0 BRA `(.L_x_420) ;  /* 0x0000000000088947 */ /* 0x018fea0003800000 */
[----:B------:R-:W-:-:S05]  /*29c0*/  IMAD.MOV.U32 R15, RZ, RZ, RZ ;  /* 0x000000ffff0f7224 */ /* 0x000fca00078e00ff */
[----:B------:R0:W-:Y:S02]  /*29d0*/  REDG.E.ADD.64.STRONG.GPU desc[UR20][R6.64+0x400], R14 ;  /* 0x0004000e0600798e */ /* 0x0001e4000c12e514 */
.L_x_420:
[----:B------:R-:W-:Y:S05]  /*29e0*/  BSYNC.RECONVERGENT B1 ;  /* 0x0000000000017941 */ /* 0x000fea0003800200 */
.L_x_419:
[----:B------:R-:W-:Y:S04]  /*29f0*/  BSSY.RECONVERGENT B1, `(.L_x_421) ;  /* 0x0000005000017945 */ /* 0x000fe80003800200 */
[----:B------:R-:W-:Y:S05]  /*2a00*/  @!P1 BRA `(.L_x_422) ;  /* 0x00000000000c9947 */ /* 0x000fea0003800000 */
[----:B0-----:R-:W-:Y:S02]  /*2a10*/  IMAD.MOV.U32 R14, RZ, RZ, R13 ;  /* 0x000000ffff0e7224 */ /* 0x001fe400078e000d */
[----:B------:R-:W-:-:S05]  /*2a20*/  IMAD.MOV.U32 R15, RZ, RZ, RZ ;  /* 0x000000ffff0f7224 */ /* 0x000fca00078e00ff */
[----:B------:R1:W-:Y:S02]  /*2a30*/  REDG.E.ADD.64.STRONG.GPU desc[UR20][R6.64+0xc00], R14 ;  /* 0x000c000e0600798e */ /* 0x0003e4000c12e514 */
.L_x_422:
[----:B------:R-:W-:Y:S05]  /*2a40*/  BSYNC.RECONVERGENT B1 ;  /* 0x0000000000017941 */ /* 0x000fea0003800200 */
.L_x_421:
[----:B------:R-:W-:Y:S01]  /*2a50*/  ISETP.NE.AND P6, PT, R17, RZ, PT ;  /* 0x000000ff1100720c */ /* 0x000fe20003fc5270 */
[----:B------:R-:W-:Y:S01]  /*2a60*/  BSSY.RECONVERGENT B1, `(.L_x_423) ;  /* 0x000000b000017945 */ /* 0x000fe20003800200 */
[----:B------:R-:W-:Y:S02]  /*2a70*/  ISETP.NE.AND P0, PT, R9, UR27, PT ;  /* 0x0000001b09007c0c */ /* 0x000fe4000bf05270 */
[----:B------:R-:W-:Y:S02]  /*2a80*/  ISETP.NE.AND P1, PT, R18, RZ, PT ;  /* 0x000000ff1200720c */ /* 0x000fe40003f25270 */
[----:B--2---:R-:W-:Y:S02]  /*2a90*/  ISETP.NE.AND P2, PT, R19, RZ, PT ;  /* 0x000000ff1300720c */ /* 0x004fe40003f45270 */
[----:B------:R-:W-:Y:S02]  /*2aa0*/  ISETP.NE.AND P3, PT, R16, RZ, PT ;  /* 0x000000ff1000720c */ /* 0x000fe40003f65270 */
[----:B------:R-:W-:-:S02]  /*2ab0*/  ISETP.NE.AND P4, PT, R12, RZ, PT ;  /* 0x000000ff0c00720c */ /* 0x000fc40003f85270 */
[----:B------:R-:W-:Y:S01]  /*2ac0*/  ISETP.NE.AND P5, PT, R10, RZ, PT ;  /* 0x000000ff0a00720c */ /* 0x000fe20003fa5270 */
[----:B------:R-:W-:-:S12]  /*2ad0*/  @!P6 BRA `(.L_x_424) ;  /* 0x00000000000ce947 */ /* 0x000fd80003800000 */
[----:B01----:R-:W-:Y:S02]  /*2ae0*/  IMAD.MOV.U32 R14, RZ, RZ, R17 ;  /* 0x000000ffff0e7224 */ /* 0x003fe400078e0011 */
[----:B------:R-:W-:-:S05]  /*2af0*/  IMAD.MOV.U32 R15, RZ, RZ, RZ ;  /* 0x000000ffff0f7224 */ /* 0x000fca00078e00ff */
[----:B------:R2:W-:Y:S02]  /*2b00*/  REDG.E.ADD.64.STRONG.GPU desc[UR20][R6.64+0x1400], R14 ;  /* 0x0014000e0600798e */ /* 0x0005e4000c12e514 */
.L_x_424:
[----:B------:R-:W-:Y:S05]  /*2b10*/  BSYNC.RECONVERGENT B1 ;  /* 0x0000000000017941 */ /* 0x000fea0003800200 */
.L_x_423:
[----:B------:R-:W-:Y:S04]  /*2b20*/  BSSY.RECONVERGENT B1, `(.L_x_425) ;  /* 0x0000005000017945 */ /* 0x000fe80003800200 */
[----:B------:R-:W-:Y:S05]  /*2b30*/  @!P1 BRA `(.L_x_426) ;  /* 0x00000000000c9947 */ /* 0x000fea0003800000 */
[----:B012---:R-:W-:Y:S02]  /*2b40*/  IMAD.MOV.U32 R14, RZ, RZ, R18 ;  /* 0x000000ffff0e7224 */ /* 0x007fe400078e0012 */
[----:B------:R-:W-:-:S05]  /*2b50*/  IMAD.MOV.U32 R15, RZ, RZ, RZ ;  /* 0x000000ffff0f7224 */ /* 0x000fca00078e00ff */
[----:B------:R3:W-:Y:S02]  /*2b60*/  REDG.E.ADD.64.STRONG.GPU desc[UR20][R6.64+0x1c00], R14 ;  /* 0x001c000e0600798e */ /* 0x0007e4000c12e514 */
.L_x_426:
[----:B------:R-:W-:Y:S05]  /*2b70*/  BSYNC.RECONVERGENT B1 ;  /* 0x0000000000017941 */ /* 0x000fea0003800200 */
.L_x_425:
[----:B------:R-:W-:Y:S04]  /*2b80*/  BSSY.RECONVERGENT B1, `(.L_x_427) ;  /* 0x0000005000017945 */ /* 0x000fe80003800200 */
[----:B------:R-:W-:Y:S05]  /*2b90*/  @!P2 BRA `(.L_x_428) ;  /* 0x00000000000ca947 */ /* 0x000fea0003800000 */
[----:B0123--:R-:W-:Y:S02]  /*2ba0*/  IMAD.MOV.U32 R14, RZ, RZ, R19 ;  /* 0x000000ffff0e7224 */ /* 0x00ffe400078e0013 */
[----:B------:R-:W-:-:S05]  /*2bb0*/  IMAD.MOV.U32 R15, RZ, RZ, RZ ;  /* 0x000000ffff0f7224 */ /* 0x000fca00078e00ff */
[----:B------:R4:W-:Y:S02]  /*2bc0*/  REDG.E.ADD.64.STRONG.GPU desc[UR20][R6.64+0x2400], R14 ;  /* 0x0024000e0600798e */ /* 0x0009e4000c12e514 */
.L_x_428:
[----:B------:R-:W-:Y:S05]  /*2bd0*/  BSYNC.RECONVERGENT B1 ;  /* 0x0000000000017941 */ /* 0x000fea0003800200 */
.L_x_427:
[----:B------:R-:W-:Y:S04]  /*2be0*/  BSSY.RECONVERGENT B1, `(.L_x_429) ;  /* 0x0000004000017945 */ /* 0x000fe80003800200 */
[----:B------:R-:W-:Y:S05]  /*2bf0*/  @!P3 BRA `(.L_x_430) ;  /* 0x000000000008b947 */ /* 0x000fea0003800000 */
[----:B------:R-:W-:-:S05]  /*2c00*/  IMAD.MOV.U32 R17, RZ, RZ, RZ ;  /* 0x000000ffff117224 */ /* 0x000fca00078e00ff */
[----:B------:R0:W-:Y:S02]  /*2c10*/  REDG.E.ADD.64.STRONG.GPU desc[UR20][R6.64+0x2c00], R16 ;  /* 0x002c00100600798e */ /* 0x0001e4000c12e514 */
.L_x_430:
[----:B------:R-:W-:Y:S05]  /*2c20*/  BSYNC.RECONVERGENT B1 ;  /* 0x0000000000017941 */ /* 0x000fea0003800200 */
.L_x_429:
[----:B------:R-:W-:Y:S04]  /*2c30*/  BSSY.RECONVERGENT B1, `(.L_x_431) ;  /* 0x0000004000017945 */ /* 0x000fe80003800200 */
[----:B------:R-:W-:Y:S05]  /*2c40*/  @!P4 BRA `(.L_x_432) ;  /* 0x000000000008c947 */ /* 0x000fea0003800000 */
[----:B------:R-:W-:-:S05]  /*2c50*/  IMAD.MOV.U32 R13, RZ, RZ, RZ ;  /* 0x000000ffff0d7224 */ /* 0x000fca00078e00ff */
[----:B------:R0:W-:Y:S02]  /*2c60*/  REDG.E.ADD.64.STRONG.GPU desc[UR20][R6.64+0x3400], R12 ;  /* 0x0034000c0600798e */ /* 0x0001e4000c12e514 */
.L_x_432:
[----:B------:R-:W-:Y:S05]  /*2c70*/  BSYNC.RECONVERGENT B1 ;  /* 0x0000000000017941 */ /* 0x000fea0003800200 */
.L_x_431:
[----:B------:R-:W-:Y:S04]  /*2c80*/  BSSY.RECONVERGENT B1, `(.L_x_433) ;  /* 0x0000004000017945 */ /* 0x000fe80003800200 */
[----:B------:R-:W-:Y:S05]  /*2c90*/  @!P5 BRA `(.L_x_434) ;  /* 0x000000000008d947 */ /* 0x000fea0003800000 */
[----:B------:R-:W-:-:S05]  /*2ca0*/  IMAD.MOV.U32 R11, RZ, RZ, RZ ;  /* 0x000000ffff0b7224 */ /* 0x000fca00078e00ff */
[----:B------:R0:W-:Y:S02]  /*2cb0*/  REDG.E.ADD.64.STRONG.GPU desc[UR20][R6.64+0x3c00], R10 ;  /* 0x003c000a0600798e */ /* 0x0001e4000c12e514 */
.L_x_434:
[----:B------:R-:W-:Y:S05]  /*2cc0*/  BSYNC.RECONVERGENT B1 ;  /* 0x0000000000017941 */ /* 0x000fea0003800200 */
.L_x_433:
[----:B------:R-:W-:Y:S05]  /*2cd0*/  @P0 BRA `(.L_x_435) ;  /* 0xfffffff800f80947 */ /* 0x000fea000383ffff */
[----:B------:R-:W-:-:S07]  /*2ce0*/  IMAD.U32 R5, RZ, RZ, UR27 ;  /* 0x0000001bff057e24 */ /* 0x000fce000f8e00ff */
.L_x_418:
[----:B------:R-:W-:-:S09]  /*2cf0*/  UISETP.NE.AND UP0, UPT, UR24, URZ, UPT ;  /* 0x000000ff1800728c */ /* 0x000fd2000bf05270 */
[----:B------:R-:W-:Y:S05]  /*2d00*/  BRA.U !UP0, `(.L_x_383) ;  /* 0x0000000508647547 */ /* 0x000fea000b800000 */
[----:B------:R-:W-:-:S13]  /*2d10*/  ISETP.GE.U32.AND P0, PT, R8, 0x3, PT ;  /* 0x000000030800780c */ /* 0x000fda0003f06070 */
[----:B------:R-:W-:Y:S05]  /*2d20*/  @!P0 BRA `(.L_x_436) ;  /* 0x0000000000bc8947 */ /* 0x000fea0003800000 */
[----:B01234-:R-:W-:Y:S01]  /*2d30*/  IMAD R7, R5, 0x400, R2 ;  /* 0x0000040005077824 */ /* 0x01ffe200078e0202 */
[----:B------:R-:W-:Y:S04]  /*2d40*/  BSSY.RECONVERGENT B1, `(.L_x_437) ;  /* 0x000000f000017945 */ /* 0x000fe80003800200 */
[----:B------:R-:W0:Y:S04]  /*2d50*/  LDS R10, [R7+0x200] ;  /* 0x00020000070a7984 */ /* 0x000e280000000800 */
[----:B------:R-:W1:Y:S04]  /*2d60*/  LDS R12, [R7+0x600] ;  /* 0x00060000070c7984 */ /* 0x000e680000000800 */
[----:B------:R-:W2:Y:S04]  /*2d70*/  LDS R6, [R7+0xa00] ;  /* 0x000a000007067984 */ /* 0x000ea80000000800 */
[----:B------:R-:W3:Y:S01]  /*2d80*/  LDS R4, [R7+0xe00] ;  /* 0x000e000007047984 */ /* 0x000ee20000000800 */
[----:B0-----:R-:W-:-:S02]  /*2d90*/  ISETP.NE.AND P0, PT, R10, RZ, PT ;  /* 0x000000ff0a00720c */ /* 0x001fc40003f05270 */
[----:B-1----:R-:W-:Y:S02]  /*2da0*/  ISETP.NE.AND P1, PT, R12, RZ, PT ;  /* 0x000000ff0c00720c */ /* 0x002fe40003f25270 */
[----:B--2---:R-:W-:Y:S02]  /*2db0*/  ISETP.NE.AND P2, PT, R6, RZ, PT ;  /* 0x000000ff0600720c */ /* 0x004fe40003f45270 */
[----:B---3--:R-:W-:-:S07]  /*2dc0*/  ISETP.NE.AND P3, PT, R4, RZ, PT ;  /* 0x000000ff0400720c */ /* 0x008fce0003f65270 */
[----:B------:R-:W-:Y:S06]  /*2dd0*/  @!P0 BRA `(.L_x_438) ;  /* 0x0000000000148947 */ /* 0x000fec0003800000 */
[----:B------:R-:W0:Y:S01]  /*2de0*/  LDC.64 R8, c[0x0][0x380] ;  /* 0x0000e000ff087b82 */ /* 0x000e220000000a00 */
[----:B------:R-:W-:Y:S02]  /*2df0*/  IMAD R7, R5, 0x100, R0 ;  /* 0x0000010005077824 */ /* 0x000fe400078e0200 */
[----:B------:R-:W-:Y:S02]  /*2e00*/  IMAD.MOV.U32 R11, RZ, RZ, RZ ;  /* 0x000000ffff0b7224 */ /* 0x000fe400078e00ff */
[----:B0-----:R-:W-:-:S05]  /*2e10*/  IMAD.WIDE.U32 R8, R7, 0x8, R8 ;  /* 0x0000000807087825 */ /* 0x001fca00078e0008 */
[----:B------:R0:W-:Y:S02]  /*2e20*/  REDG.E.ADD.64.STRONG.GPU desc[UR20][R8.64+0x400], R10 ;  /* 0x0004000a0800798e */ /* 0x0001e4000c12e514 */
.L_x_438:
[----:B------:R-:W-:Y:S05]  /*2e30*/  BSYNC.RECONVERGENT B1 ;  /* 0x0000000000017941 */ /* 0x000fea0003800200 */
.L_x_437:
        /* <DEDUP_REMOVED lines=9> */
.L_x_440:
[----:B------:R-:W-:Y:S05]  /*2ed0*/  BSYNC.RECONVERGENT B1 ;  /* 0x0000000000017941 */ /* 0x000fea0003800200 */
.L_x_439:
        /* <DEDUP_REMOVED lines=8> */
.L_x_442:
[----:B------:R-:W-:Y:S05]  /*2f60*/  BSYNC.RECONVERGENT B1 ;  /* 0x0000000000017941 */ /* 0x000fea0003800200 */
.L_x_441:
[----:B------:R-:W-:Y:S04]  /*2f70*/  BSSY.RECONVERGENT B1, `(.L_x_443) ;  /* 0x0000009000017945 */ /* 0x000fe80003800200 */
[----:B------:R-:W-:Y:S05]  /*2f80*/  @!P3 BRA `(.L_x_444) ;  /* 0x00000000001cb947 */ /* 0x000fea0003800000 */
[----:B--2---:R-:W2:Y:S01]  /*2f90*/  LDC.64 R6, c[0x0][0x380] ;  /* 0x0000e000ff067b82 */ /* 0x004ea20000000a00 */
[----:B01----:R-:W-:Y:S02]  /*2fa0*/  IMAD R9, R5, 0x100, R0 ;  /* 0x0000010005097824 */ /* 0x003fe400078e0200 */
[----:B------:R-:W-:Y:S02]  /*2fb0*/  IMAD.MOV.U32 R8, RZ, RZ, R4 ;  /* 0x000000ffff087224 */ /* 0x000fe400078e0004 */
[----:B------:R-:W-:-:S04]  /*2fc0*/  VIADD R9, R9, 0x300 ;  /* 0x0000030009097836 */ /* 0x000fc80000000000 */
[----:B--2---:R-:W-:-:S04]  /*2fd0*/  IMAD.WIDE.U32 R6, R9, 0x8, R6 ;  /* 0x0000000809067825 */ /* 0x004fc800078e0006 */
[----:B------:R-:W-:-:S05]  /*2fe0*/  IMAD.MOV.U32 R9, RZ, RZ, RZ ;  /* 0x000000ffff097224 */ /* 0x000fca00078e00ff */
[----:B------:R3:W-:Y:S02]  /*2ff0*/  REDG.E.ADD.64.STRONG.GPU desc[UR20][R6.64+0x400], R8 ;  /* 0x000400080600798e */ /* 0x0007e4000c12e514 */
.L_x_444:
[----:B------:R-:W-:Y:S05]  /*3000*/  BSYNC.RECONVERGENT B1 ;  /* 0x0000000000017941 */ /* 0x000fea0003800200 */
.L_x_443:
[----:B------:R-:W-:-:S07]  /*3010*/  VIADD R5, R5, 0x4 ;  /* 0x0000000405057836 */ /* 0x000fce0000000000 */
.L_x_436:
[----:B------:R-:W-:-:S09]  /*3020*/  UISETP.NE.AND UP0, UPT, UR25, URZ, UPT ;  /* 0x000000ff1900728c */ /* 0x000fd2000bf05270 */
[----:B------:R-:W-:Y:S05]  /*3030*/  BRA.U !UP0, `(.L_x_383) ;  /* 0x0000000108987547 */ /* 0x000fea000b800000 */
[----:B------:R-:W-:-:S13]  /*3040*/  ISETP.NE.AND P0, PT, R3, RZ, PT ;  /* 0x000000ff0300720c */ /* 0x000fda0003f05270 */
[----:B------:R-:W-:Y:S05]  /*3050*/  @!P0 BRA `(.L_x_445) ;  /* 0x0000000000648947 */ /* 0x000fea0003800000 */
[----:B01234-:R-:W-:Y:S01]  /*3060*/  IMAD R6, R5, 0x400, R2 ;  /* 0x0000040005067824 */ /* 0x01ffe200078e0202 */
[----:B------:R-:W-:Y:S04]  /*3070*/  BSSY.RECONVERGENT B1, `(.L_x_446) ;  /* 0x000000c000017945 */ /* 0x000fe80003800200 */
[----:B------:R-:W0:Y:S04]  /*3080*/  LDS R3, [R6+0x200] ;  /* 0x0002000006037984 */ /* 0x000e280000000800 */
        /* <DEDUP_REMOVED lines=10> */
.L_x_447:
[----:B------:R-:W-:Y:S05]  /*3130*/  BSYNC.RECONVERGENT B1 ;  /* 0x0000000000017941 */ /* 0x000fea0003800200 */
.L_x_446:
        /* <DEDUP_REMOVED lines=9> */
.L_x_449:
[----:B------:R-:W-:Y:S05]  /*31d0*/  BSYNC.RECONVERGENT B1 ;  /* 0x0000000000017941 */ /* 0x000fea0003800200 */
.L_x_448:
[----:B------:R-:W-:-:S07]  /*31e0*/  VIADD R5, R5, 0x2 ;  /* 0x0000000205057836 */ /* 0x000fce0000000000 */
.L_x_445:
[----:B------:R-:W-:-:S09]  /*31f0*/  UISETP.NE.AND UP0, UPT, UR9, URZ, UPT ;  /* 0x000000ff0900728c */ /* 0x000fd2000bf05270 */
[----:B------:R-:W-:Y:S05]  /*3200*/  BRA.U !UP0, `(.L_x_383) ;  /* 0x0000000108247547 */ /* 0x000fea000b800000 */
[----:B------:R-:W-:-:S05]  /*3210*/  IMAD R2, R5, 0x400, R2 ;  /* 0x0000040005027824 */ /* 0x000fca00078e0202 */
[----:B-1----:R-:W1:Y:S02]  /*3220*/  LDS R4, [R2+0x200] ;  /* 0x0002000002047984 */ /* 0x002e640000000800 */
[----:B-1----:R-:W-:-:S13]  /*3230*/  ISETP.NE.AND P0, PT, R4, RZ, PT ;  /* 0x000000ff0400720c */ /* 0x002fda0003f05270 */
[----:B------:R-:W-:Y:S05]  /*3240*/  @!P0 BRA `(.L_x_383) ;  /* 0x0000000000148947 */ /* 0x000fea0003800000 */
[----:B------:R-:W1:Y:S01]  /*3250*/  LDC.64 R2, c[0x0][0x380] ;  /* 0x0000e000ff027b82 */ /* 0x000e620000000a00 */
[----:B------:R-:W-:-:S04]  /*3260*/  IMAD R5, R5, 0x100, R0 ;  /* 0x0000010005057824 */ /* 0x000fc800078e0200 */
[----:B-1----:R-:W-:-:S04]  /*3270*/  IMAD.WIDE.U32 R2, R5, 0x8, R2 ;  /* 0x0000000805027825 */ /* 0x002fc800078e0002 */
[----:B------:R-:W-:-:S05]  /*3280*/  IMAD.MOV.U32 R5, RZ, RZ, RZ ;  /* 0x000000ffff057224 */ /* 0x000fca00078e00ff */
[----:B------:R1:W-:Y:S02]  /*3290*/  REDG.E.ADD.64.STRONG.GPU desc[UR20][R2.64+0x400], R4 ;  /* 0x000400040200798e */ /* 0x0003e4000c12e514 */
.L_x_383:
[----:B------:R-:W-:Y:S05]  /*32a0*/  BSYNC.RECONVERGENT B0 ;  /* 0x0000000000007941 */ /* 0x000fea0003800200 */
.L_x_382:
[----:B------:R-:W-:Y:S01]  /*32b0*/  BAR.SYNC.DEFER_BLOCKING 0x0 ;  /* 0x0000000000007b1d */ /* 0x000fe20000010000 */
[----:B------:R-:W-:-:S04]  /*32c0*/  UIADD3 UR6, UP0, UPT, UR6, 0x1, URZ ;  /* 0x0000000106067890 */ /* 0x000fc8000ff1e0ff */
[----:B------:R-:W-:Y:S02]  /*32d0*/  UIADD3.X UR7, UPT, UPT, URZ, UR7, URZ, UP0, !UPT ;  /* 0x00000007ff077290 */ /* 0x000fe400087fe4ff */
[----:B------:R-:W-:-:S04]  /*32e0*/  UISETP.NE.U32.AND UP0, UPT, UR6, UR11, UPT ;  /* 0x0000000b0600728c */ /* 0x000fc8000bf05070 */
[----:B------:R-:W-:-:S09]  /*32f0*/  UISETP.NE.AND.EX UP0, UPT, UR7, UR12, UPT, UP0 ;  /* 0x0000000c0700728c */ /* 0x000fd2000bf05300 */
[----:B------:R-:W-:Y:S05]  /*3300*/  BRA.U UP0, `(.L_x_450) ;  /* 0xffffffcd00d47547 */ /* 0x000fea000b83ffff */
[----:B------:R-:W-:Y:S05]  /*3310*/  EXIT ;  /* 0x000000000000794d */ /* 0x000fea0003800000 */
.L_x_451:
        /* <DEDUP_REMOVED lines=14> */
.L_x_768:


//--------------------- .text._ZN3cub18CUB_300001_SM_10006detail10radix_sort31DeviceRadixSortSingleTileKernelINS1_5radix10policy_hubIfNS0_8NullTypeEyE10Policy1000ELNS0_9SortOrderE0EfS6_yNS1_21identity_decomposer_tEEEvPKT1_PSB_PKT2_PSF_T3_iiT4_ --------------------------
	.section	.text._ZN3cub18CUB_300001_SM_10006detail10radix_sort31DeviceRadixSortSingleTileKernelINS1_5radix10policy_hubIfNS0_8NullTypeEyE10Policy1000ELNS0_9SortOrderE0EfS6_yNS1_21identity_decomposer_tEEEvPKT1_PSB_PKT2_PSF_T3_iiT4_,"ax",@progbits
	.align	128
        .global         _ZN3cub18CUB_300001_SM_10006detail10radix_sort31DeviceRadixSortSingleTileKernelINS1_5radix10policy_hubIfNS0_8NullTypeEyE10Policy1000ELNS0_9SortOrderE0EfS6_yNS1_21identity_decomposer_tEEEvPKT1_PSB_PKT2_PSF_T3_iiT4_
        .type           _ZN3cub18CUB_300001_SM_10006detail10radix_sort31DeviceRadixSortSingleTileKernelINS1_5radix10policy_hubIfNS0_8NullTypeEyE10Policy1000ELNS0_9SortOrderE0EfS6_yNS1_21identity_decomposer_tEEEvPKT1_PSB_PKT2_PSF_T3_iiT4_,@function
        .size           _ZN3cub18CUB_300001_SM_10006detail10radix_sort31DeviceRadixSortSingleTileKernelINS1_5radix10policy_hubIfNS0_8NullTypeEyE10Policy1000ELNS0_9SortOrderE0EfS6_yNS1_21identity_decomposer_tEEEvPKT1_PSB_PKT2_PSF_T3_iiT4_,(.L_x_769 - _ZN3cub18CUB_300001_SM_10006detail10radix_sort31DeviceRadixSortSingleTileKernelINS1_5radix10policy_hubIfNS0_8NullTypeEyE10Policy1000ELNS0_9SortOrderE0EfS6_yNS1_21identity_decomposer_tEEEvPKT1_PSB_PKT2_PSF_T3_iiT4_)
        .other          _ZN3cub18CUB_300001_SM_10006detail10radix_sort31DeviceRadixSortSingleTileKernelINS1_5radix10policy_hubIfNS0_8NullTypeEyE10Policy1000ELNS0_9SortOrderE0EfS6_yNS1_21identity_decomposer_tEEEvPKT1_PSB_PKT2_PSF_T3_iiT4_,@"STO_CUDA_ENTRY STV_DEFAULT"
_ZN3cub18CUB_300001_SM_10006detail10radix_sort31DeviceRadixSortSingleTileKernelINS1_5radix10policy_hubIfNS0_8NullTypeEyE10Policy1000ELNS0_9SortOrderE0EfS6_yNS1_21identity_decomposer_tEEEvPKT1_PSB_PKT2_PSF_T3_iiT4_:
.text._ZN3cub18CUB_300001_SM_10006detail10radix_sort31DeviceRadixSortSingleTileKernelINS1_5radix10policy_hubIfNS0_8NullTypeEyE10Policy1000ELNS0_9SortOrderE0EfS6_yNS1_21identity_decomposer_tEEEvPKT1_PSB_PKT2_PSF_T3_iiT4_:
[----:B------:R-:W-:Y:S01]  /*0000*/  LDC R1, c[0x0][0x37c] ;  /* 0x0000df00ff017b82 */ /* 0x000fe20000000800 */
[----:B------:R-:W0:Y:S01]  /*0010*/  S2R R0, SR_TID.X ;  /* 0x0000000000007919 */ /* 0x000e220000002100 */
[----:B------:R-:W1:Y:S06]  /*0020*/  LDCU UR4, c[0x0][0x3a0] ;  /* 0x00007400ff0477ac */ /* 0x000e6c0008000800 */
[----:B------:R-:W2:Y:S01]  /*0030*/  LDC.64 R4, c[0x0][0x380] ;  /* 0x0000e000ff047b82 */ /* 0x000ea20000000a00 */
[----:B------:R-:W3:Y:S01]  /*0040*/  LDCU.64 UR8, c[0x0][0x358] ;  /* 0x00006b00ff0877ac */ /* 0x000ee20008000a00 */
[----:B------:R-:W-:-:S02]  /*0050*/  IMAD.MOV.U32 R16, RZ, RZ, 0x7fffffff ;  /* 0x7fffffffff107424 */ /* 0x000fc400078e00ff */
[----:B------:R-:W-:Y:S02]  /*0060*/  IMAD.MOV.U32 R12, RZ, RZ, 0x7fffffff ;  /* 0x7fffffffff0c7424 */ /* 0x000fe400078e00ff */
[----:B------:R-:W-:Y:S02]  /*0070*/  IMAD.MOV.U32 R14, RZ, RZ, 0x7fffffff ;  /* 0x7fffffffff0e7424 */ /* 0x000fe400078e00ff */
[----:B------:R-:W-:Y:S02]  /*0080*/  IMAD.MOV.U32 R15, RZ, RZ, 0x7fffffff ;  /* 0x7fffffffff0f7424 */ /* 0x000fe400078e00ff */
[----:B------:R-:W-:Y:S02]  /*0090*/  IMAD.MOV.U32 R17, RZ, RZ, 0x7fffffff ;  /* 0x7fffffffff117424 */ /* 0x000fe400078e00ff */
[----:B------:R-:W-:Y:S02]  /*00a0*/  IMAD.MOV.U32 R13, RZ, RZ, 0x7fffffff ;  /* 0x7fffffffff0d7424 */ /* 0x000fe400078e00ff */
        /* <DEDUP_REMOVED lines=10> */
[----:B------:R-:W-:Y:S01]  /*0150*/  IMAD.MOV.U32 R30, RZ, RZ, 0x7fffffff ;  /* 0x7fffffffff1e7424 */ /* 0x000fe200078e00ff */
[----:B------:R-:W4:Y:S01]  /*0160*/  S2UR UR6, SR_CgaCtaId ;  /* 0x00000000000679c3 */ /* 0x000f220000008800 */
[----:B0-----:R-:W-:Y:S01]  /*0170*/  IMAD R3, R0, 0x13, RZ ;  /* 0x0000001300037824 */ /* 0x001fe200078e02ff */
[----:B------:R-:W0:Y:S01]  /*0180*/  S2R R104, SR_LANEID ;  /* 0x0000000000687919 */ /* 0x000e220000000000 */
[----:B------:R-:W0:Y:S02]  /*0190*/  LDCU UR10, c[0x0][0x3ac] ;  /* 0x00007580ff0a77ac */ /* 0x000e240008000800 */
[C---:B------:R-:W-:Y:S01]  /*01a0*/  VIADD R6, R3.reuse, 0x2 ;  /* 0x0000000203067836 */ /* 0x040fe20000000000 */
[C---:B-1----:R-:W-:Y:S01]  /*01b0*/  ISETP.GE.AND P3, PT, R3.reuse, UR4, PT ;  /* 0x0000000403007c0c */ /* 0x042fe2000bf66270 */
[----:B------:R-:W-:-:S02]  /*01c0*/  VIADD R2, R3, 0x1 ;  /* 0x0000000103027836 */ /* 0x000fc40000000000 */
[C---:B------:R-:W-:Y:S01]  /*01d0*/  VIADD R7, R3.reuse, 0x3 ;  /* 0x0000000303077836 */ /* 0x040fe20000000000 */
[----:B------:R-:W-:Y:S01]  /*01e0*/  ISETP.GE.AND P5, PT, R6, UR4, PT ;  /* 0x0000000406007c0c */ /* 0x000fe2000bfa6270 */
[----:B------:R-:W-:Y:S01]  /*01f0*/  VIADD R6, R3, 0x4 ;  /* 0x0000000403067836 */ /* 0x000fe20000000000 */
[----:B------:R-:W-:Y:S01]  /*0200*/  ISETP.GE.AND P4, PT, R2, UR4, PT ;  /* 0x0000000402007c0c */ /* 0x000fe2000bf86270 */
[----:B------:R-:W-:Y:S01]  /*0210*/  IMAD.MOV.U32 R2, RZ, RZ, 0x7fffffff ;  /* 0x7fffffffff027424 */ /* 0x000fe200078e00ff */
[----:B------:R-:W-:Y:S01]  /*0220*/  ISETP.GE.AND P6, PT, R7, UR4, PT ;  /* 0x0000000407007c0c */ /* 0x000fe2000bfc6270 */
[----:B--2---:R-:W-:Y:S01]  /*0230*/  IMAD.WIDE.U32 R4, R3, 0x4, R4 ;  /* 0x0000000403047825 */ /* 0x004fe200078e0004 */
[----:B------:R-:W-:-:S03]  /*0240*/  ISETP.GE.AND P0, PT, R6, UR4, PT ;  /* 0x0000000406007c0c */ /* 0x000fc6000bf06270 */
[C---:B------:R-:W-:Y:S01]  /*0250*/  VIADD R8, R3.reuse, 0x6 ;  /* 0x0000000603087836 */ /* 0x040fe20000000000 */
[----:B---3--:R-:W2:Y:S01]  /*0260*/  @!P3 LDG.E R2, desc[UR8][R4.64] ;  /* 0x000000080402b981 */ /* 0x008ea2000c1e1900 */
[C---:B------:R-:W-:Y:S02]  /*0270*/  VIADD R6, R3.reuse, 0x7 ;  /* 0x0000000703067836 */ /* 0x040fe40000000000 */
[----:B------:R-:W-:Y:S01]  /*0280*/  VIADD R7, R3, 0x5 ;  /* 0x0000000503077836 */ /* 0x000fe20000000000 */
[----:B------:R-:W-:Y:S01]  /*0290*/  ISETP.GE.AND P2, PT, R8, UR4, PT ;  /* 0x0000000408007c0c */ /* 0x000fe2000bf46270 */
[----:B------:R-:W3:Y:S01]  /*02a0*/  @!P5 LDG.E R12, desc[UR8][R4.64+0x8] ;  /* 0x00000808040cd981 */ /* 0x000ee2000c1e1900 */
[----:B------:R-:W-:Y:S01]  /*02b0*/  ISETP.GE.AND P3, PT, R6, UR4, PT ;  /* 0x0000000406007c0c */ /* 0x000fe2000bf66270 */
[----:B------:R-:W-:Y:S01]  /*02c0*/  IMAD.MOV.U32 R6, RZ, RZ, 0x7fffffff ;  /* 0x7fffffffff067424 */ /* 0x000fe200078e00ff */
[----:B------:R-:W-:Y:S01]  /*02d0*/  ISETP.GE.AND P1, PT, R7, UR4, PT ;  /* 0x0000000407007c0c */ /* 0x000fe2000bf26270 */
[----:B------:R-:W-:Y:S01]  /*02e0*/  VIADD R7, R3, 0x8 ;  /* 0x0000000803077836 */ /* 0x000fe20000000000 */
[----:B------:R-:W5:Y:S04]  /*02f0*/  @!P0 LDG.E R14, desc[UR8][R4.64+0x10] ;  /* 0x00001008040e8981 */ /* 0x000f68000c1e1900 */
[----:B------:R-:W5:Y:S01]  /*0300*/  @!P4 LDG.E R6, desc[UR8][R4.64+0x4] ;  /* 0x000004080406c981 */ /* 0x000f62000c1e1900 */
[----:B------:R-:W-:Y:S01]  /*0310*/  ISETP.GE.AND P4, PT, R7, UR4, PT ;  /* 0x0000000407007c0c */ /* 0x000fe2000bf86270 */
[----:B------:R-:W-:-:S02]  /*0320*/  VIADD R7, R3, 0xb ;  /* 0x0000000b03077836 */ /* 0x000fc40000000000 */
[----:B------:R-:W5:Y:S01]  /*0330*/  @!P2 LDG.E R16, desc[UR8][R4.64+0x18] ;  /* 0x000018080410a981 */ /* 0x000f62000c1e1900 */
[----:B------:R-:W-:Y:S02]  /*0340*/  VIADD R8, R3, 0x9 ;  /* 0x0000000903087836 */ /* 0x000fe40000000000 */
[----:B------:R-:W-:Y:S01]  /*0350*/  ISETP.GE.AND P2, PT, R7, UR4, PT ;  /* 0x0000000407007c0c */ /* 0x000fe2000bf46270 */
[C---:B------:R-:W-:Y:S01]  /*0360*/  VIADD R7, R3.reuse, 0xd ;  /* 0x0000000d03077836 */ /* 0x040fe20000000000 */
[----:B------:R-:W5:Y:S01]  /*0370*/  @!P1 LDG.E R15, desc[UR8][R4.64+0x14] ;  /* 0x00001408040f9981 */ /* 0x000f62000c1e1900 */
[----:B------:R-:W-:Y:S01]  /*0380*/  ISETP.GE.AND P5, PT, R8, UR4, PT ;  /* 0x0000000408007c0c */ /* 0x000fe2000bfa6270 */
[----:B------:R-:W-:Y:S02]  /*0390*/  VIADD R8, R3, 0xc ;  /* 0x0000000c03087836 */ /* 0x000fe40000000000 */
[----:B------:R-:W-:Y:S01]  /*03a0*/  ISETP.GE.AND P0, PT, R7, UR4, PT ;  /* 0x0000000407007c0c */ /* 0x000fe2000bf06270 */
[C---:B------:R-:W-:Y:S01]  /*03b0*/  VIADD R7, R3.reuse, 0xe ;  /* 0x0000000e03077836 */ /* 0x040fe20000000000 */
[----:B------:R-:W5:Y:S01]  /*03c0*/  @!P3 LDG.E R17, desc[UR8][R4.64+0x1c] ;  /* 0x00001c080411b981 */ /* 0x000f62000c1e1900 */
[----:B------:R-:W-:Y:S01]  /*03d0*/  VIADD R9, R3, 0xa ;  /* 0x0000000a03097836 */ /* 0x000fe20000000000 */
[----:B------:R-:W-:-:S02]  /*03e0*/  ISETP.GE.AND P1, PT, R8, UR4, PT ;  /* 0x0000000408007c0c */ /* 0x000fc4000bf26270 */
[----:B------:R-:W-:Y:S01]  /*03f0*/  ISETP.GE.AND P3, PT, R7, UR4, PT ;  /* 0x0000000407007c0c */ /* 0x000fe2000bf66270 */
[----:B------:R-:W-:Y:S01]  /*0400*/  VIADD R7, R3, 0xf ;  /* 0x0000000f03077836 */ /* 0x000fe20000000000 */
[----:B------:R-:W5:Y:S01]  /*0410*/  @!P6 LDG.E R13, desc[UR8][R4.64+0xc] ;  /* 0x00000c08040de981 */ /* 0x000f62000c1e1900 */
[----:B------:R-:W-:Y:S01]  /*0420*/  ISETP.GE.AND P6, PT, R9, UR4, PT ;  /* 0x0000000409007c0c */ /* 0x000fe2000bfc6270 */
[----:B------:R-:W-:Y:S02]  /*0430*/  VIADD R8, R3, 0x11 ;  /* 0x0000001103087836 */ /* 0x000fe40000000000 */
[----:B------:R-:W5:Y:S01]  /*0440*/  @!P4 LDG.E R18, desc[UR8][R4.64+0x20] ;  /* 0x000020080412c981 */ /* 0x000f62000c1e1900 */
[----:B------:R-:W-:Y:S01]  /*0450*/  ISETP.GE.AND P4, PT, R7, UR4, PT ;  /* 0x0000000407007c0c */ /* 0x000fe2000bf86270 */
[C---:B------:R-:W-:Y:S02]  /*0460*/  VIADD R7, R3.reuse, 0x10 ;  /* 0x0000001003077836 */ /* 0x040fe40000000000 */
[----:B------:R-:W-:Y:S01]  /*0470*/  VIADD R3, R3, 0x12 ;  /* 0x0000001203037836 */ /* 0x000fe20000000000 */
[----:B------:R-:W5:Y:S04]  /*0480*/  @!P2 LDG.E R21, desc[UR8][R4.64+0x2c] ;  /* 0x00002c080415a981 */ /* 0x000f68000c1e1900 */
[----:B------:R-:W5:Y:S01]  /*0490*/  @!P1 LDG.E R22, desc[UR8][R4.64+0x30] ;  /* 0x0000300804169981 */ /* 0x000f62000c1e1900 */
[----:B------:R-:W-:-:S02]  /*04a0*/  ISETP.GE.AND P1, PT, R8, UR4, PT ;  /* 0x0000000408007c0c */ /* 0x000fc4000bf26270 */
[----:B------:R-:W-:Y:S01]  /*04b0*/  ISETP.GE.AND P2, PT, R3, UR4, PT ;  /* 0x0000000403007c0c */ /* 0x000fe2000bf46270 */
[----:B------:R-:W5:Y:S01]  /*04c0*/  @!P0 LDG.E R23, desc[UR8][R4.64+0x34] ;  /* 0x0000340804178981 */ /* 0x000f62000c1e1900 */
[----:B------:R-:W-:Y:S01]  /*04d0*/  ISETP.GE.AND P0, PT, R7, UR4, PT ;  /* 0x0000000407007c0c */ /* 0x000fe2000bf06270 */
[----:B------:R-:W1:Y:S02]  /*04e0*/  LDCU.64 UR4, c[0x0][0x3a8] ;  /* 0x00007500ff0477ac */ /* 0x000e640008000a00 */
[----:B------:R-:W5:Y:S04]  /*04f0*/  @!P5 LDG.E R19, desc[UR8][R4.64+0x24] ;  /* 0x000024080413d981 */ /* 0x000f68000c1e1900 */
[----:B------:R-:W5:Y:S04]  /*0500*/  @!P6 LDG.E R20, desc[UR8][R4.64+0x28] ;  /* 0x000028080414e981 */ /* 0x000f68000c1e1900 */
[----:B------:R-:W5:Y:S04]  /*0510*/  @!P3 LDG.E R24, desc[UR8][R4.64+0x38] ;  /* 0x000038080418b981 */ /* 0x000f68000c1e1900 */
[----:B------:R-:W5:Y:S04]  /*0520*/  @!P4 LDG.E R25, desc[UR8][R4.64+0x3c] ;  /* 0x00003c080419c981 */ /* 0x000f68000c1e1900 */
[----:B------:R-:W5:Y:S04]  /*0530*/  @!P0 LDG.E R26, desc[UR8][R4.64+0x40] ;  /* 0x00004008041a8981 */ /* 0x000f68000c1e1900 */
[----:B------:R-:W5:Y:S04]  /*0540*/  @!P1 LDG.E R28, desc[UR8][R4.64+0x44] ;  /* 0x00004408041c9981 */ /* 0x000f68000c1e1900 */
[----:B------:R0:W5:Y:S01]  /*0550*/  @!P2 LDG.E R30, desc[UR8][R4.64+0x48] ;  /* 0x00004808041ea981 */ /* 0x000162000c1e1900 */
[----:B------:R-:W-:Y:S01]  /*0560*/  IMAD.MOV.U32 R8, RZ, RZ, -0x1 ;  /* 0xffffffffff087424 */ /* 0x000fe200078e00ff */
[----:B-1----:R-:W-:-:S02]  /*0570*/  UIADD3 UR7, UPT, UPT, UR4, 0x6, URZ ;  /* 0x0000000604077890 */ /* 0x002fc4000fffe0ff */
[----:B------:R-:W-:-:S03]  /*0580*/  UIADD3 UR5, UPT, UPT, -UR4, UR5, URZ ;  /* 0x0000000504057290 */ /* 0x000fc6000fffe1ff */
[----:B------:R-:W-:Y:S02]  /*0590*/  UMOV UR4, 0x400 ;  /* 0x0000040000047882 */ /* 0x000fe40000000000 */
[----:B----4-:R-:W-:Y:S01]  /*05a0*/  ULEA UR4, UR6, UR4, 0x18 ;  /* 0x0000000406047291 */ /* 0x010fe2000f8ec0ff */
[----:B------:R-:W-:-:S05]  /*05b0*/  SHF.R.U32.HI R105, RZ, 0x5, R0 ;  /* 0x00000005ff697819 */ /* 0x000fca0000011600 */
[----:B------:R-:W-:-:S05]  /*05c0*/  LEA R27, R0, UR4, 0x2 ;  /* 0x00000004001b7c11 */ /* 0x000fca000f8e10ff */
[----:B------:R-:W-:Y:S01]  /*05d0*/  IMAD R29, R0, 0x80, R27 ;  /* 0x00000080001d7824 */ /* 0x000fe200078e021b */
[----:B------:R-:W-:-:S03]  /*05e0*/  LEA R31, R105, UR4, 0x2 ;  /* 0x00000004691f7c11 */ /* 0x000fc6000f8e10ff */
[----:B------:R-:W-:Y:S01]  /*05f0*/  IMAD R33, R0, -0x38, R29 ;  /* 0xffffffc800217824 */ /* 0x000fe200078e021d */
[----:B------:R-:W-:Y:S01]  /*0600*/  BAR.SYNC.DEFER_BLOCKING 0x0 ;  /* 0x0000000000007b1d */ /* 0x000fe20000010000 */
[----:B--2---:R-:W-:-:S04]  /*0610*/  ISETP.GT.AND P0, PT, R2, -0x1, PT ;  /* 0xffffffff0200780c */ /* 0x004fc80003f04270 */
[----:B------:R-:W-:Y:S02]  /*0620*/  SEL R3, R8, 0x80000000, !P0 ;  /* 0x8000000008037807 */ /* 0x000fe40004000000 */
[----:B---3--:R-:W-:Y:S02]  /*0630*/  ISETP.GT.AND P2, PT, R12, -0x1, PT ;  /* 0xffffffff0c00780c */ /* 0x008fe40003f44270 */
[----:B-----5:R-:W-:-:S04]  /*0640*/  ISETP.GT.AND P1, PT, R6, -0x1, PT ;  /* 0xffffffff0600780c */ /* 0x020fc80003f24270 */
[----:B------:R-:W-:Y:S02]  /*0650*/  SEL R7, R8, 0x80000000, !P1 ;  /* 0x8000000008077807 */ /* 0x000fe40004800000 */
[----:B------:R-:W-:Y:S02]  /*0660*/  ISETP.GT.AND P1, PT, R14, -0x1, PT ;  /* 0xffffffff0e00780c */ /* 0x000fe40003f24270 */
[C---:B------:R-:W-:Y:S02]  /*0670*/  SEL R9, R8.reuse, 0x80000000, !P2 ;  /* 0x8000000008097807 */ /* 0x040fe40005000000 */
[----:B0-----:R-:W-:Y:S02]  /*0680*/  SEL R5, R8, 0x80000000, !P1 ;  /* 0x8000000008057807 */ /* 0x001fe40004800000 */
[----:B------:R-:W-:Y:S02]  /*0690*/  ISETP.GT.AND P2, PT, R15, -0x1, PT ;  /* 0xffffffff0f00780c */ /* 0x000fe40003f44270 */
[----:B------:R-:W-:-:S02]  /*06a0*/  LOP3.LUT R2, R3, R2, RZ, 0x3c, !PT ;  /* 0x0000000203027212 */ /* 0x000fc400078e3cff */
[----:B------:R-:W-:-:S04]  /*06b0*/  ISETP.GT.AND P0, PT, R13, -0x1, PT ;  /* 0xffffffff0d00780c */ /* 0x000fc80003f04270 */
[----:B------:R-:W-:Y:S02]  /*06c0*/  SEL R4, R8, 0x80000000, !P0 ;  /* 0x8000000008047807 */ /* 0x000fe40004000000 */
[----:B------:R-:W-:Y:S02]  /*06d0*/  ISETP.GT.AND P0, PT, R17, -0x1, PT ;  /* 0xffffffff1100780c */ /* 0x000fe40003f04270 */
[----:B------:R-:W-:Y:S02]  /*06e0*/  ISETP.GT.AND P1, PT, R18, -0x1, PT ;  /* 0xffffffff1200780c */ /* 0x000fe40003f24270 */
[----:B------:R-:W-:Y:S02]  /*06f0*/  LOP3.LUT R3, R7, R6, RZ, 0x3c, !PT ;  /* 0x0000000607037212 */ /* 0x000fe400078e3cff */
[----:B------:R-:W-:Y:S02]  /*0700*/  LOP3.LUT R13, R4, R13, RZ, 0x3c, !PT ;  /* 0x0000000d040d7212 */ /* 0x000fe400078e3cff */
[----:B------:R-:W-:-:S02]  /*0710*/  LOP3.LUT R14, R5, R14, RZ, 0x3c, !PT ;  /* 0x0000000e050e7212 */ /* 0x000fc400078e3cff */
[C---:B------:R-:W-:Y:S02]  /*0720*/  SEL R6, R8.reuse, 0x80000000, !P2 ;  /* 0x8000000008067807 */ /* 0x040fe40005000000 */
[C---:B------:R-:W-:Y:S02]  /*0730*/  SEL R4, R8.reuse, 0x80000000, !P0 ;  /* 0x8000000008047807 */ /* 0x040fe40004000000 */
[----:B------:R-:W-:Y:S02]  /*0740*/  SEL R5, R8, 0x80000000, !P1 ;  /* 0x8000000008057807 */ /* 0x000fe40004800000 */
[----:B------:R-:W-:Y:S02]  /*0750*/  ISETP.GT.AND P3, PT, R16, -0x1, PT ;  /* 0xffffffff1000780c */ /* 0x000fe40003f64270 */
[----:B------:R-:W-:Y:S02]  /*0760*/  ISETP.GT.AND P2, PT, R19, -0x1, PT ;  /* 0xffffffff1300780c */ /* 0x000fe40003f44270 */
[----:B------:R-:W-:-:S02]  /*0770*/  ISETP.GT.AND P0, PT, R20, -0x1, PT ;  /* 0xffffffff1400780c */ /* 0x000fc40003f04270 */
[----:B------:R-:W-:Y:S02]  /*0780*/  ISETP.GT.AND P1, PT, R21, -0x1, PT ;  /* 0xffffffff1500780c */ /* 0x000fe40003f24270 */
[----:B------:R-:W-:Y:S02]  /*0790*/  LOP3.LUT R15, R6, R15, RZ, 0x3c, !PT ;  /* 0x0000000f060f7212 */ /* 0x000fe400078e3cff */
[----:B------:R-:W-:Y:S02]  /*07a0*/  LOP3.LUT R17, R4, R17, RZ, 0x3c, !PT ;  /* 0x0000001104117212 */ /* 0x000fe400078e3cff */
[----:B------:R-:W-:Y:S02]  /*07b0*/  LOP3.LUT R18, R5, R18, RZ, 0x3c, !PT ;  /* 0x0000001205127212 */ /* 0x000fe400078e3cff */
[C---:B------:R-:W-:Y:S02]  /*07c0*/  SEL R7, R8.reuse, 0x80000000, !P3 ;  /* 0x8000000008077807 */ /* 0x040fe40005800000 */
[----:B------:R-:W-:-:S02]  /*07d0*/  SEL R6, R8, 0x80000000, !P2 ;  /* 0x8000000008067807 */ /* 0x000fc40005000000 */
[C---:B------:R-:W-:Y:S02]  /*07e0*/  SEL R5, R8.reuse, 0x80000000, !P0 ;  /* 0x8000000008057807 */ /* 0x040fe40004000000 */
        /* <DEDUP_REMOVED lines=12> */
[----:B------:R-:W-:Y:S02]  /*08b0*/  ISETP.GT.AND P1, PT, R28, -0x1, PT ;  /* 0xffffffff1c00780c */ /* 0x000fe40003f24270 */
[----:B------:R-:W-:Y:S02]  /*08c0*/  ISETP.GT.AND P2, PT, R30, -0x1, PT ;  /* 0xffffffff1e00780c */ /* 0x000fe40003f44270 */
[----:B------:R-:W-:Y:S02]  /*08d0*/  LOP3.LUT R12, R9, R12, RZ, 0x3c, !PT ;  /* 0x0000000c090c7212 */ /* 0x000fe400078e3cff */
[----:B------:R-:W-:Y:S02]  /*08e0*/  LOP3.LUT R19, R6, R19, RZ, 0x3c, !PT ;  /* 0x0000001306137212 */ /* 0x000fe400078e3cff */
[----:B------:R-:W-:-:S02]  /*08f0*/  LOP3.LUT R22, R7, R22, RZ, 0x3c, !PT ;  /* 0x0000001607167212 */ /* 0x000fc400078e3cff */
[----:B------:R-:W-:Y:S02]  /*0900*/  LOP3.LUT R24, R5, R24, RZ, 0x3c, !PT ;  /* 0x0000001805187212 */ /* 0x000fe400078e3cff */
[C---:B------:R-:W-:Y:S02]  /*0910*/  SEL R6, R8.reuse, 0x80000000, !P3 ;  /* 0x8000000008067807 */ /* 0x040fe40005800000 */
[C---:B------:R-:W-:Y:S02]  /*0920*/  SEL R5, R8.reuse, 0x80000000, !P0 ;  /* 0x8000000008057807 */ /* 0x040fe40004000000 */
[C---:B------:R-:W-:Y:S02]  /*0930*/  SEL R7, R8.reuse, 0x80000000, !P1 ;  /* 0x8000000008077807 */ /* 0x040fe40004800000 */
[----:B------:R-:W-:Y:S02]  /*0940*/  SEL R9, R8, 0x80000000, !P2 ;  /* 0x8000000008097807 */ /* 0x000fe40005000000 */
[----:B------:R-:W-:-:S02]  /*0950*/  LOP3.LUT R23, R6, R23, RZ, 0x3c, !PT ;  /* 0x0000001706177212 */ /* 0x000fc400078e3cff */
[----:B------:R-:W-:Y:S02]  /*0960*/  LOP3.LUT R25, R4, R25, RZ, 0x3c, !PT ;  /* 0x0000001904197212 */ /* 0x000fe400078e3cff */
[----:B------:R-:W-:Y:S02]  /*0970*/  LOP3.LUT R26, R5, R26, RZ, 0x3c, !PT ;  /* 0x0000001a051a7212 */ /* 0x000fe400078e3cff */
[----:B------:R-:W-:Y:S02]  /*0980*/  LOP3.LUT R28, R7, R28, RZ, 0x3c, !PT ;  /* 0x0000001c071c7212 */ /* 0x000fe400078e3cff */
[----:B------:R-:W-:-:S07]  /*0990*/  LOP3.LUT R30, R9, R30, RZ, 0x3c, !PT ;  /* 0x0000001e091e7212 */ /* 0x000fce00078e3cff */
.L_x_453:
[----:B------:R-:W-:Y:S01]  /*09a0*/  UISETP.LT.AND UP0, UPT, UR5, 0x6, UPT ;  /* 0x000000060500788c */ /* 0x000fe2000bf01270 */
[C---:B0-----:R-:W-:Y:S01]  /*09b0*/  ISETP.NE.AND P0, PT, R2.reuse, 0x7fffffff, PT ;  /* 0x7fffffff0200780c */ /* 0x041fe20003f05270 */
[----:B------:R-:W-:Y:S01]  /*09c0*/  UIADD3 UR6, UPT, UPT, UR7, -0x6, URZ ;  /* 0xfffffffa07067890 */ /* 0x000fe2000fffe0ff */
[----:B------:R-:W-:Y:S01]  /*09d0*/  STS [R27], RZ ;  /* 0x000000ff1b007388 */ /* 0x000fe20000000800 */
[----:B------:R-:W-:Y:S01]  /*09e0*/  USEL UR4, UR5, 0x6, UP0 ;  /* 0x0000000605047887 */ /* 0x000fe20008000000 */
[----:B--2---:R-:W-:Y:S01]  /*09f0*/  SEL R4, R2, 0x80000000, P0 ;  /* 0x8000000002047807 */ /* 0x004fe20000000000 */
[----:B------:R-:W-:Y:S01]  /*0a00*/  UISETP.GE.AND UP0, UPT, UR7, UR10, UPT ;  /* 0x0000000a0700728c */ /* 0x000fe2000bf06270 */
[----:B------:R-:W-:Y:S01]  /*0a10*/  STS [R27+0x400], RZ ;  /* 0x000400ff1b007388 */ /* 0x000fe20000000800 */
[----:B------:R-:W-:Y:S01]  /*0a20*/  UBMSK UR4, URZ, UR4 ;  /* 0x00000004ff04729b */ /* 0x000fe20008000000 */
[----:B------:R-:W-:Y:S02]  /*0a30*/  SHF.R.U32.HI R4, RZ, UR6, R4 ;  /* 0x00000006ff047c19 */ /* 0x000fe40008011604 */
[----:B------:R-:W-:Y:S01]  /*0a40*/  STS [R27+0x800], RZ ;  /* 0x000800ff1b007388 */ /* 0x000fe20000000800 */
[----:B------:R-:W-:-:S02]  /*0a50*/  ISETP.NE.AND P0, PT, R3, 0x7fffffff, PT ;  /* 0x7fffffff0300780c */ /* 0x000fc40003f05270 */
[----:B------:R-:W-:Y:S01]  /*0a60*/  LOP3.LUT R4, R4, UR4, RZ, 0xc0, !PT ;  /* 0x0000000404047c12 */ /* 0x000fe2000f8ec0ff */
[----:B------:R-:W-:Y:S01]  /*0a70*/  STS [R27+0xc00], RZ ;  /* 0x000c00ff1b007388 */ /* 0x000fe20000000800 */
[----:B------:R-:W-:Y:S02]  /*0a80*/  ISETP.NE.AND P1, PT, R104, 0x1f, PT ;  /* 0x0000001f6800780c */ /* 0x000fe40003f25270 */
[C---:B------:R-:W-:Y:S01]  /*0a90*/  ISETP.NE.AND P2, PT, R105.reuse, 0x6, PT ;  /* 0x000000066900780c */ /* 0x040fe20003f45270 */
[----:B------:R-:W-:Y:S01]  /*0aa0*/  IMAD.SHL.U32 R5, R4, 0x400, RZ ;  /* 0x0000040004057824 */ /* 0x000fe200078e00ff */
[----:B------:R-:W-:Y:S01]  /*0ab0*/  SHF.R.U32.HI R4, RZ, 0x4, R4 ;  /* 0x00000004ff047819 */ /* 0x000fe20000011604 */
[----:B------:R-:W-:Y:S01]  /*0ac0*/  STS [R27+0x1000], RZ ;  /* 0x001000ff1b007388 */ /* 0x000fe20000000800 */
[----:B------:R-:W-:Y:S02]  /*0ad0*/  ISETP.NE.AND P3, PT, R105, 0x7, PT ;  /* 0x000000076900780c */ /* 0x000fe40003f65270 */
[----:B------:R-:W-:Y:S01]  /*0ae0*/  LOP3.LUT R34, R5, 0x7c00, RZ, 0xc0, !PT ;  /* 0x00007c0005227812 */ /* 0x000fe200078ec0ff */
[----:B------:R-:W-:Y:S01]  /*0af0*/  STS [R27+0x1400], RZ ;  /* 0x001400ff1b007388 */ /* 0x000fe20000000800 */
[----:B------:R-:W-:-:S03]  /*0b00*/  LOP3.LUT R4, R4, 0xffffffe, RZ, 0xc0, !PT ;  /* 0x0ffffffe04047812 */ /* 0x000fc600078ec0ff */
[----:B------:R-:W-:Y:S01]  /*0b10*/  STS [R27+0x1800], RZ ;  /* 0x001800ff1b007388 */ /* 0x000fe20000000800 */
[----:B------:R-:W-:Y:S02]  /*0b20*/  IADD3 R34, PT, PT, R4, R27, R34 ;  /* 0x0000001b04227210 */ /* 0x000fe40007ffe022 */
[----:B------:R-:W-:Y:S01]  /*0b30*/  SEL R4, R3, 0x80000000, P0 ;  /* 0x8000000003047807 */ /* 0x000fe20000000000 */
[----:B------:R-:W-:Y:S01]  /*0b40*/  STS [R27+0x1c00], RZ ;  /* 0x001c00ff1b007388 */ /* 0x000fe20000000800 */
[----:B------:R-:W-:Y:S02]  /*0b50*/  ISETP.NE.AND P0, PT, R12, 0x7fffffff, PT ;  /* 0x7fffffff0c00780c */ /* 0x000fe40003f05270 */
[----:B------:R-:W-:Y:S01]  /*0b60*/  SHF.R.U32.HI R4, RZ, UR6, R4 ;  /* 0x00000006ff047c19 */ /* 0x000fe20008011604 */
[----:B------:R-:W-:Y:S03]  /*0b70*/  STS [R27+0x2000], RZ ;  /* 0x002000ff1b007388 */ /* 0x000fe60000000800 */
[----:B------:R-:W-:Y:S01]  /*0b80*/  LOP3.LUT R4, R4, UR4, RZ, 0xc0, !PT ;  /* 0x0000000404047c12 */ /* 0x000fe2000f8ec0ff */
[----:B------:R-:W-:Y:S04]  /*0b90*/  STS [R27+0x2400], RZ ;  /* 0x002400ff1b007388 */ /* 0x000fe80000000800 */
[----:B------:R-:W-:Y:S01]  /*0ba0*/  STS [R27+0x2800], RZ ;  /* 0x002800ff1b007388 */ /* 0x000fe20000000800 */
[----:B------:R-:W-:Y:S01]  /*0bb0*/  IMAD.SHL.U32 R5, R4, 0x400, RZ ;  /* 0x0000040004057824 */ /* 0x000fe200078e00ff */
[----:B------:R-:W-:-:S02]  /*0bc0*/  SHF.R.U32.HI R4, RZ, 0x4, R4 ;  /* 0x00000004ff047819 */ /* 0x000fc40000011604 */
[----:B------:R-:W-:Y:S02]  /*0bd0*/  STS [R27+0x2c00], RZ ;  /* 0x002c00ff1b007388 */ /* 0x000fe40000000800 */
[----:B------:R-:W-:Y:S02]  /*0be0*/  LOP3.LUT R36, R5, 0x7c00, RZ, 0xc0, !PT ;  /* 0x00007c0005247812 */ /* 0x000fe400078ec0ff */
        /* <DEDUP_REMOVED lines=36> */
[----:B------:R-:W0:Y:S02]  /*0e30*/  LDS.U16 R32, [R34] ;  /* 0x0000000022207984 */ /* 0x000e240000000400 */
[----:B0-----:R-:W-:-:S05]  /*0e40*/  VIADD R5, R32, 0x1 ;  /* 0x0000000120057836 */ /* 0x001fca0000000000 */
[----:B------:R0:W-:Y:S04]  /*0e50*/  STS.U16 [R34], R5 ;  /* 0x0000000522007388 */ /* 0x0001e80000000400 */
[----:B------:R-:W1:Y:S01]  /*0e60*/  LDS.U16 R37, [R36] ;  /* 0x0000000024257984 */ /* 0x000e620000000400 */
[----:B0-----:R-:W-:Y:S01]  /*0e70*/  IMAD.SHL.U32 R5, R4, 0x400, RZ ;  /* 0x0000040004057824 */ /* 0x001fe200078e00ff */
[----:B------:R-:W-:-:S04]  /*0e80*/  SHF.R.U32.HI R4, RZ, 0x4, R4 ;  /* 0x00000004ff047819 */ /* 0x000fc80000011604 */
[----:B------:R-:W-:Y:S02]  /*0e90*/  LOP3.LUT R40, R5, 0x7c00, RZ, 0xc0, !PT ;  /* 0x00007c0005287812 */ /* 0x000fe400078ec0ff */
[----:B------:R-:W-:-:S04]  /*0ea0*/  LOP3.LUT R4, R4, 0xffffffe, RZ, 0xc0, !PT ;  /* 0x0ffffffe04047812 */ /* 0x000fc800078ec0ff */
[----:B------:R-:W-:Y:S02]  /*0eb0*/  IADD3 R40, PT, PT, R4, R27, R40 ;  /* 0x0000001b04287210 */ /* 0x000fe40007ffe028 */
[----:B------:R-:W-:Y:S02]  /*0ec0*/  SEL R4, R14, 0x80000000, P0 ;  /* 0x800000000e047807 */ /* 0x000fe40000000000 */
[----:B------:R-:W-:Y:S02]  /*0ed0*/  ISETP.NE.AND P0, PT, R15, 0x7fffffff, PT ;  /* 0x7fffffff0f00780c */ /* 0x000fe40003f05270 */
[----:B------:R-:W-:-:S04]  /*0ee0*/  SHF.R.U32.HI R4, RZ, UR6, R4 ;  /* 0x00000006ff047c19 */ /* 0x000fc80008011604 */
[----:B------:R-:W-:-:S05]  /*0ef0*/  LOP3.LUT R4, R4, UR4, RZ, 0xc0, !PT ;  /* 0x0000000404047c12 */ /* 0x000fca000f8ec0ff */
[----:B------:R-:W-:Y:S01]  /*0f00*/  IMAD.SHL.U32 R6, R4, 0x400, RZ ;  /* 0x0000040004067824 */ /* 0x000fe200078e00ff */
[----:B------:R-:W-:-:S04]  /*0f10*/  SHF.R.U32.HI R4, RZ, 0x4, R4 ;  /* 0x00000004ff047819 */ /* 0x000fc80000011604 */
[----:B------:R-:W-:Y:S02]  /*0f20*/  LOP3.LUT R6, R6, 0x7c00, RZ, 0xc0, !PT ;  /* 0x00007c0006067812 */ /* 0x000fe400078ec0ff */
[----:B------:R-:W-:Y:S01]  /*0f30*/  LOP3.LUT R4, R4, 0xffffffe, RZ, 0xc0, !PT ;  /* 0x0ffffffe04047812 */ /* 0x000fe200078ec0ff */
[----:B-1----:R-:W-:-:S03]  /*0f40*/  VIADD R7, R37, 0x1 ;  /* 0x0000000125077836 */ /* 0x002fc60000000000 */
[----:B------:R-:W-:Y:S02]  /*0f50*/  IADD3 R42, PT, PT, R4, R27, R6 ;  /* 0x0000001b042a7210 */ /* 0x000fe40007ffe006 */
[----:B------:R-:W-:Y:S01]  /*0f60*/  STS.U16 [R36], R7 ;  /* 0x0000000724007388 */ /* 0x000fe20000000400 */
[----:B------:R-:W-:Y:S02]  /*0f70*/  SEL R4, R15, 0x80000000, P0 ;  /* 0x800000000f047807 */ /* 0x000fe40000000000 */
[----:B------:R-:W-:Y:S01]  /*0f80*/  ISETP.NE.AND P0, PT, R16, 0x7fffffff, PT ;  /* 0x7fffffff1000780c */ /* 0x000fe20003f05270 */
[----:B------:R-:W0:Y:S01]  /*0f90*/  LDS.U16 R39, [R38] ;  /* 0x0000000026277984 */ /* 0x000e220000000400 */
[----:B------:R-:W-:-:S04]  /*0fa0*/  SHF.R.U32.HI R4, RZ, UR6, R4 ;  /* 0x00000006ff047c19 */ /* 0x000fc80008011604 */
[----:B------:R-:W-:Y:S01]  /*0fb0*/  LOP3.LUT R4, R4, UR4, RZ, 0xc0, !PT ;  /* 0x0000000404047c12 */ /* 0x000fe2000f8ec0ff */
        /* <DEDUP_REMOVED lines=152> */
[----:B------:R-:W-:-:S04]  /*1940*/  SEL R4, R30, 0x80000000, P0 ;  /* 0x800000001e047807 */ /* 0x000fc80000000000 */
[----:B------:R-:W-:Y:S01]  /*1950*/  SHF.R.U32.HI R4, RZ, UR6, R4 ;  /* 0x00000006ff047c19 */ /* 0x000fe20008011604 */
[----:B------:R-:W0:Y:S03]  /*1960*/  S2UR UR6, SR_CgaCtaId ;  /* 0x00000000000679c3 */ /* 0x000e260000008800 */
[----:B------:R-:W-:Y:S01]  /*1970*/  LOP3.LUT R4, R4, UR4, RZ, 0xc0, !PT ;  /* 0x0000000404047c12 */ /* 0x000fe2000f8ec0ff */
[----:B------:R-:W-:-:S04]  /*1980*/  UMOV UR4, 0x400 ;  /* 0x0000040000047882 */ /* 0x000fc80000000000 */
[----:B------:R-:W-:Y:S01]  /*1990*/  IMAD.SHL.U32 R6, R4, 0x400, RZ ;  /* 0x0000040004067824 */ /* 0x000fe200078e00ff */
[----:B------:R-:W-:-:S04]  /*19a0*/  SHF.R.U32.HI R4, RZ, 0x4, R4 ;  /* 0x00000004ff047819 */ /* 0x000fc80000011604 */
[----:B------:R-:W-:Y:S02]  /*19b0*/  LOP3.LUT R6, R6, 0x7c00, RZ, 0xc0, !PT ;  /* 0x00007c0006067812 */ /* 0x000fe400078ec0ff */
[----:B------:R-:W-:Y:S01]  /*19c0*/  LOP3.LUT R4, R4, 0xffffffe, RZ, 0xc0, !PT ;  /* 0x0ffffffe04047812 */ /* 0x000fe200078ec0ff */
[----:B-1----:R-:W-:-:S03]  /*19d0*/  VIADD R7, R65, 0x1 ;  /* 0x0000000141077836 */ /* 0x002fc60000000000 */
[----:B------:R-:W-:Y:S02]  /*19e0*/  IADD3 R70, PT, PT, R4, R27, R6 ;  /* 0x0000001b04467210 */ /* 0x000fe40007ffe006 */
[----:B------:R-:W-:Y:S01]  /*19f0*/  STS.U16 [R64], R7 ;  /* 0x0000000740007388 */ /* 0x000fe20000000400 */
[----:B0-----:R-:W-:-:S03]  /*1a00*/  ULEA UR4, UR6, UR4, 0x18 ;  /* 0x0000000406047291 */ /* 0x001fc6000f8ec0ff */
[----:B------:R-:W0:Y:S02]  /*1a10*/  LDS.U16 R67, [R66] ;  /* 0x0000000042437984 */ /* 0x000e240000000400 */
[----:B0-----:R-:W-:-:S05]  /*1a20*/  VIADD R5, R67, 0x1 ;  /* 0x0000000143057836 */ /* 0x001fca0000000000 */
[----:B------:R-:W-:Y:S04]  /*1a30*/  STS.U16 [R66], R5 ;  /* 0x0000000542007388 */ /* 0x000fe80000000400 */
[----:B------:R-:W0:Y:S02]  /*1a40*/  LDS.U16 R69, [R68] ;  /* 0x0000000044457984 */ /* 0x000e240000000400 */
[----:B0-----:R-:W-:-:S05]  /*1a50*/  VIADD R7, R69, 0x1 ;  /* 0x0000000145077836 */ /* 0x001fca0000000000 */
[----:B------:R-:W-:Y:S04]  /*1a60*/  STS.U16 [R68], R7 ;  /* 0x0000000744007388 */ /* 0x000fe80000000400 */
[----:B------:R-:W0:Y:S02]  /*1a70*/  LDS.U16 R71, [R70] ;  /* 0x0000000046477984 */ /* 0x000e240000000400 */
[----:B0-----:R-:W-:-:S05]  /*1a80*/  VIADD R5, R71, 0x1 ;  /* 0x0000000147057836 */ /* 0x001fca0000000000 */
[----:B------:R-:W-:Y:S01]  /*1a90*/  STS.U16 [R70], R5 ;  /* 0x0000000546007388 */ /* 0x000fe20000000400 */
[----:B------:R-:W-:Y:S06]  /*1aa0*/  BAR.SYNC.DEFER_BLOCKING 0x0 ;  /* 0x0000000000007b1d */ /* 0x000fec0000010000 */
[----:B------:R-:W-:Y:S04]  /*1ab0*/  LDS R72, [R29] ;  /* 0x000000001d487984 */ /* 0x000fe80000000800 */
        /* <DEDUP_REMOVED lines=11> */
[----:B0-----:R-:W-:-:S03]  /*1b70*/  IMAD.IADD R73, R72, 0x1, R73 ;  /* 0x0000000148497824 */ /* 0x001fc600078e0249 */
[----:B------:R-:W0:Y:S01]  /*1b80*/  LDS R84, [R29+0x30] ;  /* 0x000030001d547984 */ /* 0x000e220000000800 */
[----:B-1----:R-:W-:-:S03]  /*1b90*/  IMAD.IADD R74, R74, 0x1, R73 ;  /* 0x000000014a4a7824 */ /* 0x002fc600078e0249 */
[----:B------:R-:W1:Y:S01]  /*1ba0*/  LDS R85, [R29+0x34] ;  /* 0x000034001d557984 */ /* 0x000e620000000800 */
[----:B--2---:R-:W-:-:S03]  /*1bb0*/  IMAD.IADD R75, R75, 0x1, R74 ;  /* 0x000000014b4b7824 */ /* 0x004fc600078e024a */
[----:B------:R-:W2:Y:S01]  /*1bc0*/  LDS R86, [R29+0x38] ;  /* 0x000038001d567984 */ /* 0x000ea20000000800 */
[----:B---3--:R-:W-:-:S03]  /*1bd0*/  IMAD.IADD R76, R76, 0x1, R75 ;  /* 0x000000014c4c7824 */ /* 0x008fc600078e024b */
[----:B------:R-:W3:Y:S01]  /*1be0*/  LDS R87, [R29+0x3c] ;  /* 0x00003c001d577984 */ /* 0x000ee20000000800 */
[----:B----4-:R-:W-:-:S03]  /*1bf0*/  IMAD.IADD R77, R77, 0x1, R76 ;  /* 0x000000014d4d7824 */ /* 0x010fc600078e024c */
[----:B------:R-:W4:Y:S01]  /*1c00*/  LDS R88, [R29+0x40] ;  /* 0x000040001d587984 */ /* 0x000f220000000800 */
[----:B-----5:R-:W-:-:S03]  /*1c10*/  IMAD.IADD R78, R78, 0x1, R77 ;  /* 0x000000014e4e7824 */ /* 0x020fc600078e024d */
[----:B------:R-:W5:Y:S01]  /*1c20*/  LDS R89, [R29+0x44] ;  /* 0x000044001d597984 */ /* 0x000f620000000800 */
[----:B------:R-:W-:-:S03]  /*1c30*/  IMAD.IADD R79, R79, 0x1, R78 ;  /* 0x000000014f4f7824 */ /* 0x000fc600078e024e */
        /* <DEDUP_REMOVED lines=29> */
[----:B------:R-:W-:-:S04]  /*1e10*/  IMAD.IADD R94, R94, 0x1, R93 ;  /* 0x000000015e5e7824 */ /* 0x000fc800078e025d */
[----:B0-----:R-:W-:-:S04]  /*1e20*/  IMAD.IADD R95, R95, 0x1, R94 ;  /* 0x000000015f5f7824 */ /* 0x001fc800078e025e */
[----:B-1----:R-:W-:-:S04]  /*1e30*/  IMAD.IADD R96, R96, 0x1, R95 ;  /* 0x0000000160607824 */ /* 0x002fc800078e025f */
[----:B--2---:R-:W-:-:S04]  /*1e40*/  IMAD.IADD R97, R97, 0x1, R96 ;  /* 0x0000000161617824 */ /* 0x004fc800078e0260 */
[----:B---3--:R-:W-:-:S04]  /*1e50*/  IMAD.IADD R98, R98, 0x1, R97 ;  /* 0x0000000162627824 */ /* 0x008fc800078e0261 */
[----:B----4-:R-:W-:-:S04]  /*1e60*/  IMAD.IADD R99, R99, 0x1, R98 ;  /* 0x0000000163637824 */ /* 0x010fc800078e0262 */
[----:B-----5:R-:W-:-:S04]  /*1e70*/  IMAD.IADD R100, R100, 0x1, R99 ;  /* 0x0000000164647824 */ /* 0x020fc800078e0263 */
[----:B------:R-:W-:-:S04]  /*1e80*/  IMAD.IADD R101, R101, 0x1, R100 ;  /* 0x0000000165657824 */ /* 0x000fc800078e0264 */
[----:B------:R-:W-:-:S04]  /*1e90*/  IMAD.IADD R102, R102, 0x1, R101 ;  /* 0x0000000166667824 */ /* 0x000fc800078e0265 */
[----:B------:R-:W-:-:S04]  /*1ea0*/  IMAD.IADD R103, R103, 0x1, R102 ;  /* 0x0000000167677824 */ /* 0x000fc800078e0266 */
[----:B------:R-:W-:-:S05]  /*1eb0*/  IMAD.IADD R106, R4, 0x1, R103 ;  /* 0x00000001046a7824 */ /* 0x000fca00078e0267 */
        /* <DEDUP_REMOVED lines=8> */
[----:B------:R-:W0:Y:S02]  /*1f40*/  SHFL.UP P0, R107, R108, 0x10, RZ ;  /* 0x060000006c6b7989 */ /* 0x000e2400000000ff */
[----:B0-----:R-:W-:Y:S01]  /*1f50*/  @P0 IMAD.IADD R107, R108, 0x1, R107 ;  /* 0x000000016c6b0824 */ /* 0x001fe200078e026b */
[----:B------:R-:W-:-:S03]  /*1f60*/  ISETP.NE.AND P0, PT, R105, 0x1, PT ;  /* 0x000000016900780c */ /* 0x000fc60003f05270 */
[----:B------:R-:W-:Y:S01]  /*1f70*/  IMAD.IADD R106, R107, 0x1, -R106 ;  /* 0x000000016b6a7824 */ /* 0x000fe200078e0a6a */
[----:B------:R-:W-:Y:S01]  /*1f80*/  @!P1 STS [R31+0x8400], R107 ;  /* 0x0084006b1f009388 */ /* 0x000fe20000000800 */
[----:B------:R-:W-:Y:S01]  /*1f90*/  BAR.SYNC.DEFER_BLOCKING 0x0 ;  /* 0x0000000000007b1d */ /* 0x000fe20000010000 */
[----:B------:R-:W-:-:S05]  /*1fa0*/  ISETP.NE.AND P1, PT, R105, 0x4, PT ;  /* 0x000000046900780c */ /* 0x000fca0003f25270 */
[----:B------:R-:W0:Y:S04]  /*1fb0*/  LDS.128 R4, [UR4+0x8400] ;  /* 0x00840004ff047984 */ /* 0x000e280008000c00 */
[----:B------:R-:W1:Y:S01]  /*1fc0*/  LDS.128 R8, [UR4+0x8410] ;  /* 0x00841004ff087984 */ /* 0x000e620008000c00 */
[C---:B0-----:R-:W-:Y:S01]  /*1fd0*/  SEL R35, R4.reuse, R35, !P0 ;  /* 0x0000002304237207 */ /* 0x041fe20004000000 */
[----:B------:R-:W-:Y:S01]  /*1fe0*/  IMAD.IADD R5, R4, 0x1, R5 ;  /* 0x0000000104057824 */ /* 0x000fe200078e0205 */
[----:B------:R-:W-:-:S03]  /*1ff0*/  ISETP.NE.AND P0, PT, R105, 0x2, PT ;  /* 0x000000026900780c */ /* 0x000fc60003f05270 */
[----:B------:R-:W-:Y:S01]  /*2000*/  IMAD.IADD R6, R6, 0x1, R5 ;  /* 0x0000000106067824 */ /* 0x000fe200078e0205 */
[----:B------:R-:W-:Y:S02]  /*2010*/  SEL R35, R5, R35, !P0 ;  /* 0x0000002305237207 */ /* 0x000fe40004000000 */
[----:B------:R-:W-:Y:S01]  /*2020*/  ISETP.NE.AND P0, PT, R105, 0x3, PT ;  /* 0x000000036900780c */ /* 0x000fe20003f05270 */
[----:B------:R-:W-:-:S03]  /*2030*/  IMAD.IADD R7, R7, 0x1, R6 ;  /* 0x0000000107077824 */ /* 0x000fc600078e0206 */
[----:B------:R-:W-:Y:S01]  /*2040*/  SEL R35, R6, R35, !P0 ;  /* 0x0000002306237207 */ /* 0x000fe20004000000 */
[----:B-1----:R-:W-:Y:S01]  /*2050*/  IMAD.IADD R8, R7, 0x1, R8 ;  /* 0x0000000107087824 */ /* 0x002fe200078e0208 */
[----:B------:R-:W-:Y:S02]  /*2060*/  ISETP.NE.AND P0, PT, R105, 0x5, PT ;  /* 0x000000056900780c */ /* 0x000fe40003f05270 */
[----:B------:R-:W-:Y:S01]  /*2070*/  SEL R35, R7, R35, !P1 ;  /* 0x0000002307237207 */ /* 0x000fe20004800000 */
[----:B------:R-:W-:Y:S01]  /*2080*/  IMAD.IADD R9, R9, 0x1, R8 ;  /* 0x0000000109097824 */ /* 0x000fe200078e0208 */
[----:B------:R-:W-:Y:S02]  /*2090*/  ISETP.NE.AND P1, PT, R104, RZ, PT ;  /* 0x000000ff6800720c */ /* 0x000fe40003f25270 */
[----:B------:R-:W-:Y:S01]  /*20a0*/  SEL R35, R8, R35, !P0 ;  /* 0x0000002308237207 */ /* 0x000fe20004000000 */
[----:B------:R-:W-:Y:S01]  /*20b0*/  IMAD.IADD R10, R10, 0x1, R9 ;  /* 0x000000010a0a7824 */ /* 0x000fe200078e0209 */
[----:B------:R-:W-:-:S02]  /*20c0*/  ISETP.GT.U32.AND P0, PT, R0, 0x1f, PT ;  /* 0x0000001f0000780c */ /* 0x000fc40003f04070 */
[----:B------:R-:W-:Y:S01]  /*20d0*/  SEL R35, R9, R35, !P2 ;  /* 0x0000002309237207 */ /* 0x000fe20005000000 */
[----:B------:R-:W-:Y:S01]  /*20e0*/  IMAD.IADD R11, R11, 0x1, R10 ;  /* 0x000000010b0b7824 */ /* 0x000fe200078e020a */
[----:B------:R-:W-:Y:S02]  /*20f0*/  ISETP.GT.U32.OR P2, PT, R0, 0x1f, P1 ;  /* 0x0000001f0000780c */ /* 0x000fe40000f44470 */
[----:B------:R-:W-:Y:S02]  /*2100*/  SEL R4, R106, RZ, P1 ;  /* 0x000000ff6a047207 */ /* 0x000fe40000800000 */
[----:B------:R-:W-:-:S05]  /*2110*/  SEL R35, R10, R35, !P3 ;  /* 0x000000230a237207 */ /* 0x000fca0005800000 */
[----:B------:R-:W-:Y:S01]  /*2120*/  @P0 IMAD.IADD R106, R35, 0x1, R4 ;  /* 0x00000001236a0824 */ /* 0x000fe200078e0204 */
[----:B------:R-:W-:-:S03]  /*2130*/  ISETP.NE.AND P0, PT, R0, RZ, PT ;  /* 0x000000ff0000720c */ /* 0x000fc60003f05270 */
[----:B------:R-:W-:-:S05]  /*2140*/  @!P2 IMAD.U32 R106, R11, 0x10000, RZ ;  /* 0x000100000b6aa824 */ /* 0x000fca00078e00ff */
[----:B------:R-:W-:Y:S01]  /*2150*/  @!P2 STS [UR4+0x8428], R106 ;  /* 0x0084286aff00a988 */ /* 0x000fe20008000804 */
[----:B------:R-:W-:Y:S06]  /*2160*/  BAR.SYNC.DEFER_BLOCKING 0x0 ;  /* 0x0000000000007b1d */ /* 0x000fec0000010000 */
[----:B------:R-:W0:Y:S02]  /*2170*/  LDS R4, [UR4+0x8428] ;  /* 0x00842804ff047984 */ /* 0x000e240008000800 */
[----:B0-----:R-:W-:-:S05]  /*2180*/  SEL R5, R4, RZ, P0 ;  /* 0x000000ff04057207 */ /* 0x001fca0000000000 */
[----:B------:R-:W-:-:S04]  /*2190*/  IMAD.IADD R4, R5, 0x1, R106 ;  /* 0x0000000105047824 */ /* 0x000fc800078e026a */
[--C-:B------:R-:W-:Y:S01]  /*21a0*/  IMAD.IADD R72, R72, 0x1, R4.reuse ;  /* 0x0000000148487824 */ /* 0x100fe200078e0204 */
[----:B------:R-:W-:Y:S01]  /*21b0*/  STS [R29], R4 ;  /* 0x000000041d007388 */ /* 0x000fe20000000800 */
[--C-:B------:R-:W-:Y:S02]  /*21c0*/  IMAD.IADD R6, R73, 0x1, R4.reuse ;  /* 0x0000000149067824 */ /* 0x100fe400078e0204 */
[--C-:B------:R-:W-:Y:S01]  /*21d0*/  IMAD.IADD R74, R74, 0x1, R4.reuse ;  /* 0x000000014a4a7824 */ /* 0x100fe200078e0204 */
[----:B------:R-:W-:Y:S01]  /*21e0*/  STS [R29+0x4], R72 ;  /* 0x000004481d007388 */ /* 0x000fe20000000800 */
[--C-:B------:R-:W-:Y:S02]  /*21f0*/  IMAD.IADD R8, R75, 0x1, R4.reuse ;  /* 0x000000014b087824 */ /* 0x100fe400078e0204 */
[--C-:B------:R-:W-:Y:S01]  /*2200*/  IMAD.IADD R76, R76, 0x1, R4.reuse ;  /* 0x000000014c4c7824 */ /* 0x100fe200078e0204 */
[----:B------:R-:W-:Y:S01]  /*2210*/  STS [R29+0x8], R6 ;  /* 0x000008061d007388 */ /* 0x000fe20000000800 */
[----:B------:R-:W-:-:S02]  /*2220*/  IMAD.IADD R10, R77, 0x1, R4 ;  /* 0x000000014d0a7824 */ /* 0x000fc400078e0204 */
[--C-:B------:R-:W-:Y:S01]  /*2230*/  IMAD.IADD R78, R78, 0x1, R4.reuse ;  /* 0x000000014e4e7824 */ /* 0x100fe200078e0204 */
[----:B------:R-:W-:Y:S01]  /*2240*/  STS [R29+0xc], R74 ;  /* 0x00000c4a1d007388 */ /* 0x000fe20000000800 */
        /* <DEDUP_REMOVED lines=36> */
[----:B------:R-:W-:-:S03]  /*2490*/  IMAD.IADD R103, R103, 0x1, R4 ;  /* 0x0000000167677824 */ /* 0x000fc600078e0204 */
[----:B------:R-:W-:Y:S04]  /*24a0*/  STS [R29+0x40], R114 ;  /* 0x000040721d007388 */ /* 0x000fe80000000800 */
        /* <DEDUP_REMOVED lines=15> */
[----:B------:R-:W-:Y:S01]  /*25a0*/  STS [R29+0x80], R103 ;  /* 0x000080671d007388 */ /* 0x000fe20000000800 */
[----:B------:R-:W-:Y:S06]  /*25b0*/  BAR.SYNC.DEFER_BLOCKING 0x0 ;  /* 0x0000000000007b1d */ /* 0x000fec0000010000 */
[----:B------:R-:W0:Y:S04]  /*25c0*/  LDS.U16 R5, [R34] ;  /* 0x0000000022057984 */ /* 0x000e280000000400 */
[----:B------:R-:W1:Y:S04]  /*25d0*/  LDS.U16 R36, [R36] ;  /* 0x0000000024247984 */ /* 0x000e680000000400 */
[----:B------:R-:W2:Y:S04]  /*25e0*/  LDS.U16 R38, [R38] ;  /* 0x0000000026267984 */ /* 0x000ea80000000400 */
[----:B------:R-:W3:Y:S04]  /*25f0*/  LDS.U16 R40, [R40] ;  /* 0x0000000028287984 */ /* 0x000ee80000000400 */
[----:B------:R-:W4:Y:S04]  /*2600*/  LDS.U16 R42, [R42] ;  /* 0x000000002a2a7984 */ /* 0x000f280000000400 */
[----:B------:R-:W5:Y:S04]  /*2610*/  LDS.U16 R44, [R44] ;  /* 0x000000002c2c7984 */ /* 0x000f680000000400 */
[----:B------:R-:W5:Y:S04]  /*2620*/  LDS.U16 R46, [R46] ;  /* 0x000000002e2e7984 */ /* 0x000f680000000400 */
[----:B------:R-:W5:Y:S04]  /*2630*/  LDS.U16 R48, [R48] ;  /* 0x0000000030307984 */ /* 0x000f680000000400 */
[----:B------:R-:W5:Y:S04]  /*2640*/  LDS.U16 R50, [R50] ;  /* 0x0000000032327984 */ /* 0x000f680000000400 */
[----:B------:R-:W5:Y:S04]  /*2650*/  LDS.U16 R52, [R52] ;  /* 0x0000000034347984 */ /* 0x000f680000000400 */
[----:B------:R-:W5:Y:S01]  /*2660*/  LDS.U16 R54, [R54] ;  /* 0x0000000036367984 */ /* 0x000f620000000400 */
[----:B0-----:R-:W-:-:S03]  /*2670*/  IMAD.IADD R5, R32, 0x1, R5 ;  /* 0x0000000120057824 */ /* 0x001fc600078e0205 */
[----:B------:R-:W0:Y:S01]  /*2680*/  LDS.U16 R56, [R56] ;  /* 0x0000000038387984 */ /* 0x000e220000000400 */
[----:B-1----:R-:W-:-:S03]  /*2690*/  IMAD.IADD R36, R37, 0x1, R36 ;  /* 0x0000000125247824 */ /* 0x002fc600078e0224 */
[----:B------:R-:W1:Y:S01]  /*26a0*/  LDS.U16 R58, [R58] ;  /* 0x000000003a3a7984 */ /* 0x000e620000000400 */
[----:B--2---:R-:W-:-:S03]  /*26b0*/  IMAD.IADD R38, R39, 0x1, R38 ;  /* 0x0000000127267824 */ /* 0x004fc600078e0226 */
[----:B------:R-:W2:Y:S01]  /*26c0*/  LDS.U16 R60, [R60] ;  /* 0x000000003c3c7984 */ /* 0x000ea20000000400 */
[----:B---3--:R-:W-:-:S03]  /*26d0*/  IMAD.IADD R40, R41, 0x1, R40 ;  /* 0x0000000129287824 */ /* 0x008fc600078e0228 */
[----:B------:R-:W3:Y:S01]  /*26e0*/  LDS.U16 R62, [R62] ;  /* 0x000000003e3e7984 */ /* 0x000ee20000000400 */
[----:B----4-:R-:W-:-:S03]  /*26f0*/  IMAD.IADD R42, R43, 0x1, R42 ;  /* 0x000000012b2a7824 */ /* 0x010fc600078e022a */
[----:B------:R-:W4:Y:S01]  /*2700*/  LDS.U16 R64, [R64] ;  /* 0x0000000040407984 */ /* 0x000f220000000400 */
[----:B-----5:R-:W-:-:S03]  /*2710*/  IMAD.IADD R44, R45, 0x1, R44 ;  /* 0x000000012d2c7824 */ /* 0x020fc600078e022c */
[----:B------:R-:W5:Y:S01]  /*2720*/  LDS.U16 R66, [R66] ;  /* 0x0000000042427984 */ /* 0x000f620000000400 */
[----:B------:R-:W-:-:S03]  /*2730*/  IMAD.IADD R46, R47, 0x1, R46 ;  /* 0x000000012f2e7824 */ /* 0x000fc600078e022e */
[----:B------:R-:W5:Y:S01]  /*2740*/  LDS.U16 R68, [R68] ;  /* 0x0000000044447984 */ /* 0x000f620000000400 */
[----:B------:R-:W-:-:S03]  /*2750*/  IMAD.IADD R48, R49, 0x1, R48 ;  /* 0x0000000131307824 */ /* 0x000fc600078e0230 */
[----:B------:R-:W5:Y:S01]  /*2760*/  LDS.U16 R70, [R70] ;  /* 0x0000000046467984 */ /* 0x000f620000000400 */
[----:B------:R-:W-:Y:S02]  /*2770*/  IMAD.IADD R50, R51, 0x1, R50 ;  /* 0x0000000133327824 */ /* 0x000fe400078e0232 */
[----:B------:R-:W-:Y:S02]  /*2780*/  IMAD.IADD R52, R53, 0x1, R52 ;  /* 0x0000000135347824 */ /* 0x000fe400078e0234 */
[----:B------:R-:W-:Y:S02]  /*2790*/  IMAD.IADD R54, R55, 0x1, R54 ;  /* 0x0000000137367824 */ /* 0x000fe400078e0236 */
[----:B0-----:R-:W-:Y:S02]  /*27a0*/  IMAD.IADD R56, R57, 0x1, R56 ;  /* 0x0000000139387824 */ /* 0x001fe400078e0238 */
[----:B-1----:R-:W-:Y:S02]  /*27b0*/  IMAD.IADD R58, R59, 0x1, R58 ;  /* 0x000000013b3a7824 */ /* 0x002fe400078e023a */
[----:B--2---:R-:W-:-:S02]  /*27c0*/  IMAD.IADD R60, R61, 0x1, R60 ;  /* 0x000000013d3c7824 */ /* 0x004fc400078e023c */
[----:B---3--:R-:W-:Y:S02]  /*27d0*/  IMAD.IADD R62, R63, 0x1, R62 ;  /* 0x000000013f3e7824 */ /* 0x008fe400078e023e */
[----:B----4-:R-:W-:Y:S02]  /*27e0*/  IMAD.IADD R64, R65, 0x1, R64 ;  /* 0x0000000141407824 */ /* 0x010fe400078e0240 */
[----:B-----5:R-:W-:Y:S02]  /*27f0*/  IMAD.IADD R66, R67, 0x1, R66 ;  /* 0x0000000143427824 */ /* 0x020fe400078e0242 */
[----:B------:R-:W-:Y:S02]  /*2800*/  IMAD.IADD R68, R69, 0x1, R68 ;  /* 0x0000000145447824 */ /* 0x000fe400078e0244 */
[----:B------:R-:W-:Y:S01]  /*2810*/  IMAD.IADD R70, R71, 0x1, R70 ;  /* 0x0000000147467824 */ /* 0x000fe200078e0246 */
[----:B------:R-:W-:Y:S06]  /*2820*/  BAR.SYNC.DEFER_BLOCKING 0x0 ;  /* 0x0000000000007b1d */ /* 0x000fec0000010000 */
[----:B------:R-:W-:Y:S05]  /*2830*/  BRA.U UP0, `(.L_x_452) ;  /* 0x0000000100f87547 */ /* 0x000fea000b800000 */
[----:B------:R-:W-:Y:S01]  /*2840*/  LEA R5, R5, UR4, 0x2 ;  /* 0x0000000405057c11 */ /* 0x000fe2000f8e10ff */
[----:B------:R-:W-:Y:S01]  /*2850*/  UIADD3 UR7, UPT, UPT, UR7, 0x6, URZ ;  /* 0x0000000607077890 */ /* 0x000fe2000fffe0ff */
[----:B------:R-:W-:Y:S01]  /*2860*/  LEA R4, R36, UR4, 0x2 ;  /* 0x0000000424047c11 */ /* 0x000fe2000f8e10ff */
[----:B------:R-:W-:Y:S01]  /*2870*/  UIADD3 UR5, UPT, UPT, UR5, -0x6, URZ ;  /* 0xfffffffa05057890 */ /* 0x000fe2000fffe0ff */
[----:B------:R-:W-:Y:S01]  /*2880*/  LEA R7, R38, UR4, 0x2 ;  /* 0x0000000426077c11 */ /* 0x000fe2000f8e10ff */
[----:B------:R0:W-:Y:S01]  /*2890*/  STS [R5], R2 ;  /* 0x0000000205007388 */ /* 0x0001e20000000800 */
[----:B------:R-:W-:Y:S02]  /*28a0*/  LEA R6, R40, UR4, 0x2 ;  /* 0x0000000428067c11 */ /* 0x000fe4000f8e10ff */
[----:B------:R-:W-:Y:S01]  /*28b0*/  LEA R9, R42, UR4, 0x2 ;  /* 0x000000042a097c11 */ /* 0x000fe2000f8e10ff */
[----:B------:R1:W-:Y:S01]  /*28c0*/  STS [R4], R3 ;  /* 0x0000000304007388 */ /* 0x0003e20000000800 */
[----:B------:R-:W-:-:S02]  /*28d0*/  LEA R8, R44, UR4, 0x2 ;  /* 0x000000042c087c11 */ /* 0x000fc4000f8e10ff */
[----:B------:R-:W-:Y:S01]  /*28e0*/  LEA R11, R46, UR4, 0x2 ;  /* 0x000000042e0b7c11 */ /* 0x000fe2000f8e10ff */
[----:B------:R2:W-:Y:S01]  /*28f0*/  STS [R7], R12 ;  /* 0x0000000c07007388 */ /* 0x0005e20000000800 */
[----:B------:R-:W-:Y:S02]  /*2900*/  LEA R10, R48, UR4, 0x2 ;  /* 0x00000004300a7c11 */ /* 0x000fe4000f8e10ff */
[----:B0-----:R-:W-:Y:S01]  /*2910*/  LEA R5, R50, UR4, 0x2 ;  /* 0x0000000432057c11 */ /* 0x001fe2000f8e10ff */
[----:B------:R0:W-:Y:S01]  /*2920*/  STS [R6], R13 ;  /* 0x0000000d06007388 */ /* 0x0001e20000000800 */
[----:B------:R-:W-:Y:S02]  /*2930*/  LEA R2, R52, UR4, 0x2 ;  /* 0x0000000434027c11 */ /* 0x000fe4000f8e10ff */
[----:B-1----:R-:W-:Y:S01]  /*2940*/  LEA R3, R54, UR4, 0x2 ;  /* 0x0000000436037c11 */ /* 0x002fe2000f8e10ff */
[----:B------:R1:W-:Y:S01]  /*2950*/  STS [R9], R14 ;  /* 0x0000000e09007388 */ /* 0x0003e20000000800 */
[----:B------:R-:W-:-:S02]  /*2960*/  LEA R4, R56, UR4, 0x2 ;  /* 0x0000000438047c11 */ /* 0x000fc4000f8e10ff */
[----:B--2---:R-:W-:Y:S01]  /*2970*/  LEA R7, R58, UR4, 0x2 ;  /* 0x000000043a077c11 */ /* 0x004fe2000f8e10ff */
[----:B------:R2:W-:Y:S01]  /*2980*/  STS [R8], R15 ;  /* 0x0000000f08007388 */ /* 0x0005e20000000800 */
[----:B0-----:R-:W-:-:S03]  /*2990*/  LEA R6, R60, UR4, 0x2 ;  /* 0x000000043c067c11 */ /* 0x001fc6000f8e10ff */
[----:B------:R0:W-:Y:S01]  /*29a0*/  STS [R11], R16 ;  /* 0x000000100b007388 */ /* 0x0001e20000000800 */
[----:B-1----:R-:W-:-:S03]  /*29b0*/  LEA R9, R62, UR4, 0x2 ;  /* 0x000000043e097c11 */ /* 0x002fc6000f8e10ff */
[----:B------:R-:W-:Y:S01]  /*29c0*/  STS [R10], R17 ;  /* 0x000000110a007388 */ /* 0x000fe20000000800 */
[----:B--2---:R-:W-:-:S03]  /*29d0*/  LEA R8, R64, UR4, 0x2 ;  /* 0x0000000440087c11 */ /* 0x004fc6000f8e10ff */
[----:B------:R1:W-:Y:S01]  /*29e0*/  STS [R5], R18 ;  /* 0x0000001205007388 */ /* 0x0003e20000000800 */
[----:B0-----:R-:W-:-:S03]  /*29f0*/  LEA R11, R68, UR4, 0x2 ;  /* 0x00000004440b7c11 */ /* 0x001fc6000f8e10ff */
[----:B------:R0:W-:Y:S04]  /*2a00*/  STS [R2], R19 ;  /* 0x0000001302007388 */ /* 0x0001e80000000800 */
[----:B------:R2:W-:Y:S01]  /*2a10*/  STS [R3], R20 ;  /* 0x0000001403007388 */ /* 0x0005e20000000800 */
[----:B-1----:R-:W-:-:S03]  /*2a20*/  LEA R5, R66, UR4, 0x2 ;  /* 0x0000000442057c11 */ /* 0x002fc6000f8e10ff */
[----:B------:R2:W-:Y:S01]  /*2a30*/  STS [R4], R21 ;  /* 0x0000001504007388 */ /* 0x0005e20000000800 */
[----:B0-----:R-:W-:-:S03]  /*2a40*/  LEA R19, R70, UR4, 0x2 ;  /* 0x0000000446137c11 */ /* 0x001fc6000f8e10ff */
[----:B------:R2:W-:Y:S04]  /*2a50*/  STS [R7], R22 ;  /* 0x0000001607007388 */ /* 0x0005e80000000800 */
[----:B------:R2:W-:Y:S04]  /*2a60*/  STS [R6], R23 ;  /* 0x0000001706007388 */ /* 0x0005e80000000800 */
[----:B------:R2:W-:Y:S04]  /*2a70*/  STS [R9], R24 ;  /* 0x0000001809007388 */ /* 0x0005e80000000800 */
[----:B------:R2:W-:Y:S04]  /*2a80*/  STS [R8], R25 ;  /* 0x0000001908007388 */ /* 0x0005e80000000800 */
[----:B------:R2:W-:Y:S04]  /*2a90*/  STS [R5], R26 ;  /* 0x0000001a05007388 */ /* 0x0005e80000000800 */
[----:B------:R2:W-:Y:S04]  /*2aa0*/  STS [R11], R28 ;  /* 0x0000001c0b007388 */ /* 0x0005e80000000800 */
[----:B------:R2:W-:Y:S01]  /*2ab0*/  STS [R19], R30 ;  /* 0x0000001e13007388 */ /* 0x0005e20000000800 */
[----:B------:R-:W-:Y:S06]  /*2ac0*/  BAR.SYNC.DEFER_BLOCKING 0x0 ;  /* 0x0000000000007b1d */ /* 0x000fec0000010000 */
[----:B------:R2:W0:Y:S04]  /*2ad0*/  LDS R2, [R33] ;  /* 0x0000000021027984 */ /* 0x0004280000000800 */
[----:B------:R2:W1:Y:S04]  /*2ae0*/  LDS R3, [R33+0x4] ;  /* 0x0000040021037984 */ /* 0x0004680000000800 */
[----:B------:R2:W3:Y:S04]  /*2af0*/  LDS R12, [R33+0x8] ;  /* 0x00000800210c7984 */ /* 0x0004e80000000800 */
[----:B------:R2:W4:Y:S04]  /*2b00*/  LDS R13, [R33+0xc] ;  /* 0x00000c00210d7984 */ /* 0x0005280000000800 */
[----:B------:R2:W0:Y:S04]  /*2b10*/  LDS R14, [R33+0x10] ;  /* 0x00001000210e7984 */ /* 0x0004280000000800 */
        /* <DEDUP_REMOVED lines=13> */
[----:B------:R2:W0:Y:S01]  /*2bf0*/  LDS R30, [R33+0x48] ;  /* 0x00004800211e7984 */ /* 0x0004220000000800 */
[----:B------:R-:W-:Y:S06]  /*2c00*/  BAR.SYNC.DEFER_BLOCKING 0x0 ;  /* 0x0000000000007b1d */ /* 0x000fec0000010000 */
[----:B-1-34-:R-:W-:Y:S05]  /*2c10*/  BRA `(.L_x_453) ;  /* 0xffffffdc00607947 */ /* 0x01afea000383ffff */
.L_x_452:
[----:B------:R-:W-:Y:S01]  /*2c20*/  LEA R5, R5, UR4, 0x2 ;  /* 0x0000000405057c11 */ /* 0x000fe2000f8e10ff */
[----:B------:R-:W-:Y:S01]  /*2c30*/  IMAD R33, R0, -0x48, R33 ;  /* 0xffffffb800217824 */ /* 0x000fe200078e0221 */
[----:B------:R-:W-:Y:S01]  /*2c40*/  LEA R36, R36, UR4, 0x2 ;  /* 0x0000000424247c11 */ /* 0x000fe2000f8e10ff */
[----:B------:R-:W-:Y:S01]  /*2c50*/  VIADD R8, R0, 0x100 ;  /* 0x0000010000087836 */ /* 0x000fe20000000000 */
[----:B------:R-:W-:Y:S01]  /*2c60*/  LEA R7, R38, UR4, 0x2 ;  /* 0x0000000426077c11 */ /* 0x000fe2000f8e10ff */
[----:B------:R0:W-:Y:S01]  /*2c70*/  STS [R5], R2 ;  /* 0x0000000205007388 */ /* 0x0001e20000000800 */
[----:B------:R-:W-:Y:S01]  /*2c80*/  LEA R40, R40, UR4, 0x2 ;  /* 0x0000000428287c11 */ /* 0x000fe2000f8e10ff */
[----:B------:R-:W-:Y:S01]  /*2c90*/  VIADD R10, R0, 0x200 ;  /* 0x00000200000a7836 */ /* 0x000fe20000000000 */
        /* <DEDUP_REMOVED lines=11> */
[----:B------:R-:W-:Y:S01]  /*2d50*/  LEA R56, R56, UR4, 0x2 ;  /* 0x0000000438387c11 */ /* 0x000fe2000f8e10ff */
[----:B--2---:R-:W-:Y:S01]  /*2d60*/  VIADD R12, R0, 0x300 ;  /* 0x00000300000c7836 */ /* 0x004fe20000000000 */
[----:B------:R-:W-:Y:S01]  /*2d70*/  LEA R7, R58, UR4, 0x2 ;  /* 0x000000043a077c11 */ /* 0x000fe2000f8e10ff */
[----:B------:R2:W-:Y:S01]  /*2d80*/  STS [R44], R15 ;  /* 0x0000000f2c007388 */ /* 0x0005e20000000800 */
[----:B------:R-:W-:-:S02]  /*2d90*/  LEA R60, R60, UR4, 0x2 ;  /* 0x000000043c3c7c11 */ /* 0x000fc4000f8e10ff */
[----:B------:R-:W-:Y:S01]  /*2da0*/  LEA R64, R64, UR4, 0x2 ;  /* 0x0000000440407c11 */ /* 0x000fe2000f8e10ff */
[----:B------:R3:W-:Y:S01]  /*2db0*/  STS [R11], R16 ;  /* 0x000000100b007388 */ /* 0x0007e20000000800 */
[----:B0-----:R-:W-:Y:S02]  /*2dc0*/  LEA R13, R68, UR4, 0x2 ;  /* 0x00000004440d7c11 */ /* 0x001fe4000f8e10ff */
[----:B-1----:R-:W-:Y:S01]  /*2dd0*/  LEA R9, R62, UR4, 0x2 ;  /* 0x000000043e097c11 */ /* 0x002fe2000f8e10ff */
[----:B------:R-:W-:Y:S01]  /*2de0*/  STS [R48], R17 ;  /* 0x0000001130007388 */ /* 0x000fe20000000800 */
[----:B--2---:R-:W-:-:S03]  /*2df0*/  LEA R15, R70, UR4, 0x2 ;  /* 0x00000004460f7c11 */ /* 0x004fc6000f8e10ff */
[----:B------:R-:W-:Y:S01]  /*2e00*/  STS [R5], R18 ;  /* 0x0000001205007388 */ /* 0x000fe20000000800 */
[----:B---3--:R-:W-:Y:S01]  /*2e10*/  LEA R11, R66, UR4, 0x2 ;  /* 0x00000004420b7c11 */ /* 0x008fe2000f8e10ff */
[----:B------:R-:W0:Y:S02]  /*2e20*/  LDCU.64 UR4, c[0x0][0x3a0] ;  /* 0x00007400ff0477ac */ /* 0x000e240008000a00 */
[----:B------:R-:W-:Y:S04]  /*2e30*/  STS [R52], R19 ;  /* 0x0000001334007388 */ /* 0x000fe80000000800 */
[----:B------:R1:W-:Y:S04]  /*2e40*/  STS [R3], R20 ;  /* 0x0000001403007388 */ /* 0x0003e80000000800 */
[----:B------:R-:W-:Y:S04]  /*2e50*/  STS [R56], R21 ;  /* 0x0000001538007388 */ /* 0x000fe80000000800 */
[----:B------:R-:W-:Y:S01]  /*2e60*/  STS [R7], R22 ;  /* 0x0000001607007388 */ /* 0x000fe20000000800 */
[----:B-1----:R-:W1:Y:S03]  /*2e70*/  LDC.64 R2, c[0x0][0x388] ;  /* 0x0000e200ff027b82 */ /* 0x002e660000000a00 */
[----:B------:R-:W-:Y:S01]  /*2e80*/  STS [R60], R23 ;  /* 0x000000173c007388 */ /* 0x000fe20000000800 */
[----:B0-----:R-:W-:-:S02]  /*2e90*/  ISETP.GE.U32.AND P4, PT, R0, UR4, PT ;  /* 0x0000000400007c0c */ /* 0x001fc4000bf86070 */
[----:B------:R-:W-:Y:S01]  /*2ea0*/  ISETP.GE.U32.AND P1, PT, R8, UR4, PT ;  /* 0x0000000408007c0c */ /* 0x000fe2000bf26070 */
[----:B------:R-:W-:Y:S01]  /*2eb0*/  STS [R9], R24 ;  /* 0x0000001809007388 */ /* 0x000fe20000000800 */
[----:B------:R-:W-:Y:S02]  /*2ec0*/  ISETP.GE.U32.AND.EX P4, PT, RZ, UR5, PT, P4 ;  /* 0x00000005ff007c0c */ /* 0x000fe4000bf86140 */
[----:B------:R-:W-:Y:S01]  /*2ed0*/  ISETP.GE.U32.AND.EX P1, PT, RZ, UR5, PT, P1 ;  /* 0x00000005ff007c0c */ /* 0x000fe2000bf26110 */
[----:B------:R-:W-:Y:S01]  /*2ee0*/  STS [R64], R25 ;  /* 0x0000001940007388 */ /* 0x000fe20000000800 */
[----:B------:R-:W-:-:S03]  /*2ef0*/  ISETP.GE.U32.AND P2, PT, R10, UR4, PT ;  /* 0x000000040a007c0c */ /* 0x000fc6000bf46070 */
[----:B------:R0:W-:Y:S01]  /*2f00*/  STS [R11], R26 ;  /* 0x0000001a0b007388 */ /* 0x0001e20000000800 */
[----:B------:R-:W-:-:S03]  /*2f10*/  ISETP.GE.U32.AND.EX P2, PT, RZ, UR5, PT, P2 ;  /* 0x00000005ff007c0c */ /* 0x000fc6000bf46120 */
[----:B------:R-:W-:Y:S04]  /*2f20*/  STS [R13], R28 ;  /* 0x0000001c0d007388 */ /* 0x000fe80000000800 */
[----:B------:R2:W-:Y:S01]  /*2f30*/  STS [R15], R30 ;  /* 0x0000001e0f007388 */ /* 0x0005e20000000800 */
[----:B------:R-:W-:Y:S02]  /*2f40*/  @!P1 IMAD.MOV.U32 R10, RZ, RZ, -0x1 ;  /* 0xffffffffff0a9424 */ /* 0x000fe400078e00ff */
[----:B0-----:R-:W-:Y:S01]  /*2f50*/  @!P4 IMAD.MOV.U32 R11, RZ, RZ, -0x1 ;  /* 0xffffffffff0bc424 */ /* 0x001fe200078e00ff */
[----:B------:R-:W-:Y:S01]  /*2f60*/  BAR.SYNC.DEFER_BLOCKING 0x0 ;  /* 0x0000000000007b1d */ /* 0x000fe20000010000 */
[----:B-1----:R-:W-:-:S04]  /*2f70*/  IMAD.WIDE.U32 R2, R0, 0x4, R2 ;  /* 0x0000000400027825 */ /* 0x002fc800078e0002 */
[----:B--2---:R-:W-:Y:S01]  /*2f80*/  @!P2 IMAD.MOV.U32 R15, RZ, RZ, -0x1 ;  /* 0xffffffffff0fa424 */ /* 0x004fe200078e00ff */
[----:B------:R-:W0:Y:S04]  /*2f90*/  LDS R4, [R33] ;  /* 0x0000000021047984 */ /* 0x000e280000000800 */
[----:B------:R-:W1:Y:S04]  /*2fa0*/  LDS R5, [R33+0x400] ;  /* 0x0004000021057984 */ /* 0x000e680000000800 */
[----:B------:R-:W2:Y:S04]  /*2fb0*/  LDS R6, [R33+0x800] ;  /* 0x0008000021067984 */ /* 0x000ea80000000800 */
[----:B------:R-:W3:Y:S04]  /*2fc0*/  LDS R7, [R33+0xc00] ;  /* 0x000c000021077984 */ /* 0x000ee80000000800 */
[----:B------:R-:W-:Y:S04]  /*2fd0*/  LDS R9, [R33+0x1400] ;  /* 0x0014000021097984 */ /* 0x000fe80000000800 */
[----:B------:R-:W4:Y:S01]  /*2fe0*/  LDS R8, [R33+0x1000] ;  /* 0x0010000021087984 */ /* 0x000f220000000800 */
[----:B0-----:R-:W-:-:S04]  /*2ff0*/  @!P4 ISETP.GT.AND P0, PT, R4, -0x1, PT ;  /* 0xffffffff0400c80c */ /* 0x001fc80003f04270 */
[----:B------:R-:W-:Y:S02]  /*3000*/  @!P4 SEL R11, R11, 0x80000000, P0 ;  /* 0x800000000b0bc807 */ /* 0x000fe40000000000 */
[----:B------:R-:W-:Y:S01]  /*3010*/  ISETP.GE.U32.AND P0, PT, R12, UR4, PT ;  /* 0x000000040c007c0c */ /* 0x000fe2000bf06070 */
[C---:B------:R-:W-:Y:S01]  /*3020*/  VIADD R12, R0.reuse, 0x500 ;  /* 0x00000500000c7836 */ /* 0x040fe20000000000 */
[----:B------:R-:W-:Y:S02]  /*3030*/  @!P4 LOP3.LUT R11, R11, R4, RZ, 0x3c, !PT ;  /* 0x000000040b0bc212 */ /* 0x000fe400078e3cff */
[----:B------:R-:W-:Y:S02]  /*3040*/  LOP3.LUT R4, R0, 0x400, RZ, 0xfc, !PT ;  /* 0x0000040000047812 */ /* 0x000fe400078efcff */
[----:B------:R-:W-:Y:S01]  /*3050*/  ISETP.GE.U32.AND.EX P0, PT, RZ, UR5, PT, P0 ;  /* 0x00000005ff007c0c */ /* 0x000fe2000bf06100 */
[----:B------:R0:W-:Y:S01]  /*3060*/  @!P4 STG.E desc[UR8][R2.64], R11 ;  /* 0x0000000b0200c986 */ /* 0x0001e2000c101908 */
[----:B-1----:R-:W-:-:S02]  /*3070*/  @!P1 ISETP.GT.AND P3, PT, R5, -0x1, PT ;  /* 0xffffffff0500980c */ /* 0x002fc40003f64270 */
[----:B------:R-:W-:Y:S02]  /*3080*/  ISETP.GE.U32.AND P6, PT, R4, UR4, PT ;  /* 0x0000000404007c0c */ /* 0x000fe4000bfc6070 */
[----:B------:R-:W1:Y:S01]  /*3090*/  LDS R4, [R33+0x1800] ;  /* 0x0018000021047984 */ /* 0x000e620000000800 */
[----:B------:R-:W-:Y:S02]  /*30a0*/  @!P1 SEL R10, R10, 0x80000000, P3 ;  /* 0x800000000a0a9807 */ /* 0x000fe40001800000 */
[----:B--2---:R-:W-:Y:S02]  /*30b0*/  @!P2 ISETP.GT.AND P5, PT, R6, -0x1, PT ;  /* 0xffffffff0600a80c */ /* 0x004fe40003fa4270 */
[----:B------:R-:W-:Y:S01]  /*30c0*/  @!P1 LOP3.LUT R13, R10, R5, RZ, 0x3c, !PT ;  /* 0x000000050a0d9212 */ /* 0x000fe200078e3cff */
[----:B------:R-:W-:Y:S01]  /*30d0*/  VIADD R10, R0, 0x600 ;  /* 0x00000600000a7836 */ /* 0x000fe20000000000 */
[----:B------:R-:W-:Y:S01]  /*30e0*/  ISETP.GE.U32.AND P3, PT, R12, UR4, PT ;  /* 0x000000040c007c0c */ /* 0x000fe2000bf66070 */
[----:B------:R-:W-:Y:S01]  /*30f0*/  @!P0 IMAD.MOV.U32 R12, RZ, RZ, -0x1 ;  /* 0xffffffffff0c8424 */ /* 0x000fe200078e00ff */
[----:B------:R-:W-:Y:S01]  /*3100*/  ISETP.GE.U32.AND.EX P4, PT, RZ, UR5, PT, P6 ;  /* 0x00000005ff007c0c */ /* 0x000fe2000bf86160 */
[----:B------:R-:W2:Y:S01]  /*3110*/  LDS R5, [R33+0x1c00] ;  /* 0x001c000021057984 */ /* 0x000ea20000000800 */
[----:B------:R-:W-:-:S02]  /*3120*/  @!P2 SEL R15, R15, 0x80000000, P5 ;  /* 0x800000000f0fa807 */ /* 0x000fc40002800000 */
[----:B---3--:R-:W-:Y:S01]  /*3130*/  @!P0 ISETP.GT.AND P6, PT, R7, -0x1, PT ;  /* 0xffffffff0700880c */ /* 0x008fe20003fc4270 */
[----:B------:R3:W-:Y:S01]  /*3140*/  @!P1 STG.E desc[UR8][R2.64+0x400], R13 ;  /* 0x0004000d02009986 */ /* 0x0007e2000c101908 */
[----:B------:R-:W-:Y:S02]  /*3150*/  ISETP.GE.U32.AND.EX P3, PT, RZ, UR5, PT, P3 ;  /* 0x00000005ff007c0c */ /* 0x000fe4000bf66130 */
[----:B------:R-:W-:Y:S02]  /*3160*/  @!P2 LOP3.LUT R15, R15, R6, RZ, 0x3c, !PT ;  /* 0x000000060f0fa212 */ /* 0x000fe400078e3cff */
[----:B------:R-:W-:Y:S01]  /*3170*/  ISETP.GE.U32.AND P5, PT, R10, UR4, PT ;  /* 0x000000040a007c0c */ /* 0x000fe2000bfa6070 */
[----:B------:R-:W5:Y:S01]  /*3180*/  LDS R6, [R33+0x2000] ;  /* 0x0020000021067984 */ /* 0x000f620000000800 */
[----:B------:R-:W-:Y:S01]  /*3190*/  @!P0 SEL R10, R12, 0x80000000, P6 ;  /* 0x800000000c0a8807 */ /* 0x000fe20003000000 */
[----:B------:R-:W-:Y:S01]  /*31a0*/  @!P4 IMAD.MOV.U32 R14, RZ, RZ, -0x1 ;  /* 0xffffffffff0ec424 */ /* 0x000fe200078e00ff */
[----:B------:R-:W-:Y:S01]  /*31b0*/  ISETP.GE.U32.AND.EX P1, PT, RZ, UR5, PT, P5 ;  /* 0x00000005ff007c0c */ /* 0x000fe2000bf26150 */
[----:B------:R3:W-:Y:S01]  /*31c0*/  @!P2 STG.E desc[UR8][R2.64+0x800], R15 ;  /* 0x0008000f0200a986 */ /* 0x0007e2000c101908 */
[----:B0-----:R-:W-:Y:S01]  /*31d0*/  @!P0 LOP3.LUT R11, R10, R7, RZ, 0x3c, !PT ;  /* 0x000000070a0b8212 */ /* 0x001fe200078e3cff */
[----:B------:R-:W-:Y:S01]  /*31e0*/  VIADD R10, R0, 0x700 ;  /* 0x00000700000a7836 */ /* 0x000fe20000000000 */
[----:B----4-:R-:W-:Y:S01]  /*31f0*/  @!P4 ISETP.GT.AND P5, PT, R8, -0x1, PT ;  /* 0xffffffff0800c80c */ /* 0x010fe20003fa4270 */
[----:B------:R-:W0:Y:S01]  /*3200*/  LDS R7, [R33+0x2400] ;  /* 0x0024000021077984 */ /* 0x000e220000000800 */
[----:B------:R-:W-:Y:S01]  /*3210*/  @!P3 IMAD.MOV.U32 R16, RZ, RZ, -0x1 ;  /* 0xffffffffff10b424 */ /* 0x000fe200078e00ff */
[----:B------:R-:W-:-:S02]  /*3220*/  @!P3 ISETP.GT.AND P6, PT, R9, -0x1, PT ;  /* 0xffffffff0900b80c */ /* 0x000fc40003fc4270 */
[----:B------:R-:W-:Y:S01]  /*3230*/  ISETP.GE.U32.AND P2, PT, R10, UR4, PT ;  /* 0x000000040a007c0c */ /* 0x000fe2000bf46070 */
[----:B------:R4:W-:Y:S01]  /*3240*/  @!P0 STG.E desc[UR8][R2.64+0xc00], R11 ;  /* 0x000c000b02008986 */ /* 0x0009e2000c101908 */
[----:B------:R-:W-:Y:S02]  /*3250*/  @!P3 SEL R10, R16, 0x80000000, P6 ;  /* 0x80000000100ab807 */ /* 0x000fe40003000000 */
[----:B------:R-:W-:Y:S02]  /*3260*/  LOP3.LUT R12, R0, 0x800, RZ, 0xfc, !PT ;  /* 0x00000800000c7812 */ /* 0x000fe400078efcff */
[----:B---3--:R-:W-:Y:S02]  /*3270*/  @!P4 SEL R13, R14, 0x80000000, P5 ;  /* 0x800000000e0dc807 */ /* 0x008fe40002800000 */
[----:B------:R-:W-:Y:S01]  /*3280*/  @!P3 LOP3.LUT R15, R10, R9, RZ, 0x3c, !PT ;  /* 0x000000090a0fb212 */ /* 0x000fe200078e3cff */
[C---:B------:R-:W-:Y:S01]  /*3290*/  VIADD R9, R0.reuse, 0x900 ;  /* 0x0000090000097836 */ /* 0x040fe20000000000 */
[----:B------:R-:W-:Y:S01]  /*32a0*/  ISETP.GE.U32.AND.EX P2, PT, RZ, UR5, PT, P2 ;  /* 0x00000005ff007c0c */ /* 0x000fe2000bf46120 */
[----:B------:R-:W-:Y:S01]  /*32b0*/  VIADD R10, R0, 0xa00 ;  /* 0x00000a00000a7836 */ /* 0x000fe20000000000 */
[----:B------:R-:W-:Y:S01]  /*32c0*/  ISETP.GE.U32.AND P6, PT, R12, UR4, PT ;  /* 0x000000040c007c0c */ /* 0x000fe2000bfc6070 */
[----:B------:R-:W-:Y:S01]  /*32d0*/  @!P1 IMAD.MOV.U32 R12, RZ, RZ, -0x1 ;  /* 0xffffffffff0c9424 */ /* 0x000fe200078e00ff */
[----:B------:R-:W-:Y:S01]  /*32e0*/  @!P4 LOP3.LUT R13, R13, R8, RZ, 0x3c, !PT ;  /* 0x000000080d0dc212 */ /* 0x000fe200078e3cff */
[----:B------:R-:W-:Y:S01]  /*32f0*/  @!P3 STG.E desc[UR8][R2.64+0x1400], R15 ;  /* 0x0014000f0200b986 */ /* 0x000fe2000c101908 */
[----:B-1----:R-:W-:-:S02]  /*3300*/  @!P1 ISETP.GT.AND P5, PT, R4, -0x1, PT ;  /* 0xffffffff0400980c */ /* 0x002fc40003fa4270 */
[----:B------:R-:W-:Y:S01]  /*3310*/  ISETP.GE.U32.AND.EX P0, PT, RZ, UR5, PT, P6 ;  /* 0x00000005ff007c0c */ /* 0x000fe2000bf06160 */
[----:B------:R-:W1:Y:S01]  /*3320*/  LDS R8, [R33+0x2800] ;  /* 0x0028000021087984 */ /* 0x000e620000000800 */
[----:B------:R-:W-:Y:S02]  /*3330*/  ISETP.GE.U32.AND P6, PT, R9, UR4, PT ;  /* 0x0000000409007c0c */ /* 0x000fe4000bfc6070 */
[----:B------:R-:W-:Y:S01]  /*3340*/  @!P1 SEL R9, R12, 0x80000000, P5 ;  /* 0x800000000c099807 */ /* 0x000fe20002800000 */
[----:B------:R-:W-:Y:S01]  /*3350*/  VIADD R12, R0, 0xb00 ;  /* 0x00000b00000c7836 */ /* 0x000fe20000000000 */
[----:B------:R-:W-:Y:S01]  /*3360*/  ISETP.GE.U32.AND.EX P6, PT, RZ, UR5, PT, P6 ;  /* 0x00000005ff007c0c */ /* 0x000fe2000bfc6160 */
[----:B------:R3:W-:Y:S01]  /*3370*/  @!P4 STG.E desc[UR8][R2.64+0x1000], R13 ;  /* 0x0010000d0200c986 */ /* 0x0007e2000c101908 */
[----:B------:R-:W-:Y:S01]  /*3380*/  ISETP.GE.U32.AND P5, PT, R10, UR4, PT ;  /* 0x000000040a007c0c */ /* 0x000fe2000bfa6070 */
[----:B------:R-:W-:Y:S01]  /*3390*/  @!P2 IMAD.MOV.U32 R10, RZ, RZ, -0x1 ;  /* 0xffffffffff0aa424 */ /* 0x000fe200078e00ff */
[----:B----4-:R-:W-:-:S02]  /*33a0*/  @!P1 LOP3.LUT R11, R9, R4, RZ, 0x3c, !PT ;  /* 0x00000004090b9212 */ /* 0x010fc400078e3cff */
[----:B--2---:R-:W-:Y:S01]  /*33b0*/  @!P2 ISETP.GT.AND P3, PT, R5, -0x1, PT ;  /* 0xffffffff0500a80c */ /* 0x004fe20003f64270 */
[----:B------:R-:W2:Y:S01]  /*33c0*/  LDS R4, [R33+0x2c00] ;  /* 0x002c000021047984 */ /* 0x000ea20000000800 */
[----:B------:R-:W-:Y:S01]  /*33d0*/  @!P0 IMAD.MOV.U32 R14, RZ, RZ, -0x1 ;  /* 0xffffffffff0e8424 */ /* 0x000fe200078e00ff */
[----:B------:R-:W-:Y:S02]  /*33e0*/  ISETP.GE.U32.AND P4, PT, R12, UR4, PT ;  /* 0x000000040c007c0c */ /* 0x000fe4000bf86070 */
[----:B------:R4:W-:Y:S01]  /*33f0*/  @!P1 STG.E desc[UR8][R2.64+0x1800], R11 ;  /* 0x0018000b02009986 */ /* 0x0009e2000c101908 */
[----:B------:R-:W-:Y:S01]  /*3400*/  @!P2 SEL R10, R10, 0x80000000, P3 ;  /* 0x800000000a0aa807 */ /* 0x000fe20001800000 */
[----:B------:R-:W-:Y:S01]  /*3410*/  @!P6 IMAD.MOV.U32 R12, RZ, RZ, -0x1 ;  /* 0xffffffffff0ce424 */ /* 0x000fe200078e00ff */
[----:B-----5:R-:W-:Y:S01]  /*3420*/  @!P0 ISETP.GT.AND P1, PT, R6, -0x1, PT ;  /* 0xffffffff0600880c */ /* 0x020fe20003f24270 */
[----:B------:R-:W5:Y:S01]  /*3430*/  LDS R9, [R33+0x3000] ;  /* 0x0030000021097984 */ /* 0x000f620000000800 */
[----:B---3--:R-:W-:-:S02]  /*3440*/  @!P2 LOP3.LUT R13, R10, R5, RZ, 0x3c, !PT ;  /* 0x000000050a0da212 */ /* 0x008fc400078e3cff */
[----:B------:R-:W-:Y:S01]  /*3450*/  @!P0 SEL R5, R14, 0x80000000, P1 ;  /* 0x800000000e058807 */ /* 0x000fe20000800000 */
[C---:B------:R-:W-:Y:S01]  /*3460*/  VIADD R14, R0.reuse, 0xf00 ;  /* 0x00000f00000e7836 */ /* 0x040fe20000000000 */
[----:B0-----:R-:W-:Y:S01]  /*3470*/  @!P6 ISETP.GT.AND P3, PT, R7, -0x1, PT ;  /* 0xffffffff0700e80c */ /* 0x001fe20003f64270 */
[----:B------:R0:W-:Y:S01]  /*3480*/  @!P2 STG.E desc[UR8][R2.64+0x1c00], R13 ;  /* 0x001c000d0200a986 */ /* 0x0001e2000c101908 */
[----:B------:R-:W-:Y:S02]  /*3490*/  ISETP.GE.U32.AND.EX P5, PT, RZ, UR5, PT, P5 ;  /* 0x00000005ff007c0c */ /* 0x000fe4000bfa6150 */
[----:B----4-:R-:W-:Y:S01]  /*34a0*/  @!P0 LOP3.LUT R11, R5, R6, RZ, 0x3c, !PT ;  /* 0x00000006050b8212 */ /* 0x010fe200078e3cff */
[----:B------:R-:W-:Y:S01]  /*34b0*/  VIADD R5, R0, 0xd00 ;  /* 0x00000d0000057836 */ /* 0x000fe20000000000 */
[----:B------:R-:W-:Y:S01]  /*34c0*/  @!P6 SEL R6, R12, 0x80000000, P3 ;  /* 0x800000000c06e807 */ /* 0x000fe20001800000 */
[C---:B------:R-:W-:Y:S01]  /*34d0*/  VIADD R12, R0.reuse, 0xe00 ;  /* 0x00000e00000c7836 */ /* 0x040fe20000000000 */
[----:B------:R-:W-:Y:S01]  /*34e0*/  LOP3.LUT R10, R0, 0xc00, RZ, 0xfc, !PT ;  /* 0x00000c00000a7812 */ /* 0x000fe200078efcff */
[----:B------:R-:W-:Y:S01]  /*34f0*/  @!P0 STG.E desc[UR8][R2.64+0x2000], R11 ;  /* 0x0020000b02008986 */ /* 0x000fe2000c101908 */
[----:B------:R-:W-:-:S02]  /*3500*/  @!P6 LOP3.LUT R15, R6, R7, RZ, 0x3c, !PT ;  /* 0x00000007060fe212 */ /* 0x000fc400078e3cff */
[----:B------:R-:W-:Y:S01]  /*3510*/  ISETP.GE.U32.AND P3, PT, R5, UR4, PT ;  /* 0x0000000405007c0c */ /* 0x000fe2000bf66070 */
[----:B------:R-:W3:Y:S01]  /*3520*/  LDS R6, [R33+0x3800] ;  /* 0x0038000021067984 */ /* 0x000ee20000000800 */
[----:B------:R-:W-:Y:S01]  /*3530*/  ISETP.GE.U32.AND P1, PT, R10, UR4, PT ;  /* 0x000000040a007c0c */ /* 0x000fe2000bf26070 */
[----:B------:R-:W-:Y:S01]  /*3540*/  @!P5 IMAD.MOV.U32 R16, RZ, RZ, -0x1 ;  /* 0xffffffffff10d424 */ /* 0x000fe200078e00ff */
[----:B------:R-:W-:Y:S01]  /*3550*/  ISETP.GE.U32.AND.EX P2, PT, RZ, UR5, PT, P4 ;  /* 0x00000005ff007c0c */ /* 0x000fe2000bf46140 */
[----:B------:R-:W4:Y:S01]  /*3560*/  LDS R5, [R33+0x3400] ;  /* 0x0034000021057984 */ /* 0x000f220000000800 */
[----:B-1----:R-:W-:Y:S02]  /*3570*/  @!P5 ISETP.GT.AND P0, PT, R8, -0x1, PT ;  /* 0xffffffff0800d80c */ /* 0x002fe40003f04270 */
[----:B------:R-:W-:Y:S01]  /*3580*/  ISETP.GE.U32.AND.EX P1, PT, RZ, UR5, PT, P1 ;  /* 0x00000005ff007c0c */ /* 0x000fe2000bf26110 */
[----:B------:R-:W1:Y:S01]  /*3590*/  LDS R10, [R33+0x4000] ;  /* 0x00400000210a7984 */ /* 0x000e620000000800 */
[----:B0-----:R-:W-:-:S02]  /*35a0*/  @!P5 SEL R13, R16, 0x80000000, P0 ;  /* 0x80000000100dd807 */ /* 0x001fc40000000000 */
[----:B------:R-:W-:Y:S01]  /*35b0*/  ISETP.GE.U32.AND P0, PT, R12, UR4, PT ;  /* 0x000000040c007c0c */ /* 0x000fe2000bf06070 */
[----:B------:R-:W0:Y:S01]  /*35c0*/  LDS R7, [R33+0x3c00] ;  /* 0x003c000021077984 */ /* 0x000e220000000800 */
[----:B------:R-:W-:Y:S01]  /*35d0*/  @!P5 LOP3.LUT R13, R13, R8, RZ, 0x3c, !PT ;  /* 0x000000080d0dd212 */ /* 0x000fe200078e3cff */
[C---:B------:R-:W-:Y:S01]  /*35e0*/  VIADD R12, R0.reuse, 0x1100 ;  /* 0x00001100000c7836 */ /* 0x040fe20000000000 */
[----:B------:R-:W-:Y:S01]  /*35f0*/  LOP3.LUT R8, R0, 0x1000, RZ, 0xfc, !PT ;  /* 0x0000100000087812 */ /* 0x000fe200078efcff */
[----:B------:R-:W0:Y:S01]  /*3600*/  LDS R11, [R33+0x4400] ;  /* 0x00440000210b7984 */ /* 0x000e220000000800 */
[----:B------:R-:W-:Y:S01]  /*3610*/  @!P2 IMAD.MOV.U32 R17, RZ, RZ, -0x1 ;  /* 0xffffffffff11a424 */ /* 0x000fe200078e00ff */
[----:B------:R-:W-:Y:S02]  /*3620*/  ISETP.GE.U32.AND.EX P0, PT, RZ, UR5, PT, P0 ;  /* 0x00000005ff007c0c */ /* 0x000fe4000bf06100 */
[----:B------:R-:W-:Y:S01]  /*3630*/  @!P6 STG.E desc[UR8][R2.64+0x2400], R15 ;  /* 0x0024000f0200e986 */ /* 0x000fe2000c101908 */
[----:B--2---:R-:W-:-:S02]  /*3640*/  @!P2 ISETP.GT.AND P6, PT, R4, -0x1, PT ;  /* 0xffffffff0400a80c */ /* 0x004fc40003fc4270 */
[----:B------:R-:W-:Y:S01]  /*3650*/  ISETP.GE.U32.AND.EX P3, PT, RZ, UR5, PT, P3 ;  /* 0x00000005ff007c0c */ /* 0x000fe2000bf66130 */
[----:B------:R2:W-:Y:S01]  /*3660*/  @!P5 STG.E desc[UR8][R2.64+0x2800], R13 ;  /* 0x0028000d0200d986 */ /* 0x0005e2000c101908 */
[----:B------:R-:W-:Y:S01]  /*3670*/  ISETP.GE.U32.AND P5, PT, R8, UR4, PT ;  /* 0x0000000408007c0c */ /* 0x000fe2000bfa6070 */
[----:B------:R-:W-:Y:S01]  /*3680*/  @!P1 IMAD.MOV.U32 R8, RZ, RZ, -0x1 ;  /* 0xffffffffff089424 */ /* 0x000fe200078e00ff */
[----:B------:R-:W-:Y:S02]  /*3690*/  @!P2 SEL R17, R17, 0x80000000, P6 ;  /* 0x800000001111a807 */ /* 0x000fe40003000000 */
[----:B-----5:R-:W-:Y:S02]  /*36a0*/  @!P1 ISETP.GT.AND P6, PT, R9, -0x1, PT ;  /* 0xffffffff0900980c */ /* 0x020fe40003fc4270 */
[----:B------:R-:W-:Y:S02]  /*36b0*/  ISETP.GE.U32.AND P4, PT, R14, UR4, PT ;  /* 0x000000040e007c0c */ /* 0x000fe4000bf86070 */
[----:B------:R-:W-:-:S02]  /*36c0*/  @!P1 SEL R8, R8, 0x80000000, P6 ;  /* 0x8000000008089807 */ /* 0x000fc40003000000 */
[----:B------:R-:W-:Y:S01]  /*36d0*/  ISETP.GE.U32.AND.EX P5, PT, RZ, UR5, PT, P5 ;  /* 0x00000005ff007c0c */ /* 0x000fe2000bfa6150 */
[----:B--2---:R-:W-:Y:S01]  /*36e0*/  @!P0 IMAD.MOV.U32 R13, RZ, RZ, -0x1 ;  /* 0xffffffffff0d8424 */ /* 0x004fe200078e00ff */
[----:B------:R-:W-:Y:S02]  /*36f0*/  ISETP.GE.U32.AND.EX P4, PT, RZ, UR5, PT, P4 ;  /* 0x00000005ff007c0c */ /* 0x000fe4000bf86140 */
[----:B------:R-:W-:Y:S01]  /*3700*/  @!P1 LOP3.LUT R9, R8, R9, RZ, 0x3c, !PT ;  /* 0x0000000908099212 */ /* 0x000fe200078e3cff */
[----:B------:R-:W-:Y:S01]  /*3710*/  VIADD R8, R0, 0x1200 ;  /* 0x0000120000087836 */ /* 0x000fe20000000000 */
[----:B------:R-:W-:Y:S01]  /*3720*/  ISETP.GE.U32.AND P6, PT, R12, UR4, PT ;  /* 0x000000040c007c0c */ /* 0x000fe2000bfc6070 */
[----:B------:R-:W-:Y:S01]  /*3730*/  @!P3 IMAD.MOV.U32 R0, RZ, RZ, -0x1 ;  /* 0xffffffffff00b424 */ /* 0x000fe200078e00ff */
[----:B------:R-:W-:Y:S01]  /*3740*/  @!P2 LOP3.LUT R17, R17, R4, RZ, 0x3c, !PT ;  /* 0x000000041111a212 */ /* 0x000fe200078e3cff */
[----:B------:R2:W-:Y:S01]  /*3750*/  @!P1 STG.E desc[UR8][R2.64+0x3000], R9 ;  /* 0x0030000902009986 */ /* 0x0005e2000c101908 */
[----:B------:R-:W-:-:S02]  /*3760*/  ISETP.GE.U32.AND.EX P6, PT, RZ, UR5, PT, P6 ;  /* 0x00000005ff007c0c */ /* 0x000fc4000bfc6160 */
[----:B---3--:R-:W-:Y:S01]  /*3770*/  @!P0 ISETP.GT.AND P1, PT, R6, -0x1, PT ;  /* 0xffffffff0600880c */ /* 0x008fe20003f24270 */
[----:B------:R3:W-:Y:S01]  /*3780*/  @!P2 STG.E desc[UR8][R2.64+0x2c00], R17 ;  /* 0x002c00110200a986 */ /* 0x0007e2000c101908 */
[----:B----4-:R-:W-:Y:S01]  /*3790*/  @!P3 ISETP.GT.AND P2, PT, R5, -0x1, PT ;  /* 0xffffffff0500b80c */ /* 0x010fe20003f44270 */
[----:B------:R-:W-:Y:S01]  /*37a0*/  @!P5 IMAD.MOV.U32 R12, RZ, RZ, -0x1 ;  /* 0xffffffffff0cd424 */ /* 0x000fe200078e00ff */
[----:B------:R-:W-:Y:S01]  /*37b0*/  @!P0 SEL R13, R13, 0x80000000, P1 ;  /* 0x800000000d0d8807 */ /* 0x000fe20000800000 */
[----:B------:R-:W-:Y:S01]  /*37c0*/  @!P4 IMAD.MOV.U32 R4, RZ, RZ, -0x1 ;  /* 0xffffffffff04c424 */ /* 0x000fe200078e00ff */
[----:B-1----:R-:W-:Y:S02]  /*37d0*/  @!P5 ISETP.GT.AND P1, PT, R10, -0x1, PT ;  /* 0xffffffff0a00d80c */ /* 0x002fe40003f24270 */
[----:B------:R-:W-:Y:S02]  /*37e0*/  @!P3 SEL R0, R0, 0x80000000, P2 ;  /* 0x800000000000b807 */ /* 0x000fe40001000000 */
[----:B0-----:R-:W-:Y:S01]  /*37f0*/  @!P4 ISETP.GT.AND P2, PT, R7, -0x1, PT ;  /* 0xffffffff0700c80c */ /* 0x001fe20003f44270 */
[----:B------:R-:W-:Y:S01]  /*3800*/  @!P6 IMAD.MOV.U32 R14, RZ, RZ, -0x1 ;  /* 0xffffffffff0ee424 */ /* 0x000fe200078e00ff */
[----:B--2---:R-:W-:-:S02]  /*3810*/  @!P5 SEL R9, R12, 0x80000000, P1 ;  /* 0x800000000c09d807 */ /* 0x004fc40000800000 */
[----:B------:R-:W-:Y:S02]  /*3820*/  ISETP.GE.U32.AND P1, PT, R8, UR4, PT ;  /* 0x0000000408007c0c */ /* 0x000fe4000bf26070 */
[----:B------:R-:W-:Y:S02]  /*3830*/  @!P4 SEL R4, R4, 0x80000000, P2 ;  /* 0x800000000404c807 */ /* 0x000fe40001000000 */
[----:B------:R-:W-:Y:S02]  /*3840*/  @!P6 ISETP.GT.AND P2, PT, R11, -0x1, PT ;  /* 0xffffffff0b00e80c */ /* 0x000fe40003f44270 */
[----:B------:R-:W-:Y:S02]  /*3850*/  ISETP.GE.U32.AND.EX P1, PT, RZ, UR5, PT, P1 ;  /* 0x00000005ff007c0c */ /* 0x000fe4000bf26110 */
[----:B------:R-:W-:Y:S02]  /*3860*/  @!P3 LOP3.LUT R5, R0, R5, RZ, 0x3c, !PT ;  /* 0x000000050005b212 */ /* 0x000fe400078e3cff */
[----:B------:R-:W-:-:S02]  /*3870*/  @!P6 SEL R0, R14, 0x80000000, P2 ;  /* 0x800000000e00e807 */ /* 0x000fc40001000000 */
[----:B------:R-:W-:Y:S01]  /*3880*/  @!P0 LOP3.LUT R13, R13, R6, RZ, 0x3c, !PT ;  /* 0x000000060d0d8212 */ /* 0x000fe200078e3cff */
[----:B------:R3:W-:Y:S01]  /*3890*/  @!P3 STG.E desc[UR8][R2.64+0x3400], R5 ;  /* 0x003400050200b986 */ /* 0x0007e2000c101908 */
[----:B------:R-:W-:Y:S02]  /*38a0*/  @!P4 LOP3.LUT R7, R4, R7, RZ, 0x3c, !PT ;  /* 0x000000070407c212 */ /* 0x000fe400078e3cff */
[----:B------:R-:W-:Y:S01]  /*38b0*/  @!P5 LOP3.LUT R9, R9, R10, RZ, 0x3c, !PT ;  /* 0x0000000a0909d212 */ /* 0x000fe200078e3cff */
[----:B------:R3:W-:Y:S01]  /*38c0*/  @!P0 STG.E desc[UR8][R2.64+0x3800], R13 ;  /* 0x0038000d02008986 */ /* 0x0007e2000c101908 */
[----:B------:R-:W-:-:S03]  /*38d0*/  @!P6 LOP3.LUT R11, R0, R11, RZ, 0x3c, !PT ;  /* 0x0000000b000be212 */ /* 0x000fc600078e3cff */
[----:B------:R3:W-:Y:S04]  /*38e0*/  @!P4 STG.E desc[UR8][R2.64+0x3c00], R7 ;  /* 0x003c00070200c986 */ /* 0x0007e8000c101908 */
[----:B------:R3:W-:Y:S04]  /*38f0*/  @!P5 STG.E desc[UR8][R2.64+0x4000], R9 ;  /* 0x004000090200d986 */ /* 0x0007e8000c101908 */
[----:B------:R3:W-:Y:S01]  /*3900*/  @!P6 STG.E desc[UR8][R2.64+0x4400], R11 ;  /* 0x0044000b0200e986 */ /* 0x0007e2000c101908 */
[----:B------:R-:W-:Y:S05]  /*3910*/  @P1 EXIT ;  /* 0x000000000000194d */ /* 0x000fea0003800000 */
[----:B------:R-:W0:Y:S01]  /*3920*/  LDS R33, [R33+0x4800] ;  /* 0x0048000021217984 */ /* 0x000e220000000800 */
[----:B------:R-:W-:Y:S01]  /*3930*/  IMAD.MOV.U32 R0, RZ, RZ, -0x1 ;  /* 0xffffffffff007424 */ /* 0x000fe200078e00ff */
[----:B0-----:R-:W-:-:S04]  /*3940*/  ISETP.GT.AND P0, PT, R33, -0x1, PT ;  /* 0xffffffff2100780c */ /* 0x001fc80003f04270 */
[----:B------:R-:W-:-:S04]  /*3950*/  SEL R0, R0, 0x80000000, P0 ;  /* 0x8000000000007807 */ /* 0x000fc80000000000 */
[----:B---3--:R-:W-:-:S05]  /*3960*/  LOP3.LUT R5, R0, R33, RZ, 0x3c, !PT ;  /* 0x0000002100057212 */ /* 0x008fca00078e3cff */
[----:B------:R-:W-:Y:S01]  /*3970*/  STG.E desc[UR8][R2.64+0x4800], R5 ;  /* 0x0048000502007986 */ /* 0x000fe2000c101908 */
[----:B------:R-:W-:Y:S05]  /*3980*/  EXIT ;  /* 0x000000000000794d */ /* 0x000fea0003800000 */
.L_x_454:
        /* <DEDUP_REMOVED lines=15> */
.L_x_769:


//--------------------- .text._ZN3cub18CUB_300001_SM_10006detail4scan16DeviceScanKernelINS2_10policy_hubIfffmN4cuda3std3__44plusIvEEE10Policy1000EN6thrust24THRUST_300001_SM_1000_NS10device_ptrIfEESF_NS0_13ScanTileStateIfLb1EEES9_NS0_8NullTypeEmfLb0ESI_EEvT0_T1_T2_iT3_T4_T5_ --------------------------
	.section	.text._ZN3cub18CUB_300001_SM_10006detail4scan16DeviceScanKernelINS2_10policy_hubIfffmN4cuda3std3__44plusIvEEE10Policy1000EN6thrust24THRUST_300001_SM_1000_NS10device_ptrIfEESF_NS0_13ScanTileStateIfLb1EEES9_NS0_8NullTypeEmfLb0ESI_EEvT0_T1_T2_iT3_T4_T5_,"ax",@progbits
	.align	128
        .global         _ZN3cub18CUB_300001_SM_10006detail4scan16DeviceScanKernelINS2_10policy_hubIfffmN4cuda3std3__44plusIvEEE10Policy1000EN6thrust24THRUST_300001_SM_1000_NS10device_ptrIfEESF_NS0_13ScanTileStateIfLb1EEES9_NS0_8NullTypeEmfLb0ESI_EEvT0_T1_T2_iT3_T4_T5_
        .type           _ZN3cub18CUB_300001_SM_10006detail4scan16DeviceScanKernelINS2_10policy_hubIfffmN4cuda3std3__44plusIvEEE10Policy1000EN6thrust24THRUST_300001_SM_1000_NS10device_ptrIfEESF_NS0_13ScanTileStateIfLb1EEES9_NS0_8NullTypeEmfLb0ESI_EEvT0_T1_T2_iT3_T4_T5_,@function
        .size           _ZN3cub18CUB_300001_SM_10006detail4scan16DeviceScanKernelINS2_10policy_hubIfffmN4cuda3std3__44plusIvEEE10Policy1000EN6thrust24THRUST_300001_SM_1000_NS10device_ptrIfEESF_NS0_13ScanTileStateIfLb1EEES9_NS0_8NullTypeEmfLb0ESI_EEvT0_T1_T2_iT3_T4_T5_,(.L_x_770 - _ZN3cub18CUB_300001_SM_10006detail4scan16DeviceScanKernelINS2_10policy_hubIfffmN4cuda3std3__44plusIvEEE10Policy1000EN6thrust24THRUST_300001_SM_1000_NS10device_ptrIfEESF_NS0_13ScanTileStateIfLb1EEES9_NS0_8NullTypeEmfLb0ESI_EEvT0_T1_T2_iT3_T4_T5_)
        .other          _ZN3cub18CUB_300001_SM_10006detail4scan16DeviceScanKernelINS2_10policy_hubIfffmN4cuda3std3__44plusIvEEE10Policy1000EN6thrust24THRUST_300001_SM_1000_NS10device_ptrIfEESF_NS0_13ScanTileStateIfLb1EEES9_NS0_8NullTypeEmfLb0ESI_EEvT0_T1_T2_iT3_T4_T5_,@"STO_CUDA_ENTRY STV_DEFAULT"
_ZN3cub18CUB_300001_SM_10006detail4scan16DeviceScanKernelINS2_10policy_hubIfffmN4cuda3std3__44plusIvEEE10Policy1000EN6thrust24THRUST_300001_SM_1000_NS10device_ptrIfEESF_NS0_13ScanTileStateIfLb1EEES9_NS0_8NullTypeEmfLb0ESI_EEvT0_T1_T2_iT3_T4_T5_:
.text._ZN3cub18CUB_300001_SM_10006detail4scan16DeviceScanKernelINS2_10policy_hubIfffmN4cuda3std3__44plusIvEEE10Policy1000EN6thrust24THRUST_300001_SM_1000_NS10device_ptrIfEESF_NS0_13ScanTileStateIfLb1EEES9_NS0_8NullTypeEmfLb0ESI_EEvT0_T1_T2_iT3_T4_T5_:
[----:B------:R-:W-:Y:S08]  /*0000*/  LDC R1, c[0x0][0x37c] ;  /* 0x0000df00ff017b82 */ /* 0x000ff00000000800 */
[----:B------:R-:W0:Y:S01]  /*0010*/  S2UR UR6, SR_CTAID.X ;  /* 0x00000000000679c3 */ /* 0x000e220000002500 */
[----:B------:R-:W0:Y:S01]  /*0020*/  LDCU UR4, c[0x0][0x398] ;  /* 0x00007300ff0477ac */ /* 0x000e220008000800 */
[----:B------:R-:W1:Y:S01]  /*0030*/  LDCU.64 UR8, c[0x0][0x3a0] ;  /* 0x00007400ff0877ac */ /* 0x000e620008000a00 */
[----:B------:R-:W2:Y:S01]  /*0040*/  LDCU.64 UR12, c[0x0][0x358] ;  /* 0x00006b00ff0c77ac */ /* 0x000ea20008000a00 */
[----:B0-----:R-:W-:-:S04]  /*0050*/  UIADD3 UR6, UPT, UPT, UR6, UR4, URZ ;  /* 0x0000000406067290 */ /* 0x001fc8000fffe0ff */
[----:B------:R-:W-:-:S04]  /*0060*/  UIMAD.WIDE UR10, UR6, 0x1ee0, URZ ;  /* 0x00001ee0060a78a5 */ /* 0x000fc8000f8e02ff */
[----:B-1----:R-:W-:-:S04]  /*0070*/  UIADD3 UR7, UP0, UPT, -UR10, UR8, URZ ;  /* 0x000000080a077290 */ /* 0x002fc8000ff1e1ff */
[----:B------:R-:W-:Y:S02]  /*0080*/  UIADD3.X UR4, UPT, UPT, ~UR11, UR9, URZ, UP0, !UPT ;  /* 0x000000090b047290 */ /* 0x000fe400087fe5ff */
[----:B------:R-:W-:-:S04]  /*0090*/  UISETP.GE.U32.AND UP0, UPT, UR7, 0x1ee1, UPT ;  /* 0x00001ee10700788c */ /* 0x000fc8000bf06070 */
[----:B------:R-:W-:-:S09]  /*00a0*/  UISETP.GE.U32.AND.EX UP0, UPT, UR4, URZ, UPT, UP0 ;  /* 0x000000ff0400728c */ /* 0x000fd2000bf06100 */
[----:B--2---:R-:W-:Y:S05]  /*00b0*/  BRA.U !UP0, `(.L_x_455) ;  /* 0x0000001d082c7547 */ /* 0x004fea000b800000 */
[----:B------:R-:W0:Y:S01]  /*00c0*/  S2R R38, SR_TID.X ;  /* 0x0000000000267919 */ /* 0x000e220000002100 */
[----:B------:R-:W1:Y:S01]  /*00d0*/  LDCU.64 UR4, c[0x0][0x380] ;  /* 0x00007000ff0477ac */ /* 0x000e620008000a00 */
[C---:B0-----:R-:W-:Y:S02]  /*00e0*/  LOP3.LUT R0, R38.reuse, 0x1f, RZ, 0xc0, !PT ;  /* 0x0000001f26007812 */ /* 0x041fe400078ec0ff */
[----:B------:R-:W-:-:S05]  /*00f0*/  LOP3.LUT R3, R38, 0x3e0, RZ, 0xc0, !PT ;  /* 0x000003e026037812 */ /* 0x000fca00078ec0ff */
[----:B------:R-:W-:-:S05]  /*0100*/  IMAD R0, R3, 0x13, R0 ;  /* 0x0000001303007824 */ /* 0x000fca00078e0200 */
[----:B------:R-:W-:-:S05]  /*0110*/  IADD3 R0, P0, PT, R0, UR10, RZ ;  /* 0x0000000a00007c10 */ /* 0x000fca000ff1e0ff */
[----:B------:R-:W-:Y:S02]  /*0120*/  IMAD.X R41, RZ, RZ, UR11, P0 ;  /* 0x0000000bff297e24 */ /* 0x000fe400080e06ff */
[----:B------:R-:W-:-:S03]  /*0130*/  IMAD.SHL.U32 R42, R0, 0x4, RZ ;  /* 0x00000004002a7824 */ /* 0x000fc600078e00ff */
[----:B------:R-:W-:Y:S02]  /*0140*/  SHF.L.U64.HI R41, R0, 0x2, R41 ;  /* 0x0000000200297819 */ /* 0x000fe40000010229 */
[----:B-1----:R-:W-:-:S04]  /*0150*/  IADD3 R2, P0, PT, R42, UR4, RZ ;  /* 0x000000042a027c10 */ /* 0x002fc8000ff1e0ff */
[----:B------:R-:W-:-:S05]  /*0160*/  IADD3.X R3, PT, PT, R41, UR5, RZ, P0, !PT ;  /* 0x0000000529037c10 */ /* 0x000fca00087fe4ff */
        /* <DEDUP_REMOVED lines=19> */
[----:B------:R-:W0:Y:S01]  /*02a0*/  S2UR UR5, SR_CgaCtaId ;  /* 0x00000000000579c3 */ /* 0x000e220000008800 */
[----:B------:R-:W-:Y:S01]  /*02b0*/  SHF.R.U32.HI R32, RZ, 0x5, R38 ;  /* 0x00000005ff207819 */ /* 0x000fe20000011626 */
[----:B------:R-:W-:Y:S01]  /*02c0*/  UMOV UR4, 0x400 ;  /* 0x0000040000047882 */ /* 0x000fe20000000000 */
[----:B------:R-:W1:Y:S01]  /*02d0*/  S2R R44, SR_LANEID ;  /* 0x00000000002c7919 */ /* 0x000e620000000000 */
[----:B------:R-:W-:Y:S01]  /*02e0*/  UISETP.NE.AND UP0, UPT, UR6, URZ, UPT ;  /* 0x000000ff0600728c */ /* 0x000fe2000bf05270 */
[----:B------:R-:W-:Y:S01]  /*02f0*/  BSSY.RECONVERGENT B0, `(.L_x_456) ;  /* 0x0000156000007945 */ /* 0x000fe20003800200 */
[----:B0-----:R-:W-:Y:S01]  /*0300*/  ULEA UR4, UR5, UR4, 0x18 ;  /* 0x0000000405047291 */ /* 0x001fe2000f8ec0ff */
[----:B-1----:R-:W-:-:S05]  /*0310*/  IMAD R28, R32, 0x260, R44 ;  /* 0x00000260201c7824 */ /* 0x002fca00078e022c */
[----:B------:R-:W-:-:S05]  /*0320*/  LEA R28, R28, UR4, 0x2 ;  /* 0x000000041c1c7c11 */ /* 0x000fca000f8e10ff */
[----:B------:R-:W-:Y:S01]  /*0330*/  IMAD R27, R44, 0x48, R28 ;  /* 0x000000482c1b7824 */ /* 0x000fe200078e021c */
[----:B--2---:R0:W-:Y:S04]  /*0340*/  STS [R28], R5 ;  /* 0x000000051c007388 */ /* 0x0041e80000000800 */
[----:B---3--:R0:W-:Y:S04]  /*0350*/  STS [R28+0x80], R7 ;  /* 0x000080071c007388 */ /* 0x0081e80000000800 */
[----:B----4-:R0:W-:Y:S04]  /*0360*/  STS [R28+0x100], R9 ;  /* 0x000100091c007388 */ /* 0x0101e80000000800 */
[----:B-----5:R0:W-:Y:S04]  /*0370*/  STS [R28+0x180], R11 ;  /* 0x0001800b1c007388 */ /* 0x0201e80000000800 */
[----:B------:R0:W-:Y:S04]  /*0380*/  STS [R28+0x200], R13 ;  /* 0x0002000d1c007388 */ /* 0x0001e80000000800 */
        /* <DEDUP_REMOVED lines=13> */
[----:B------:R0:W-:Y:S01]  /*0460*/  STS [R28+0x900], R0 ;  /* 0x000900001c007388 */ /* 0x0001e20000000800 */
[----:B------:R-:W-:-:S03]  /*0470*/  NOP ;  /* 0x0000000000007918 */ /* 0x000fc60000000000 */
[----:B------:R0:W1:Y:S04]  /*0480*/  LDS R26, [R27] ;  /* 0x000000001b1a7984 */ /* 0x0000680000000800 */
[----:B------:R0:W2:Y:S04]  /*0490*/  LDS R39, [R27+0x4] ;  /* 0x000004001b277984 */ /* 0x0000a80000000800 */
        /* <DEDUP_REMOVED lines=18> */
[----:B-1234-:R-:W-:Y:S05]  /*05c0*/  BRA.U UP0, `(.L_x_457) ;  /* 0x00000005004c7547 */ /* 0x01efea000b800000 */
[----:B------:R-:W-:Y:S01]  /*05d0*/  FADD R8, R26, R39 ;  /* 0x000000271a087221 */ /* 0x000fe20000000000 */
[----:B0-----:R-:W-:Y:S01]  /*05e0*/  FADD R9, R31, R30 ;  /* 0x0000001e1f097221 */ /* 0x001fe20000000000 */
[----:B------:R-:W-:Y:S01]  /*05f0*/  FADD R10, R29, R25 ;  /* 0x000000191d0a7221 */ /* 0x000fe20000000000 */
        /* <DEDUP_REMOVED lines=11> */
[----:B------:R-:W-:Y:S01]  /*06b0*/  ISETP.NE.AND P1, PT, R44, 0x1f, PT ;  /* 0x0000001f2c00780c */ /* 0x000fe20003f25270 */
[----:B------:R-:W-:Y:S01]  /*06c0*/  FADD R15, R12, R15 ;  /* 0x0000000f0c0f7221 */ /* 0x000fe20000000000 */
[----:B------:R-:W-:Y:S01]  /*06d0*/  FADD R9, R40, R9 ;  /* 0x0000000928097221 */ /* 0x000fe20000000000 */
[----:B------:R-:W-:-:S02]  /*06e0*/  ISETP.NE.AND P2, PT, R44, RZ, PT ;  /* 0x000000ff2c00720c */ /* 0x000fc40003f45270 */
[----:B------:R-:W-:-:S04]  /*06f0*/  FADD R8, R8, R15 ;  /* 0x0000000f08087221 */ /* 0x000fc80000000000 */
[----:B------:R-:W-:-:S04]  /*0700*/  FADD R8, R9, R8 ;  /* 0x0000000809087221 */ /* 0x000fc80000000000 */
[----:B------:R-:W-:Y:S01]  /*0710*/  @!P1 LEA R36, R32, UR4, 0x2 ;  /* 0x0000000420249c11 */ /* 0x000fe2000f8e10ff */
[----:B------:R-:W0:Y:S02]  /*0720*/  SHFL.UP P0, R9, R8, 0x1, RZ ;  /* 0x0420000008097989 */ /* 0x000e2400000000ff */
[----:B0-----:R-:W-:-:S05]  /*0730*/  @P0 FADD R9, R8, R9 ;  /* 0x0000000908090221 */ /* 0x001fca0000000000 */
[----:B------:R-:W0:Y:S02]  /*0740*/  SHFL.UP P0, R12, R9, 0x2, RZ ;  /* 0x04400000090c7989 */ /* 0x000e2400000000ff */
[----:B0-----:R-:W-:-:S05]  /*0750*/  @P0 FADD R12, R9, R12 ;  /* 0x0000000c090c0221 */ /* 0x001fca0000000000 */
[----:B------:R-:W0:Y:S02]  /*0760*/  SHFL.UP P0, R35, R12, 0x4, RZ ;  /* 0x048000000c237989 */ /* 0x000e2400000000ff */
[----:B0-----:R-:W-:-:S05]  /*0770*/  @P0 FADD R35, R12, R35 ;  /* 0x000000230c230221 */ /* 0x001fca0000000000 */
[----:B------:R-:W0:Y:S02]  /*0780*/  SHFL.UP P0, R34, R35, 0x8, RZ ;  /* 0x0500000023227989 */ /* 0x000e2400000000ff */
[----:B0-----:R-:W-:-:S05]  /*0790*/  @P0 FADD R34, R35, R34 ;  /* 0x0000002223220221 */ /* 0x001fca0000000000 */
[----:B------:R-:W0:Y:S02]  /*07a0*/  SHFL.UP P0, R33, R34, 0x10, RZ ;  /* 0x0600000022217989 */ /* 0x000e2400000000ff */
[----:B0-----:R-:W-:Y:S01]  /*07b0*/  @P0 FADD R33, R34, R33 ;  /* 0x0000002122210221 */ /* 0x001fe20000000000 */
[----:B------:R-:W-:-:S04]  /*07c0*/  ISETP.NE.AND P0, PT, R32, 0x2, PT ;  /* 0x000000022000780c */ /* 0x000fc80003f05270 */
[----:B------:R-:W-:Y:S01]  /*07d0*/  @!P1 STS [R36+0x10], R33 ;  /* 0x0000102124009388 */ /* 0x000fe20000000800 */
[----:B------:R-:W-:Y:S01]  /*07e0*/  BAR.SYNC.DEFER_BLOCKING 0x0 ;  /* 0x0000000000007b1d */ /* 0x000fe20000010000 */
[----:B------:R-:W-:-:S05]  /*07f0*/  ISETP.NE.AND P1, PT, R32, 0x9, PT ;  /* 0x000000092000780c */ /* 0x000fca0003f25270 */
[----:B------:R-:W-:Y:S04]  /*0800*/  SHFL.UP PT, R33, R33, 0x1, RZ ;  /* 0x0420000021217989 */ /* 0x000fe800000e00ff */
[----:B------:R-:W0:Y:S04]  /*0810*/  LDS.128 R8, [UR4+0x10] ;  /* 0x00001004ff087984 */ /* 0x000e280008000c00 */
[----:B------:R-:W1:Y:S04]  /*0820*/  LDS.128 R12, [UR4+0x20] ;  /* 0x00002004ff0c7984 */ /* 0x000e680008000c00 */
[----:B------:R-:W2:Y:S01]  /*0830*/  LDS.128 R16, [UR4+0x30] ;  /* 0x00003004ff107984 */ /* 0x000ea20008000c00 */
[----:B0-----:R-:W-:-:S04]  /*0840*/  FADD R9, R8, R9 ;  /* 0x0000000908097221 */ /* 0x001fc80000000000 */
[----:B------:R-:W-:Y:S01]  /*0850*/  FADD R10, R10, R9 ;  /* 0x000000090a0a7221 */ /* 0x000fe20000000000 */
[----:B------:R-:W-:Y:S02]  /*0860*/  FSEL R8, R9, R8, !P0 ;  /* 0x0000000809087208 */ /* 0x000fe40004000000 */
[----:B------:R-:W-:Y:S01]  /*0870*/  ISETP.NE.AND P0, PT, R32, 0x3, PT ;  /* 0x000000032000780c */ /* 0x000fe20003f05270 */
[----:B------:R-:W-:-:S03]  /*0880*/  FADD R11, R11, R10 ;  /* 0x0000000a0b0b7221 */ /* 0x000fc60000000000 */
[----:B------:R-:W-:Y:S01]  /*0890*/  FSEL R8, R10, R8, !P0 ;  /* 0x000000080a087208 */ /* 0x000fe20004000000 */
[----:B-1----:R-:W-:Y:S01]  /*08a0*/  FADD R12, R11, R12 ;  /* 0x0000000c0b0c7221 */ /* 0x002fe20000000000 */
[----:B------:R-:W-:-:S03]  /*08b0*/  ISETP.NE.AND P0, PT, R32, 0x4, PT ;  /* 0x000000042000780c */ /* 0x000fc60003f05270 */
[----:B------:R-:W-:Y:S01]  /*08c0*/  FADD R13, R13, R12 ;  /* 0x0000000c0d0d7221 */ /* 0x000fe20000000000 */
[----:B------:R-:W-:Y:S02]  /*08d0*/  FSEL R8, R11, R8, !P0 ;  /* 0x000000080b087208 */ /* 0x000fe40004000000 */
[----:B------:R-:W-:Y:S01]  /*08e0*/  ISETP.NE.AND P0, PT, R32, 0x5, PT ;  /* 0x000000052000780c */ /* 0x000fe20003f05270 */
[----:B------:R-:W-:-:S03]  /*08f0*/  FADD R14, R14, R13 ;  /* 0x0000000d0e0e7221 */ /* 0x000fc60000000000 */
[----:B------:R-:W-:Y:S01]  /*0900*/  FSEL R8, R12, R8, !P0 ;  /* 0x000000080c087208 */ /* 0x000fe20004000000 */
[----:B------:R-:W-:Y:S01]  /*0910*/  FADD R15, R15, R14 ;  /* 0x0000000e0f0f7221 */ /* 0x000fe20000000000 */
[----:B------:R-:W-:-:S03]  /*0920*/  ISETP.NE.AND P0, PT, R32, 0x6, PT ;  /* 0x000000062000780c */ /* 0x000fc60003f05270 */
[----:B--2---:R-:W-:Y:S01]  /*0930*/  FADD R16, R15, R16 ;  /* 0x000000100f107221 */ /* 0x004fe20000000000 */
[----:B------:R-:W-:Y:S02]  /*0940*/  FSEL R8, R13, R8, !P0 ;  /* 0x000000080d087208 */ /* 0x000fe40004000000 */
[----:B------:R-:W-:Y:S01]  /*0950*/  ISETP.NE.AND P0, PT, R32, 0x7, PT ;  /* 0x000000072000780c */ /* 0x000fe20003f05270 */
[----:B------:R-:W-:-:S03]  /*0960*/  FADD R17, R17, R16 ;  /* 0x0000001011117221 */ /* 0x000fc60000000000 */
[----:B------:R-:W-:Y:S01]  /*0970*/  FSEL R8, R14, R8, !P0 ;  /* 0x000000080e087208 */ /* 0x000fe20004000000 */
[----:B------:R-:W-:Y:S01]  /*0980*/  FADD R18, R18, R17 ;  /* 0x0000001112127221 */ /* 0x000fe20000000000 */
[----:B------:R-:W-:-:S03]  /*0990*/  ISETP.NE.AND P0, PT, R32, 0x8, PT ;  /* 0x000000082000780c */ /* 0x000fc60003f05270 */
[----:B------:R-:W-:Y:S01]  /*09a0*/  FADD R19, R19, R18 ;  /* 0x0000001213137221 */ /* 0x000fe20000000000 */
[----:B------:R-:W-:Y:S02]  /*09b0*/  FSEL R8, R15, R8, !P0 ;  /* 0x000000080f087208 */ /* 0x000fe40004000000 */
[----:B------:R-:W-:Y:S02]  /*09c0*/  ISETP.NE.AND P0, PT, R32, 0xa, PT ;  /* 0x0000000a2000780c */ /* 0x000fe40003f05270 */
[----:B------:R-:W-:Y:S02]  /*09d0*/  FSEL R8, R16, R8, !P1 ;  /* 0x0000000810087208 */ /* 0x000fe40004800000 */
[C---:B------:R-:W-:Y:S02]  /*09e0*/  ISETP.NE.AND P1, PT, R32.reuse, 0xc, PT ;  /* 0x0000000c2000780c */ /* 0x040fe40003f25270 */
[----:B------:R-:W-:Y:S02]  /*09f0*/  FSEL R8, R17, R8, !P0 ;  /* 0x0000000811087208 */ /* 0x000fe40004000000 */
[----:B------:R-:W-:-:S04]  /*0a00*/  ISETP.NE.AND P0, PT, R32, 0xb, PT ;  /* 0x0000000b2000780c */ /* 0x000fc80003f05270 */
[----:B------:R-:W-:Y:S02]  /*0a10*/  FSEL R8, R18, R8, !P0 ;  /* 0x0000000812087208 */ /* 0x000fe40004000000 */
[C---:B------:R-:W-:Y:S02]  /*0a20*/  ISETP.GE.U32.AND P0, PT, R38.reuse, 0x20, PT ;  /* 0x000000202600780c */ /* 0x040fe40003f06070 */
[----:B------:R-:W-:Y:S02]  /*0a30*/  FSEL R8, R19, R8, !P1 ;  /* 0x0000000813087208 */ /* 0x000fe40004800000 */
[----:B------:R-:W-:-:S03]  /*0a40*/  ISETP.NE.AND P1, PT, R38, RZ, PT ;  /* 0x000000ff2600720c */ /* 0x000fc60003f25270 */
[----:B------:R-:W-:-:S05]  /*0a50*/  @P2 FADD R8, R33, R8 ;  /* 0x0000000821082221 */ /* 0x000fca0000000000 */
[----:B------:R-:W-:-:S05]  /*0a60*/  FSEL R33, R33, R8, !P0 ;  /* 0x0000000821217208 */ /* 0x000fca0004000000 */
[----:B------:R-:W-:Y:S01]  /*0a70*/  FADD R12, R26, R33 ;  /* 0x000000211a0c7221 */ /* 0x000fe20000000000 */
[----:B------:R-:W-:Y:S06]  /*0a80*/  @P1 BRA `(.L_x_458) ;  /* 0x0000000c00701947 */ /* 0x000fec0003800000 */
[----:B------:R-:W0:Y:S01]  /*0a90*/  LDS R12, [UR4+0x40] ;  /* 0x00004004ff0c7984 */ /* 0x000e220008000800 */
[----:B------:R-:W1:Y:S01]  /*0aa0*/  LDC.64 R10, c[0x0][0x390] ;  /* 0x0000e400ff0a7b82 */ /* 0x000e620000000a00 */
[----:B------:R-:W-:Y:S02]  /*0ab0*/  IMAD.MOV.U32 R8, RZ, RZ, 0x65 ;  /* 0x00000065ff087424 */ /* 0x000fe400078e00ff */
[----:B0-----:R-:W-:Y:S01]  /*0ac0*/  FADD R9, R19, R12 ;  /* 0x0000000c13097221 */ /* 0x001fe20000000000 */
[----:B------:R-:W-:-:S04]  /*0ad0*/  MOV R12, R26 ;  /* 0x0000001a000c7202 */ /* 0x000fc80000000f00 */
[----:B-1----:R0:W-:Y:S01]  /*0ae0*/  ST.E.64.STRONG.GPU desc[UR12][R10.64+0x100], R8 ;  /* 0x000100080a007985 */ /* 0x0021e2000c10fb0c */
[----:B------:R-:W-:Y:S05]  /*0af0*/  BRA `(.L_x_458) ;  /* 0x0000000c00547947 */ /* 0x000fea0003800000 */
.L_x_457:
        /* <DEDUP_REMOVED lines=50> */
[----:B------:R-:W-:Y:S01]  /*0e20*/  FADD R14, R14, R13 ;  /* 0x0000000d0e0e7221 */ /* 0x000fe20000000000 */
[----:B------:R-:W0:Y:S02]  /*0e30*/  LDS R11, [UR4+0x40] ;  /* 0x00004004ff0b7984 */ /* 0x000e240008000800 */
        /* <DEDUP_REMOVED lines=12> */
[----:B------:R-:W-:-:S04]  /*0f00*/  ISETP.NE.AND P0, PT, R32, 0x9, PT ;  /* 0x000000092000780c */ /* 0x000fc80003f05270 */
[----:B------:R-:W-:Y:S02]  /*0f10*/  FSEL R8, R16, R8, !P0 ;  /* 0x0000000810087208 */ /* 0x000fe40004000000 */
[----:B------:R-:W-:-:S04]  /*0f20*/  ISETP.NE.AND P0, PT, R32, 0xa, PT ;  /* 0x0000000a2000780c */ /* 0x000fc80003f05270 */
[----:B------:R-:W-:Y:S02]  /*0f30*/  FSEL R8, R17, R8, !P0 ;  /* 0x0000000811087208 */ /* 0x000fe40004000000 */
[----:B------:R-:W-:-:S04]  /*0f40*/  ISETP.NE.AND P0, PT, R32, 0xb, PT ;  /* 0x0000000b2000780c */ /* 0x000fc80003f05270 */
[----:B------:R-:W-:Y:S02]  /*0f50*/  FSEL R8, R18, R8, !P0 ;  /* 0x0000000812087208 */ /* 0x000fe40004000000 */
[C---:B------:R-:W-:Y:S01]  /*0f60*/  ISETP.GT.U32.AND P0, PT, R38.reuse, 0x1f, PT ;  /* 0x0000001f2600780c */ /* 0x040fe20003f04070 */
[C---:B0-----:R-:W-:Y:S01]  /*0f70*/  FADD R11, R19.reuse, R11 ;  /* 0x0000000b130b7221 */ /* 0x041fe20000000000 */
[----:B------:R-:W-:Y:S02]  /*0f80*/  FSEL R8, R19, R8, !P1 ;  /* 0x0000000813087208 */ /* 0x000fe40004800000 */
[----:B------:R-:W-:-:S03]  /*0f90*/  ISETP.GE.U32.AND P1, PT, R38, 0x20, PT ;  /* 0x000000202600780c */ /* 0x000fc60003f26070 */
[----:B------:R-:W-:-:S05]  /*0fa0*/  @P2 FADD R8, R33, R8 ;  /* 0x0000000821082221 */ /* 0x000fca0000000000 */
[----:B------:R-:W-:Y:S01]  /*0fb0*/  FSEL R43, R33, R8, !P1 ;  /* 0x00000008212b7208 */ /* 0x000fe20004800000 */
[----:B------:R-:W-:Y:S06]  /*0fc0*/  @P0 BRA `(.L_x_459) ;  /* 0x0000000400f80947 */ /* 0x000fec0003800000 */
[----:B------:R-:W0:Y:S01]  /*0fd0*/  LDC.64 R14, c[0x0][0x390] ;  /* 0x0000e400ff0e7b82 */ /* 0x000e220000000a00 */
[----:B------:R-:W-:Y:S01]  /*0fe0*/  ISETP.NE.AND P1, PT, R38, RZ, PT ;  /* 0x000000ff2600720c */ /* 0x000fe20003f25270 */
[----:B------:R-:W-:Y:S01]  /*0ff0*/  IMAD.U32 R13, RZ, RZ, UR6 ;  /* 0x00000006ff0d7e24 */ /* 0x000fe2000f8e00ff */
[----:B------:R-:W-:-:S05]  /*1000*/  LOP3.LUT R18, RZ, R38, RZ, 0x33, !PT ;  /* 0x00000026ff127212 */ /* 0x000fca00078e33ff */
[----:B------:R-:W-:-:S06]  /*1010*/  VIADD R18, R18, UR6 ;  /* 0x0000000612127c36 */ /* 0x000fcc0008000000 */
[----:B------:R-:W-:Y:S01]  /*1020*/  @!P1 IMAD.MOV.U32 R10, RZ, RZ, 0x64 ;  /* 0x00000064ff0a9424 */ /* 0x000fe200078e00ff */
[----:B------:R1:W-:Y:S01]  /*1030*/  @!P1 STS [UR4+0xc], R11 ;  /* 0x00000c0bff009988 */ /* 0x0003e20008000804 */
[----:B0-----:R-:W-:-:S04]  /*1040*/  IMAD.WIDE R12, R13, 0x8, R14 ;  /* 0x000000080d0c7825 */ /* 0x001fc800078e020e */
[----:B------:R-:W-:Y:S01]  /*1050*/  IMAD.WIDE R14, R18, 0x8, R14 ;  /* 0x00000008120e7825 */ /* 0x000fe200078e020e */
[----:B------:R1:W-:Y:S01]  /*1060*/  @!P1 ST.E.64.STRONG.GPU desc[UR12][R12.64+0x100], R10 ;  /* 0x0001000a0c009985 */ /* 0x0003e2000c10fb0c */
[----:B------:R-:W-:Y:S05]  /*1070*/  NANOSLEEP 0x226 ;  /* 0x000002260000795d */ /* 0x000fea0003800000 */
[----:B------:R-:W2:Y:S01]  /*1080*/  LD.E.64.STRONG.GPU R16, desc[UR12][R14.64+0x100] ;  /* 0x0001000c0e107980 */ /* 0x000ea2000c10fb00 */
[----:B------:R-:W-:Y:S01]  /*1090*/  UMOV UR5, 0xffffffff ;  /* 0xffffffff00057882 */ /* 0x000fe20000000000 */
[----:B--2---:R-:W-:Y:S02]  /*10a0*/  ISETP.NE.AND P0, PT, R16, 0x63, PT ;  /* 0x000000631000780c */ /* 0x004fe40003f05270 */
[----:B-1----:R-:W-:Y:S11]  /*10b0*/  BRA.DIV UR5, `(.L_x_460) ;  /* 0x0000002e05e87947 */ /* 0x002ff6000b800000 */
[----:B------:R-:W-:-:S13]  /*10c0*/  VOTE.ANY P0, !P0 ;  /* 0x0000000000ff7806 */ /* 0x000fda0004000100 */
.L_x_489:
[----:B------:R-:W-:Y:S05]  /*10d0*/  @!P0 BRA `(.L_x_461) ;  /* 0x0000000000248947 */ /* 0x000fea0003800000 */
[----:B------:R-:W-:-:S07]  /*10e0*/  HFMA2 R9, -RZ, RZ, 0, 2.849102020263671875e-05 ;  /* 0x000001deff097431 */ /* 0x000fce00000001ff */
.L_x_463:
[----:B------:R-:W-:Y:S05]  /*10f0*/  NANOSLEEP R9 ;  /* 0x000000090000735d */ /* 0x000fea0003800000 */
[----:B------:R-:W2:Y:S01]  /*1100*/  LD.E.64.STRONG.GPU R16, desc[UR12][R14.64+0x100] ;  /* 0x0001000c0e107980 */ /* 0x000ea2000c10fb00 */
[----:B------:R-:W-:Y:S01]  /*1110*/  UMOV UR5, 0xffffffff ;  /* 0xffffffff00057882 */ /* 0x000fe20000000000 */
[----:B------:R-:W-:Y:S02]  /*1120*/  SHF.R.U32.HI R9, RZ, 0x1, R9 ;  /* 0x00000001ff097819 */ /* 0x000fe40000011609 */
[----:B--2---:R-:W-:Y:S01]  /*1130*/  ISETP.NE.AND P0, PT, R16, 0x63, PT ;  /* 0x000000631000780c */ /* 0x004fe20003f05270 */
[----:B------:R-:W-:-:S12]  /*1140*/  BRA.DIV UR5, `(.L_x_462) ;  /* 0x0000002e05e47947 */ /* 0x000fd8000b800000 */
[----:B------:R-:W-:-:S13]  /*1150*/  VOTE.ANY P0, !P0 ;  /* 0x0000000000ff7806 */ /* 0x000fda0004000100 */
.L_x_492:
[----:B------:R-:W-:Y:S05]  /*1160*/  @P0 BRA `(.L_x_463) ;  /* 0xfffffffc00e00947 */ /* 0x000fea000383ffff */
.L_x_461:
[----:B------:R-:W-:Y:S01]  /*1170*/  UMOV UR5, 0xffffffff ;  /* 0xffffffff00057882 */ /* 0x000fe20000000000 */
[----:B------:R-:W-:Y:S01]  /*1180*/  ISETP.NE.AND P2, PT, R16, 0x65, PT ;  /* 0x000000651000780c */ /* 0x000fe20003f45270 */
[----:B------:R-:W-:Y:S01]  /*1190*/  IMAD.MOV.U32 R36, RZ, RZ, R17 ;  /* 0x000000ffff247224 */ /* 0x000fe200078e0011 */
[----:B------:R-:W-:Y:S11]  /*11a0*/  BRA.DIV UR5, `(.L_x_464) ;  /* 0x0000002e05ec7947 */ /* 0x000ff6000b800000 */
[----:B------:R-:W0:Y:S01]  /*11b0*/  S2R R45, SR_GEMASK ;  /* 0x00000000002d7919 */ /* 0x000e220000003c00 */
[----:B------:R-:W-:Y:S01]  /*11c0*/  VOTE.ANY R8, PT, !P2 ;  /* 0x0000000000087806 */ /* 0x000fe200050e0100 */
[C---:B------:R-:W-:Y:S01]  /*11d0*/  VIADD R33, R44.reuse, 0x2 ;  /* 0x000000022c217836 */ /* 0x040fe20000000000 */
[C---:B------:R-:W-:Y:S01]  /*11e0*/  IADD3 R32, PT, PT, R44.reuse, 0x4, RZ ;  /* 0x000000042c207810 */ /* 0x040fe20007ffe0ff */
[C---:B------:R-:W-:Y:S02]  /*11f0*/  VIADD R19, R44.reuse, 0x8 ;  /* 0x000000082c137836 */ /* 0x040fe40000000000 */
[----:B------:R-:W-:Y:S01]  /*1200*/  VIADD R34, R44, 0x10 ;  /* 0x000000102c227836 */ /* 0x000fe20000000000 */
[----:B0-----:R-:W-:-:S05]  /*1210*/  LOP3.LUT R8, R8, 0x80000000, R45, 0xec, !PT ;  /* 0x8000000008087812 */ /* 0x001fca00078eec2d */
[----:B------:R-:W-:-:S05]  /*1220*/  VIADD R9, R8, 0xffffffff ;  /* 0xffffffff08097836 */ /* 0x000fca0000000000 */
[----:B------:R-:W-:-:S04]  /*1230*/  LOP3.LUT R9, R8, R9, RZ, 0xc, !PT ;  /* 0x0000000908097212 */ /* 0x000fc800078e0cff */
[----:B------:R0:W1:Y:S02]  /*1240*/  POPC R15, R9 ;  /* 0x00000009000f7309 */ /* 0x0000640000000000 */
[----:B0-----:R-:W0:Y:S01]  /*1250*/  LDC.64 R8, c[0x0][0x390] ;  /* 0x0000e400ff087b82 */ /* 0x001e220000000a00 */
[----:B-1----:R-:W1:Y:S01]  /*1260*/  SHFL.DOWN PT, R17, R36, 0x1, R15 ;  /* 0x0820000024117989 */ /* 0x002e6200000e000f */
[-C--:B------:R-:W-:Y:S02]  /*1270*/  ISETP.GE.AND P0, PT, R44, R15.reuse, PT ;  /* 0x0000000f2c00720c */ /* 0x080fe40003f06270 */
[----:B------:R-:W-:Y:S02]  /*1280*/  ISETP.GT.AND P2, PT, R34, R15, PT ;  /* 0x0000000f2200720c */ /* 0x000fe40003f44270 */
[----:B0-----:R-:W-:-:S09]  /*1290*/  IADD3 R35, P3, PT, R8, 0x100, RZ ;  /* 0x0000010008237810 */ /* 0x001fd20007f7e0ff */
[----:B-1----:R-:W-:Y:S01]  /*12a0*/  @!P0 FADD R36, R17, R36 ;  /* 0x0000002411248221 */ /* 0x002fe20000000000 */
[----:B------:R-:W-:Y:S01]  /*12b0*/  ISETP.GT.AND P0, PT, R33, R15, PT ;  /* 0x0000000f2100720c */ /* 0x000fe20003f04270 */
[----:B------:R-:W-:-:S03]  /*12c0*/  IMAD.X R37, RZ, RZ, R9, P3 ;  /* 0x000000ffff257224 */ /* 0x000fc600018e0609 */
[----:B------:R-:W0:Y:S09]  /*12d0*/  SHFL.DOWN PT, R17, R36, 0x2, R15 ;  /* 0x0840000024117989 */ /* 0x000e3200000e000f */
[----:B0-----:R-:W-:Y:S01]  /*12e0*/  @!P0 FADD R36, R36, R17 ;  /* 0x0000001124248221 */ /* 0x001fe20000000000 */
[----:B------:R-:W-:-:S04]  /*12f0*/  ISETP.GT.AND P0, PT, R32, R15, PT ;  /* 0x0000000f2000720c */ /* 0x000fc80003f04270 */
[----:B------:R-:W0:Y:S09]  /*1300*/  SHFL.DOWN PT, R17, R36, 0x4, R15 ;  /* 0x0880000024117989 */ /* 0x000e3200000e000f */
[----:B0-----:R-:W-:Y:S01]  /*1310*/  @!P0 FADD R36, R36, R17 ;  /* 0x0000001124248221 */ /* 0x001fe20000000000 */
[----:B------:R-:W-:-:S04]  /*1320*/  ISETP.GT.AND P0, PT, R19, R15, PT ;  /* 0x0000000f1300720c */ /* 0x000fc80003f04270 */
[----:B------:R-:W0:Y:S09]  /*1330*/  SHFL.DOWN PT, R17, R36, 0x8, R15 ;  /* 0x0900000024117989 */ /* 0x000e3200000e000f */
[----:B0-----:R-:W-:Y:S01]  /*1340*/  @!P0 FADD R36, R36, R17 ;  /* 0x0000001124248221 */ /* 0x001fe20000000000 */
[----:B------:R-:W-:-:S04]  /*1350*/  ISETP.NE.AND P0, PT, R16, 0x65, PT ;  /* 0x000000651000780c */ /* 0x000fc80003f05270 */
[----:B------:R-:W0:Y:S09]  /*1360*/  SHFL.DOWN PT, R17, R36, 0x10, R15 ;  /* 0x0a00000024117989 */ /* 0x000e3200000e000f */
[----:B------:R-:W-:Y:S01]  /*1370*/  VOTE.ALL P0, P0 ;  /* 0x0000000000ff7806 */ /* 0x000fe20000000000 */
[----:B0-----:R-:W-:-:S12]  /*1380*/  @!P2 FADD R36, R36, R17 ;  /* 0x000000112424a221 */ /* 0x001fd80000000000 */
.L_x_501:
[----:B------:R-:W-:Y:S05]  /*1390*/  @!P0 BRA `(.L_x_465) ;  /* 0x0000000000c88947 */ /* 0x000fea0003800000 */
[----:B------:R-:W-:-:S07]  /*13a0*/  HFMA2 R38, -RZ, RZ, 0, 2.849102020263671875e-05 ;  /* 0x000001deff267431 */ /* 0x000fce00000001ff */
.L_x_471:
[----:B------:R-:W-:Y:S02]  /*13b0*/  IMAD.MOV.U32 R8, RZ, RZ, R35 ;  /* 0x000000ffff087224 */ /* 0x000fe400078e0023 */
[----:B------:R-:W-:Y:S02]  /*13c0*/  IMAD.MOV.U32 R9, RZ, RZ, R37 ;  /* 0x000000ffff097224 */ /* 0x000fe400078e0025 */
[----:B------:R-:W-:-:S05]  /*13d0*/  IMAD.WIDE R16, R18, 0x8, R8 ;  /* 0x0000000812107825 */ /* 0x000fca00078e0208 */
[----:B------:R-:W2:Y:S01]  /*13e0*/  LD.E.64.STRONG.GPU R14, desc[UR12][R16.64+-0x100] ;  /* 0xffff000c100e7980 */ /* 0x000ea2000c10fb00 */
[----:B------:R-:W-:Y:S05]  /*13f0*/  YIELD ;  /* 0x0000000000007946 */ /* 0x000fea0003800000 */
[----:B------:R-:W-:Y:S01]  /*1400*/  UMOV UR5, 0xffffffff ;  /* 0xffffffff00057882 */ /* 0x000fe20000000000 */
[----:B------:R-:W-:Y:S02]  /*1410*/  SHF.R.U32.HI R38, RZ, 0x1, R38 ;  /* 0x00000001ff267819 */ /* 0x000fe40000011626 */
[----:B--2---:R-:W-:Y:S01]  /*1420*/  ISETP.NE.AND P0, PT, R14, 0x63, PT ;  /* 0x000000630e00780c */ /* 0x004fe20003f05270 */
[----:B------:R-:W-:-:S12]  /*1430*/  BRA.DIV UR5, `(.L_x_466) ;  /* 0x0000003205507947 */ /* 0x000fd8000b800000 */
[----:B------:R-:W-:-:S13]  /*1440*/  VOTE.ANY P0, !P0 ;  /* 0x0000000000ff7806 */ /* 0x000fda0004000100 */
.L_x_504:
[----:B------:R-:W-:Y:S05]  /*1450*/  @!P0 BRA `(.L_x_467) ;  /* 0x0000000000248947 */ /* 0x000fea0003800000 */
[----:B------:R-:W-:-:S07]  /*1460*/  IMAD.MOV.U32 R9, RZ, RZ, R38 ;  /* 0x000000ffff097224 */ /* 0x000fce00078e0026 */
.L_x_469:
[----:B------:R-:W-:Y:S05]  /*1470*/  NANOSLEEP R9 ;  /* 0x000000090000735d */ /* 0x000fea0003800000 */
[----:B------:R-:W2:Y:S01]  /*1480*/  LD.E.64.STRONG.GPU R14, desc[UR12][R16.64+-0x100] ;  /* 0xffff000c100e7980 */ /* 0x000ea2000c10fb00 */
[----:B------:R-:W-:Y:S01]  /*1490*/  UMOV UR5, 0xffffffff ;  /* 0xffffffff00057882 */ /* 0x000fe20000000000 */
[----:B------:R-:W-:Y:S02]  /*14a0*/  SHF.R.U32.HI R9, RZ, 0x1, R9 ;  /* 0x00000001ff097819 */ /* 0x000fe40000011609 */
[----:B--2---:R-:W-:Y:S01]  /*14b0*/  ISETP.NE.AND P0, PT, R14, 0x63, PT ;  /* 0x000000630e00780c */ /* 0x004fe20003f05270 */
[----:B------:R-:W-:-:S12]  /*14c0*/  BRA.DIV UR5, `(.L_x_468) ;  /* 0x00000032054c7947 */ /* 0x000fd8000b800000 */
[----:B------:R-:W-:-:S13]  /*14d0*/  VOTE.ANY P0, !P0 ;  /* 0x0000000000ff7806 */ /* 0x000fda0004000100 */
.L_x_507:
[----:B------:R-:W-:Y:S05]  /*14e0*/  @P0 BRA `(.L_x_469) ;  /* 0xfffffffc00e00947 */ /* 0x000fea000383ffff */
.L_x_467:
[----:B------:R-:W-:Y:S01]  /*14f0*/  UMOV UR5, 0xffffffff ;  /* 0xffffffff00057882 */ /* 0x000fe20000000000 */
[----:B------:R-:W-:Y:S02]  /*1500*/  ISETP.NE.AND P0, PT, R14, 0x65, PT ;  /* 0x000000650e00780c */ /* 0x000fe40003f05270 */
[----:B------:R-:W-:Y:S01]  /*1510*/  MOV R9, R15 ;  /* 0x0000000f00097202 */ /* 0x000fe20000000f00 */
[----:B------:R-:W-:Y:S10]  /*1520*/  BRA.DIV UR5, `(.L_x_470) ;  /* 0x0000003205547947 */ /* 0x000ff4000b800000 */
[----:B------:R-:W-:Y:S01]  /*1530*/  VOTE.ANY R8, PT, !P0 ;  /* 0x0000000000087806 */ /* 0x000fe200040e0100 */
[----:B------:R-:W-:-:S03]  /*1540*/  VIADD R18, R18, 0xffffffe0 ;  /* 0xffffffe012127836 */ /* 0x000fc60000000000 */
[----:B------:R-:W-:-:S05]  /*1550*/  LOP3.LUT R8, R8, 0x80000000, R45, 0xec, !PT ;  /* 0x8000000008087812 */ /* 0x000fca00078eec2d */
[----:B------:R-:W-:-:S05]  /*1560*/  VIADD R15, R8, 0xffffffff ;  /* 0xffffffff080f7836 */ /* 0x000fca0000000000 */
[----:B------:R-:W-:-:S06]  /*1570*/  LOP3.LUT R15, R8, R15, RZ, 0xc, !PT ;  /* 0x0000000f080f7212 */ /* 0x000fcc00078e0cff */
[----:B------:R-:W0:Y:S02]  /*1580*/  POPC R15, R15 ;  /* 0x0000000f000f7309 */ /* 0x000e240000000000 */
[----:B0-----:R-:W0:Y:S01]  /*1590*/  SHFL.DOWN PT, R16, R9, 0x1, R15 ;  /* 0x0820000009107989 */ /* 0x001e2200000e000f */
[-C--:B------:R-:W-:Y:S02]  /*15a0*/  ISETP.GE.AND P0, PT, R44, R15.reuse, PT ;  /* 0x0000000f2c00720c */ /* 0x080fe40003f06270 */
[----:B------:R-:W-:-:S11]  /*15b0*/  ISETP.GT.AND P2, PT, R34, R15, PT ;  /* 0x0000000f2200720c */ /* 0x000fd60003f44270 */
[----:B0-----:R-:W-:Y:S01]  /*15c0*/  @!P0 FADD R9, R16, R9 ;  /* 0x0000000910098221 */ /* 0x001fe20000000000 */
[----:B------:R-:W-:-:S04]  /*15d0*/  ISETP.GT.AND P0, PT, R33, R15, PT ;  /* 0x0000000f2100720c */ /* 0x000fc80003f04270 */
        /* <DEDUP_REMOVED lines=11> */
[----:B0-----:R-:W-:-:S04]  /*1690*/  @!P2 FADD R9, R9, R16 ;  /* 0x000000100909a221 */ /* 0x001fc80000000000 */
[----:B------:R-:W-:-:S08]  /*16a0*/  FADD R36, R9, R36 ;  /* 0x0000002409247221 */ /* 0x000fd00000000000 */
.L_x_516:
[----:B------:R-:W-:Y:S05]  /*16b0*/  @P0 BRA `(.L_x_471) ;  /* 0xfffffffc003c0947 */ /* 0x000fea000383ffff */
.L_x_465:
[----:B------:R-:W-:Y:S01]  /*16c0*/  ISETP.NE.AND P0, PT, R44, RZ, PT ;  /* 0x000000ff2c00720c */ /* 0x000fe20003f05270 */
[----:B------:R-:W0:Y:S01]  /*16d0*/  @!P1 S2R R9, SR_CgaCtaId ;  /* 0x0000000000099919 */ /* 0x000e220000008800 */
[----:B------:R-:W-:Y:S01]  /*16e0*/  @!P1 MOV R8, 0x400 ;  /* 0x0000040000089802 */ /* 0x000fe20000000f00 */
[----:B------:R-:W-:Y:S01]  /*16f0*/  @!P1 FADD R11, R11, R36 ;  /* 0x000000240b0b9221 */ /* 0x000fe20000000000 */
[----:B------:R-:W-:-:S05]  /*1700*/  @!P1 IMAD.MOV.U32 R10, RZ, RZ, 0x65 ;  /* 0x00000065ff0a9424 */ /* 0x000fca00078e00ff */
[----:B------:R1:W-:Y:S04]  /*1710*/  @!P1 ST.E.64.STRONG.GPU desc[UR12][R12.64+0x100], R10 ;  /* 0x0001000a0c009985 */ /* 0x0003e8000c10fb0c */
[----:B------:R-:W2:Y:S01]  /*1720*/  @!P0 S2R R15, SR_CgaCtaId ;  /* 0x00000000000f8919 */ /* 0x000ea20000008800 */
[----:B------:R-:W-:Y:S02]  /*1730*/  @!P0 MOV R14, 0x400 ;  /* 0x00000400000e8802 */ /* 0x000fe40000000f00 */
[----:B0-----:R-:W-:Y:S02]  /*1740*/  @!P1 LEA R9, R9, R8, 0x18 ;  /* 0x0000000809099211 */ /* 0x001fe400078ec0ff */
[----:B------:R-:W-:Y:S01]  /*1750*/  MOV R8, R43 ;  /* 0x0000002b00087202 */ /* 0x000fe20000000f00 */
[----:B------:R-:W-:-:S02]  /*1760*/  @!P0 IMAD.MOV.U32 R8, RZ, RZ, R36 ;  /* 0x000000ffff088224 */ /* 0x000fc400078e0024 */
[----:B------:R1:W-:Y:S04]  /*1770*/  @!P1 STS [R9+0x8], R11 ;  /* 0x0000080b09009388 */ /* 0x0003e80000000800 */
[----:B------:R1:W-:Y:S01]  /*1780*/  @!P1 STS [R9+0x4], R36 ;  /* 0x0000042409009388 */ /* 0x0003e20000000800 */
[----:B--2---:R-:W-:-:S05]  /*1790*/  @!P0 LEA R15, R15, R14, 0x18 ;  /* 0x0000000e0f0f8211 */ /* 0x004fca00078ec0ff */
[----:B------:R1:W-:Y:S02]  /*17a0*/  @!P0 STS [R15+0x54], R36 ;  /* 0x000054240f008388 */ /* 0x0003e40000000800 */
.L_x_459:
[----:B------:R-:W-:Y:S05]  /*17b0*/  WARPSYNC.ALL ;  /* 0x0000000000007948 */ /* 0x000fea0003800000 */
[----:B------:R-:W0:Y:S08]  /*17c0*/  S2UR UR7, SR_CgaCtaId ;  /* 0x00000000000779c3 */ /* 0x000e300000008800 */
[----:B------:R-:W-:Y:S06]  /*17d0*/  BAR.SYNC.DEFER_BLOCKING 0x0 ;  /* 0x0000000000007b1d */ /* 0x000fec0000010000 */
[----:B------:R-:W-:Y:S01]  /*17e0*/  UMOV UR5, 0x400 ;  /* 0x0000040000057882 */ /* 0x000fe20000000000 */
[----:B-1----:R-:W1:Y:S01]  /*17f0*/  S2R R10, SR_TID.X ;  /* 0x00000000000a7919 */ /* 0x002e620000002100 */
[----:B0-----:R-:W-:-:S09]  /*1800*/  ULEA UR5, UR7, UR5, 0x18 ;  /* 0x0000000507057291 */ /* 0x001fd2000f8ec0ff */
[----:B------:R-:W0:Y:S01]  /*1810*/  LDS R9, [UR5+0x54] ;  /* 0x00005405ff097984 */ /* 0x000e220008000800 */
[----:B-1----:R-:W-:-:S13]  /*1820*/  ISETP.NE.AND P0, PT, R10, RZ, PT ;  /* 0x000000ff0a00720c */ /* 0x002fda0003f05270 */
[----:B0-----:R-:W-:-:S04]  /*1830*/  @P0 FADD R8, R9, R8 ;  /* 0x0000000809080221 */ /* 0x001fc80000000000 */
[----:B------:R-:W-:-:S07]  /*1840*/  FADD R12, R26, R8 ;  /* 0x000000081a0c7221 */ /* 0x000fce0000000000 */
.L_x_458:
[----:B------:R-:W-:Y:S05]  /*1850*/  BSYNC.RECONVERGENT B0 ;  /* 0x0000000000007941 */ /* 0x000fea0003800200 */
.L_x_456:
[----:B0-----:R-:W-:Y:S01]  /*1860*/  FADD R8, R39, R12 ;  /* 0x0000000c27087221 */ /* 0x001fe20000000000 */
[----:B------:R-:W-:Y:S03]  /*1870*/  BAR.SYNC.DEFER_BLOCKING 0x0 ;  /* 0x0000000000007b1d */ /* 0x000fe60000010000 */
[----:B------:R-:W-:-:S03]  /*1880*/  FADD R31, R31, R8 ;  /* 0x000000081f1f7221 */ /* 0x000fc60000000000 */
[----:B------:R-:W0:Y:S01]  /*1890*/  LDCU.64 UR8, c[0x0][0x388] ;  /* 0x00007100ff0877ac */ /* 0x000e220008000a00 */
[----:B------:R-:W-:-:S04]  /*18a0*/  FADD R30, R30, R31 ;  /* 0x0000001f1e1e7221 */ /* 0x000fc80000000000 */
[----:B------:R-:W-:-:S04]  /*18b0*/  FADD R10, R29, R30 ;  /* 0x0000001e1d0a7221 */ /* 0x000fc80000000000 */
[----:B------:R-:W-:-:S04]  /*18c0*/  FADD R25, R25, R10 ;  /* 0x0000000a19197221 */ /* 0x000fc80000000000 */
[----:B------:R-:W-:-:S04]  /*18d0*/  FADD R24, R24, R25 ;  /* 0x0000001918187221 */ /* 0x000fc80000000000 */
[----:B------:R-:W-:Y:S01]  /*18e0*/  FADD R23, R23, R24 ;  /* 0x0000001817177221 */ /* 0x000fe20000000000 */
[----:B------:R-:W-:Y:S01]  /*18f0*/  STS [R27], R12 ;  /* 0x0000000c1b007388 */ /* 0x000fe20000000800 */
[----:B0-----:R-:W-:Y:S02]  /*1900*/  IADD3 R42, P0, PT, R42, UR8, RZ ;  /* 0x000000082a2a7c10 */ /* 0x001fe4000ff1e0ff */
[----:B------:R-:W-:Y:S01]  /*1910*/  FADD R22, R22, R23 ;  /* 0x0000001716167221 */ /* 0x000fe20000000000 */
[----:B------:R-:W-:Y:S01]  /*1920*/  STS [R27+0x4], R8 ;  /* 0x000004081b007388 */ /* 0x000fe20000000800 */
[----:B------:R-:W-:Y:S02]  /*1930*/  IADD3.X R43, PT, PT, R41, UR9, RZ, P0, !PT ;  /* 0x00000009292b7c10 */ /* 0x000fe400087fe4ff */
[----:B------:R-:W-:Y:S01]  /*1940*/  FADD R21, R21, R22 ;  /* 0x0000001615157221 */ /* 0x000fe20000000000 */
[----:B------:R-:W-:Y:S03]  /*1950*/  STS [R27+0x8], R31 ;  /* 0x0000081f1b007388 */ /* 0x000fe60000000800 */
        /* <DEDUP_REMOVED lines=25> */
[----:B------:R-:W-:-:S03]  /*1af0*/  NOP ;  /* 0x0000000000007918 */ /* 0x000fc60000000000 */
[----:B------:R-:W0:Y:S04]  /*1b00*/  LDS R7, [R28] ;  /* 0x000000001c077984 */ /* 0x000e280000000800 */
        /* <DEDUP_REMOVED lines=18> */
[----:B0-----:R-:W-:Y:S04]  /*1c30*/  STG.E desc[UR12][R42.64], R7 ;  /* 0x000000072a007986 */ /* 0x001fe8000c10190c */
[----:B-1----:R-:W-:Y:S04]  /*1c40*/  STG.E desc[UR12][R42.64+0x80], R9 ;  /* 0x000080092a007986 */ /* 0x002fe8000c10190c */
[----:B--2---:R-:W-:Y:S04]  /*1c50*/  STG.E desc[UR12][R42.64+0x100], R5 ;  /* 0x000100052a007986 */ /* 0x004fe8000c10190c */
[----:B---3--:R-:W-:Y:S04]  /*1c60*/  STG.E desc[UR12][R42.64+0x180], R11 ;  /* 0x0001800b2a007986 */ /* 0x008fe8000c10190c */
[----:B----4-:R-:W-:Y:S04]  /*1c70*/  STG.E desc[UR12][R42.64+0x200], R13 ;  /* 0x0002000d2a007986 */ /* 0x010fe8000c10190c */
[----:B-----5:R-:W-:Y:S04]  /*1c80*/  STG.E desc[UR12][R42.64+0x280], R3 ;  /* 0x000280032a007986 */ /* 0x020fe8000c10190c */
        /* <DEDUP_REMOVED lines=14> */
.L_x_455:
[----:B------:R-:W-:-:S04]  /*1d70*/  ISETP.NE.U32.AND P0, PT, RZ, UR7, PT ;  /* 0x00000007ff007c0c */ /* 0x000fc8000bf05070 */
[----:B------:R-:W-:-:S13]  /*1d80*/  ISETP.NE.AND.EX P0, PT, RZ, UR4, PT, P0 ;  /* 0x00000004ff007c0c */ /* 0x000fda000bf05300 */
[----:B------:R-:W-:Y:S05]  /*1d90*/  @!P0 EXIT ;  /* 0x000000000000894d */ /* 0x000fea0003800000 */
[----:B------:R-:W0:Y:S02]  /*1da0*/  LDCU.64 UR4, c[0x0][0x380] ;  /* 0x00007000ff0477ac */ /* 0x000e240008000a00 */
[----:B0-----:R-:W-:-:S06]  /*1db0*/  UIMAD.WIDE UR4, UR6, 0x7b80, UR4 ;  /* 0x00007b80060478a5 */ /* 0x001fcc000f8e0204 */
[----:B------:R-:W-:Y:S02]  /*1dc0*/  IMAD.U32 R2, RZ, RZ, UR4 ;  /* 0x00000004ff027e24 */ /* 0x000fe4000f8e00ff */
[----:B------:R-:W-:-:S05]  /*1dd0*/  IMAD.U32 R3, RZ, RZ, UR5 ;  /* 0x00000005ff037e24 */ /* 0x000fca000f8e00ff */
[----:B------:R0:W2:Y:S01]  /*1de0*/  LDG.E R5, desc[UR12][R2.64] ;  /* 0x0000000c02057981 */ /* 0x0000a2000c1e1900 */
[----:B------:R-:W1:Y:S02]  /*1df0*/  S2R R43, SR_TID.X ;  /* 0x00000000002b7919 */ /* 0x000e640000002100 */
[C---:B-1----:R-:W-:Y:S02]  /*1e00*/  LOP3.LUT R29, R43.reuse, 0x1f, RZ, 0xc0, !PT ;  /* 0x0000001f2b1d7812 */ /* 0x042fe400078ec0ff */
[----:B------:R-:W-:-:S05]  /*1e10*/  LOP3.LUT R0, R43, 0x3e0, RZ, 0xc0, !PT ;  /* 0x000003e02b007812 */ /* 0x000fca00078ec0ff */
[----:B------:R-:W-:-:S04]  /*1e20*/  IMAD R29, R0, 0x13, R29 ;  /* 0x00000013001d7824 */ /* 0x000fc800078e021d */
[C---:B------:R-:W-:Y:S01]  /*1e30*/  VIADD R4, R29.reuse, 0x60 ;  /* 0x000000601d047836 */ /* 0x040fe20000000000 */
[C---:B------:R-:W-:Y:S01]  /*1e40*/  IADD3 R0, PT, PT, R29.reuse, 0x40, RZ ;  /* 0x000000401d007810 */ /* 0x040fe20007ffe0ff */
[C---:B------:R-:W-:Y:S01]  /*1e50*/  VIADD R6, R29.reuse, 0x80 ;  /* 0x000000801d067836 */ /* 0x040fe20000000000 */
[C---:B------:R-:W-:Y:S02]  /*1e60*/  ISETP.GE.U32.AND P1, PT, R29.reuse, UR7, PT ;  /* 0x000000071d007c0c */ /* 0x040fe4000bf26070 */
[----:B------:R-:W-:Y:S01]  /*1e70*/  ISETP.GE.U32.AND P6, PT, R0, UR7, PT ;  /* 0x0000000700007c0c */ /* 0x000fe2000bfc6070 */
[C---:B------:R-:W-:Y:S01]  /*1e80*/  VIADD R0, R29.reuse, 0xa0 ;  /* 0x000000a01d007836 */ /* 0x040fe20000000000 */
[C---:B0-----:R-:W-:Y:S02]  /*1e90*/  IADD3 R3, PT, PT, R29.reuse, 0xc0, RZ ;  /* 0x000000c01d037810 */ /* 0x041fe40007ffe0ff */
[C---:B------:R-:W-:Y:S02]  /*1ea0*/  LEA R2, P2, R29.reuse, UR4, 0x2 ;  /* 0x000000041d027c11 */ /* 0x040fe4000f8410ff */
[----:B------:R-:W-:Y:S01]  /*1eb0*/  ISETP.GE.U32.AND P3, PT, R4, UR7, PT ;  /* 0x0000000704007c0c */ /* 0x000fe2000bf66070 */
[----:B------:R-:W-:Y:S01]  /*1ec0*/  VIADD R4, R29, 0xe0 ;  /* 0x000000e01d047836 */ /* 0x000fe20000000000 */
[----:B------:R-:W-:Y:S01]  /*1ed0*/  ISETP.GE.U32.AND P0, PT, R3, UR7, PT ;  /* 0x0000000703007c0c */ /* 0x000fe2000bf06070 */
[----:B------:R-:W-:Y:S01]  /*1ee0*/  IMAD.X R3, RZ, RZ, UR5, P2 ;  /* 0x00000005ff037e24 */ /* 0x000fe200090e06ff */
[----:B------:R-:W-:Y:S01]  /*1ef0*/  ISETP.GE.U32.AND P5, PT, R0, UR7, PT ;  /* 0x0000000700007c0c */ /* 0x000fe2000bfa6070 */
[----:B------:R-:W-:Y:S01]  /*1f00*/  VIADD R0, R29, 0x100 ;  /* 0x000001001d007836 */ /* 0x000fe20000000000 */
[----:B------:R-:W-:-:S02]  /*1f10*/  ISETP.GE.U32.AND P4, PT, R6, UR7, PT ;  /* 0x0000000706007c0c */ /* 0x000fc4000bf86070 */
[C---:B------:R-:W-:Y:S02]  /*1f20*/  IADD3 R41, PT, PT, R29.reuse, 0x20, RZ ;  /* 0x000000201d297810 */ /* 0x040fe40007ffe0ff */
[----:B------:R-:W-:Y:S01]  /*1f30*/  ISETP.GE.U32.AND P2, PT, R4, UR7, PT ;  /* 0x0000000704007c0c */ /* 0x000fe2000bf46070 */
[C---:B------:R-:W-:Y:S02]  /*1f40*/  VIADD R4, R29.reuse, 0x160 ;  /* 0x000001601d047836 */ /* 0x040fe40000000000 */
[----:B------:R-:W-:Y:S02]  /*1f50*/  VIADD R40, R29, 0x240 ;  /* 0x000002401d287836 */ /* 0x000fe40000000000 */
[----:B--2---:R-:W-:Y:S02]  /*1f60*/  IMAD.MOV.U32 R7, RZ, RZ, R5 ;  /* 0x000000ffff077224 */ /* 0x004fe400078e0005 */
[----:B------:R-:W2:Y:S02]  /*1f70*/  @!P1 LDG.E R5, desc[UR12][R2.64] ;  /* 0x0000000c02059981 */ /* 0x000ea4000c1e1900 */
[----:B------:R-:W-:-:S02]  /*1f80*/  IMAD.MOV.U32 R11, RZ, RZ, R7 ;  /* 0x000000ffff0b7224 */ /* 0x000fc400078e0007 */
[--C-:B------:R-:W-:Y:S01]  /*1f90*/  IMAD.MOV.U32 R13, RZ, RZ, R7.reuse ;  /* 0x000000ffff0d7224 */ /* 0x100fe200078e0007 */
[----:B------:R-:W-:Y:S02]  /*1fa0*/  ISETP.GE.U32.AND P1, PT, R0, UR7, PT ;  /* 0x0000000700007c0c */ /* 0x000fe4000bf26070 */
[----:B------:R-:W-:Y:S01]  /*1fb0*/  IADD3 R0, PT, PT, R29, 0x120, RZ ;  /* 0x000001201d007810 */ /* 0x000fe20007ffe0ff */
[----:B------:R-:W3:Y:S01]  /*1fc0*/  @!P6 LDG.E R11, desc[UR12][R2.64+0x100] ;  /* 0x0001000c020be981 */ /* 0x000ee2000c1e1900 */
[----:B------:R-:W-:Y:S01]  /*1fd0*/  ISETP.GE.U32.AND P6, PT, R41, UR7, PT ;  /* 0x0000000729007c0c */ /* 0x000fe2000bfc6070 */
[----:B------:R-:W-:Y:S02]  /*1fe0*/  IMAD.MOV.U32 R15, RZ, RZ, R7 ;  /* 0x000000ffff0f7224 */ /* 0x000fe400078e0007 */
[----:B------:R-:W4:Y:S01]  /*1ff0*/  @!P3 LDG.E R13, desc[UR12][R2.64+0x180] ;  /* 0x0001800c020db981 */ /* 0x000f22000c1e1900 */
[----:B------:R-:W-:Y:S01]  /*2000*/  ISETP.GE.U32.AND P3, PT, R0, UR7, PT ;  /* 0x0000000700007c0c */ /* 0x000fe2000bf66070 */
[----:B------:R-:W-:-:S02]  /*2010*/  VIADD R0, R29, 0x140 ;  /* 0x000001401d007836 */ /* 0x000fc40000000000 */
[--C-:B------:R-:W-:Y:S01]  /*2020*/  IMAD.MOV.U32 R9, RZ, RZ, R7.reuse ;  /* 0x000000ffff097224 */ /* 0x100fe200078e0007 */
[----:B------:R-:W5:Y:S02]  /*2030*/  @!P4 LDG.E R15, desc[UR12][R2.64+0x200] ;  /* 0x0002000c020fc981 */ /* 0x000f64000c1e1900 */
[----:B------:R-:W-:Y:S01]  /*2040*/  ISETP.GE.U32.AND P4, PT, R0, UR7, PT ;  /* 0x0000000700007c0c */ /* 0x000fe2000bf86070 */
[C---:B------:R-:W-:Y:S01]  /*2050*/  VIADD R0, R29.reuse, 0x180 ;  /* 0x000001801d007836 */ /* 0x040fe20000000000 */
[-C--:B------:R-:W-:Y:S01]  /*2060*/  MOV R17, R7.reuse ;  /* 0x0000000700117202 */ /* 0x080fe20000000f00 */
[----:B------:R-:W5:Y:S01]  /*2070*/  @!P6 LDG.E R9, desc[UR12][R2.64+0x80] ;  /* 0x0000800c0209e981 */ /* 0x000f62000c1e1900 */
[-C--:B------:R-:W-:Y:S02]  /*2080*/  MOV R19, R7.reuse ;  /* 0x0000000700137202 */ /* 0x080fe40000000f00 */
[----:B------:R-:W-:Y:S01]  /*2090*/  ISETP.GE.U32.AND P6, PT, R0, UR7, PT ;  /* 0x0000000700007c0c */ /* 0x000fe2000bfc6070 */
[C---:B------:R-:W-:Y:S01]  /*20a0*/  VIADD R0, R29.reuse, 0x1a0 ;  /* 0x000001a01d007836 */ /* 0x040fe20000000000 */
[----:B------:R-:W5:Y:S01]  /*20b0*/  @!P5 LDG.E R17, desc[UR12][R2.64+0x280] ;  /* 0x0002800c0211d981 */ /* 0x000f62000c1e1900 */
[----:B------:R-:W-:Y:S01]  /*20c0*/  ISETP.GE.U32.AND P5, PT, R4, UR7, PT ;  /* 0x0000000704007c0c */ /* 0x000fe2000bfa6070 */
[----:B------:R-:W-:Y:S01]  /*20d0*/  IMAD.MOV.U32 R23, RZ, RZ, R7 ;  /* 0x000000ffff177224 */ /* 0x000fe200078e0007 */
[----:B------:R-:W-:Y:S01]  /*20e0*/  MOV R21, R7 ;  /* 0x0000000700157202 */ /* 0x000fe20000000f00 */
[----:B------:R-:W5:Y:S01]  /*20f0*/  @!P0 LDG.E R19, desc[UR12][R2.64+0x300] ;  /* 0x0003000c02138981 */ /* 0x000f62000c1e1900 */
[----:B------:R-:W-:Y:S01]  /*2100*/  ISETP.GE.U32.AND P0, PT, R0, UR7, PT ;  /* 0x0000000700007c0c */ /* 0x000fe2000bf06070 */
[----:B------:R-:W-:-:S02]  /*2110*/  VIADD R4, R29, 0x1c0 ;  /* 0x000001c01d047836 */ /* 0x000fc40000000000 */
[C---:B------:R-:W-:Y:S01]  /*2120*/  VIADD R0, R29.reuse, 0x1e0 ;  /* 0x000001e01d007836 */ /* 0x040fe20000000000 */
[----:B------:R-:W5:Y:S01]  /*2130*/  @!P2 LDG.E R21, desc[UR12][R2.64+0x380] ;  /* 0x0003800c0215a981 */ /* 0x000f62000c1e1900 */
[-C--:B------:R-:W-:Y:S01]  /*2140*/  MOV R25, R7.reuse ;  /* 0x0000000700197202 */ /* 0x080fe20000000f00 */
[----:B------:R-:W-:Y:S01]  /*2150*/  IMAD.MOV.U32 R33, RZ, RZ, R7 ;  /* 0x000000ffff217224 */ /* 0x000fe200078e0007 */
[----:B------:R-:W-:Y:S01]  /*2160*/  MOV R31, R7 ;  /* 0x00000007001f7202 */ /* 0x000fe20000000f00 */
[----:B------:R-:W5:Y:S01]  /*2170*/  @!P1 LDG.E R23, desc[UR12][R2.64+0x400] ;  /* 0x0004000c02179981 */ /* 0x000f62000c1e1900 */
[----:B------:R-:W-:Y:S01]  /*2180*/  ISETP.GE.U32.AND P2, PT, R4, UR7, PT ;  /* 0x0000000704007c0c */ /* 0x000fe2000bf46070 */
[C---:B------:R-:W-:Y:S01]  /*2190*/  VIADD R4, R29.reuse, 0x220 ;  /* 0x000002201d047836 */ /* 0x040fe20000000000 */
[----:B------:R-:W-:Y:S01]  /*21a0*/  ISETP.GE.U32.AND P1, PT, R0, UR7, PT ;  /* 0x0000000700007c0c */ /* 0x000fe2000bf26070 */
[----:B------:R-:W-:Y:S01]  /*21b0*/  VIADD R0, R29, 0x200 ;  /* 0x000002001d007836 */ /* 0x000fe20000000000 */
[----:B------:R-:W5:Y:S04]  /*21c0*/  @!P3 LDG.E R25, desc[UR12][R2.64+0x480] ;  /* 0x0004800c0219b981 */ /* 0x000f68000c1e1900 */
[----:B------:R-:W5:Y:S01]  /*21d0*/  @!P4 LDG.E R31, desc[UR12][R2.64+0x500] ;  /* 0x0005000c021fc981 */ /* 0x000f62000c1e1900 */
[----:B------:R-:W-:-:S02]  /*21e0*/  ISETP.GE.U32.AND P3, PT, R0, UR7, PT ;  /* 0x0000000700007c0c */ /* 0x000fc4000bf66070 */
[----:B------:R-:W-:Y:S01]  /*21f0*/  ISETP.GE.U32.AND P4, PT, R4, UR7, PT ;  /* 0x0000000704007c0c */ /* 0x000fe2000bf86070 */
[----:B------:R-:W5:Y:S01]  /*2200*/  @!P5 LDG.E R33, desc[UR12][R2.64+0x580] ;  /* 0x0005800c0221d981 */ /* 0x000f62000c1e1900 */
[----:B------:R-:W-:Y:S01]  /*2210*/  ISETP.GE.U32.AND P5, PT, R40, UR7, PT ;  /* 0x0000000728007c0c */ /* 0x000fe2000bfa6070 */
[--C-:B------:R-:W-:Y:S01]  /*2220*/  IMAD.MOV.U32 R39, RZ, RZ, R7.reuse ;  /* 0x000000ffff277224 */ /* 0x100fe200078e0007 */
[-C--:B------:R-:W-:Y:S01]  /*2230*/  MOV R37, R7.reuse ;  /* 0x0000000700257202 */ /* 0x080fe20000000f00 */
[--C-:B------:R-:W-:Y:S01]  /*2240*/  IMAD.MOV.U32 R45, RZ, RZ, R7.reuse ;  /* 0x000000ffff2d7224 */ /* 0x100fe200078e0007 */
[----:B------:R-:W-:Y:S01]  /*2250*/  MOV R0, R7 ;  /* 0x0000000700007202 */ /* 0x000fe20000000f00 */
[--C-:B------:R-:W-:Y:S02]  /*2260*/  IMAD.MOV.U32 R4, RZ, RZ, R7.reuse ;  /* 0x000000ffff047224 */ /* 0x100fe400078e0007 */
[----:B------:R-:W-:Y:S01]  /*2270*/  IMAD.MOV.U32 R6, RZ, RZ, R7 ;  /* 0x000000ffff067224 */ /* 0x000fe200078e0007 */
[----:B------:R-:W5:Y:S04]  /*2280*/  @!P6 LDG.E R37, desc[UR12][R2.64+0x600] ;  /* 0x0006000c0225e981 */ /* 0x000f68000c1e1900 */
[----:B------:R-:W5:Y:S04]  /*2290*/  @!P0 LDG.E R39, desc[UR12][R2.64+0x680] ;  /* 0x0006800c02278981 */ /* 0x000f68000c1e1900 */
[----:B------:R-:W5:Y:S04]  /*22a0*/  @!P2 LDG.E R45, desc[UR12][R2.64+0x700] ;  /* 0x0007000c022da981 */ /* 0x000f68000c1e1900 */
[----:B------:R-:W5:Y:S04]  /*22b0*/  @!P1 LDG.E R0, desc[UR12][R2.64+0x780] ;  /* 0x0007800c02009981 */ /* 0x000f68000c1e1900 */
[----:B------:R-:W5:Y:S04]  /*22c0*/  @!P3 LDG.E R4, desc[UR12][R2.64+0x800] ;  /* 0x0008000c0204b981 */ /* 0x000f68000c1e1900 */
[----:B------:R-:W5:Y:S04]  /*22d0*/  @!P4 LDG.E R6, desc[UR12][R2.64+0x880] ;  /* 0x0008800c0206c981 */ /* 0x000f68000c1e1900 */
[----:B------:R-:W5:Y:S01]  /*22e0*/  @!P5 LDG.E R7, desc[UR12][R2.64+0x900] ;  /* 0x0009000c0207d981 */ /* 0x000f62000c1e1900 */
[----:B------:R-:W0:Y:S01]  /*22f0*/  S2R R35, SR_LANEID ;  /* 0x0000000000237919 */ /* 0x000e220000000000 */
[----:B------:R-:W1:Y:S01]  /*2300*/  S2UR UR5, SR_CgaCtaId ;  /* 0x00000000000579c3 */ /* 0x000e620000008800 */
[----:B------:R-:W-:Y:S01]  /*2310*/  SHF.R.U32.HI R36, RZ, 0x5, R43 ;  /* 0x00000005ff247819 */ /* 0x000fe2000001162b */
[----:B------:R-:W-:-:S02]  /*2320*/  UMOV UR4, 0x400 ;  /* 0x0000040000047882 */ /* 0x000fc40000000000 */
[----:B-1----:R-:W-:Y:S02]  /*2330*/  ULEA UR4, UR5, UR4, 0x18 ;  /* 0x0000000405047291 */ /* 0x002fe4000f8ec0ff */
[----:B0-----:R-:W-:-:S05]  /*2340*/  IMAD R28, R36, 0x260, R35 ;  /* 0x00000260241c7824 */ /* 0x001fca00078e0223 */
[----:B------:R-:W-:-:S05]  /*2350*/  LEA R28, R28, UR4, 0x2 ;  /* 0x000000041c1c7c11 */ /* 0x000fca000f8e10ff */
[----:B------:R-:W-:Y:S01]  /*2360*/  IMAD R27, R35, 0x48, R28 ;  /* 0x00000048231b7824 */ /* 0x000fe200078e021c */
[----:B------:R-:W-:Y:S01]  /*2370*/  UISETP.NE.AND UP0, UPT, UR6, URZ, UPT ;  /* 0x000000ff0600728c */ /* 0x000fe2000bf05270 */
        /* <DEDUP_REMOVED lines=58> */
[----:B------:R-:W-:-:S02]  /*2720*/  ISETP.NE.AND P2, PT, R36, 0xc, PT ;  /* 0x0000000c2400780c */ /* 0x000fc40003f45270 */
[----:B------:R-:W-:Y:S01]  /*2730*/  FADD R8, R8, R15 ;  /* 0x0000000f08087221 */ /* 0x000fe20000000000 */
[----:B------:R-:W-:-:S03]  /*2740*/  ISETP.NE.AND P3, PT, R35, RZ, PT ;  /* 0x000000ff2300720c */ /* 0x000fc60003f65270 */
        /* <DEDUP_REMOVED lines=41> */
[----:B------:R-:W-:-:S04]  /*29e0*/  ISETP.NE.AND P0, PT, R36, 0x8, PT ;  /* 0x000000082400780c */ /* 0x000fc80003f05270 */
[----:B------:R-:W-:Y:S02]  /*29f0*/  FSEL R8, R15, R8, !P0 ;  /* 0x000000080f087208 */ /* 0x000fe40004000000 */
[----:B------:R-:W-:Y:S02]  /*2a00*/  ISETP.NE.AND P0, PT, R36, 0xa, PT ;  /* 0x0000000a2400780c */ /* 0x000fe40003f05270 */
[----:B------:R-:W-:Y:S02]  /*2a10*/  FSEL R8, R16, R8, !P1 ;  /* 0x0000000810087208 */ /* 0x000fe40004800000 */
[----:B------:R-:W-:Y:S02]  /*2a20*/  ISETP.NE.AND P1, PT, R36, 0xb, PT ;  /* 0x0000000b2400780c */ /* 0x000fe40003f25270 */
[----:B------:R-:W-:Y:S02]  /*2a30*/  FSEL R8, R17, R8, !P0 ;  /* 0x0000000811087208 */ /* 0x000fe40004000000 */
[----:B------:R-:W-:-:S02]  /*2a40*/  ISETP.GE.U32.AND P0, PT, R43, 0x20, PT ;  /* 0x000000202b00780c */ /* 0x000fc40003f06070 */
[----:B------:R-:W-:Y:S01]  /*2a50*/  FSEL R8, R18, R8, !P1 ;  /* 0x0000000812087208 */ /* 0x000fe20004800000 */
[----:B------:R-:W-:-:S04]  /*2a60*/  @!P2 FADD R8, R19, R18 ;  /* 0x000000121308a221 */ /* 0x000fc80000000000 */
[----:B------:R-:W-:-:S05]  /*2a70*/  @P3 FADD R8, R37, R8 ;  /* 0x0000000825083221 */ /* 0x000fca0000000000 */
[----:B------:R-:W-:Y:S02]  /*2a80*/  FSEL R37, R37, R8, !P0 ;  /* 0x0000000825257208 */ /* 0x000fe40004000000 */
[----:B------:R-:W-:-:S03]  /*2a90*/  ISETP.NE.AND P0, PT, R43, RZ, PT ;  /* 0x000000ff2b00720c */ /* 0x000fc60003f05270 */
[----:B------:R-:W-:-:S05]  /*2aa0*/  FADD R37, R26, R37 ;  /* 0x000000251a257221 */ /* 0x000fca0000000000 */
[----:B------:R-:W-:Y:S01]  /*2ab0*/  FSEL R26, R26, R37, !P0 ;  /* 0x000000251a1a7208 */ /* 0x000fe20004000000 */
[----:B------:R-:W-:Y:S06]  /*2ac0*/  BRA `(.L_x_473) ;  /* 0x0000000c00647947 */ /* 0x000fec0003800000 */
.L_x_472:
        /* <DEDUP_REMOVED lines=14> */
[C---:B------:R-:W-:Y:S01]  /*2bb0*/  ISETP.NE.AND P1, PT, R35.reuse, 0x1f, PT ;  /* 0x0000001f2300780c */ /* 0x040fe20003f25270 */
        /* <DEDUP_REMOVED lines=55> */
[----:B------:R-:W-:Y:S01]  /*2f30*/  ISETP.GT.U32.AND P0, PT, R43, 0x1f, PT ;  /* 0x0000001f2b00780c */ /* 0x000fe20003f04070 */
[C---:B0-----:R-:W-:Y:S01]  /*2f40*/  FADD R11, R19.reuse, R11 ;  /* 0x0000000b130b7221 */ /* 0x041fe20000000000 */
[----:B------:R-:W-:Y:S02]  /*2f50*/  FSEL R8, R19, R8, !P1 ;  /* 0x0000000813087208 */ /* 0x000fe40004800000 */
[----:B------:R-:W-:-:S03]  /*2f60*/  ISETP.GE.U32.AND P1, PT, R43, 0x20, PT ;  /* 0x000000202b00780c */ /* 0x000fc60003f26070 */
[----:B------:R-:W-:-:S05]  /*2f70*/  @P2 FADD R8, R37, R8 ;  /* 0x0000000825082221 */ /* 0x000fca0000000000 */
[----:B------:R-:W-:Y:S01]  /*2f80*/  FSEL R39, R37, R8, !P1 ;  /* 0x0000000825277208 */ /* 0x000fe20004800000 */
[----:B------:R-:W-:Y:S06]  /*2f90*/  @P0 BRA `(.L_x_474) ;  /* 0x0000000800080947 */ /* 0x000fec0003800000 */
[----:B------:R-:W0:Y:S01]  /*2fa0*/  LDC.64 R14, c[0x0][0x390] ;  /* 0x0000e400ff0e7b82 */ /* 0x000e220000000a00 */
[----:B------:R-:W-:Y:S02]  /*2fb0*/  ISETP.NE.AND P1, PT, R43, RZ, PT ;  /* 0x000000ff2b00720c */ /* 0x000fe40003f25270 */
[----:B------:R-:W-:Y:S02]  /*2fc0*/  LOP3.LUT R18, RZ, R43, RZ, 0x33, !PT ;  /* 0x0000002bff127212 */ /* 0x000fe400078e33ff */
[----:B------:R-:W-:-:S03]  /*2fd0*/  MOV R13, UR6 ;  /* 0x00000006000d7c02 */ /* 0x000fc60008000f00 */
        /* <DEDUP_REMOVED lines=12> */
.L_x_519:
[----:B------:R-:W-:Y:S05]  /*30a0*/  @!P0 BRA `(.L_x_476) ;  /* 0x0000000000248947 */ /* 0x000fea0003800000 */
[----:B------:R-:W-:-:S07]  /*30b0*/  HFMA2 R9, -RZ, RZ, 0, 2.849102020263671875e-05 ;  /* 0x000001deff097431 */ /* 0x000fce00000001ff */
.L_x_478:
[----:B------:R-:W-:Y:S05]  /*30c0*/  NANOSLEEP R9 ;  /* 0x000000090000735d */ /* 0x000fea0003800000 */
[----:B------:R-:W2:Y:S01]  /*30d0*/  LD.E.64.STRONG.GPU R16, desc[UR12][R14.64+0x100] ;  /* 0x0001000c0e107980 */ /* 0x000ea2000c10fb00 */
[----:B------:R-:W-:Y:S01]  /*30e0*/  UMOV UR5, 0xffffffff ;  /* 0xffffffff00057882 */ /* 0x000fe20000000000 */
[----:B------:R-:W-:Y:S02]  /*30f0*/  SHF.R.U32.HI R9, RZ, 0x1, R9 ;  /* 0x00000001ff097819 */ /* 0x000fe40000011609 */
[----:B--2---:R-:W-:Y:S01]  /*3100*/  ISETP.NE.AND P0, PT, R16, 0x63, PT ;  /* 0x000000631000780c */ /* 0x004fe20003f05270 */
[----:B------:R-:W-:-:S12]  /*3110*/  BRA.DIV UR5, `(.L_x_477) ;  /* 0x0000001a053c7947 */ /* 0x000fd8000b800000 */
[----:B------:R-:W-:-:S13]  /*3120*/  VOTE.ANY P0, !P0 ;  /* 0x0000000000ff7806 */ /* 0x000fda0004000100 */
.L_x_522:
[----:B------:R-:W-:Y:S05]  /*3130*/  @P0 BRA `(.L_x_478) ;  /* 0xfffffffc00e00947 */ /* 0x000fea000383ffff */
.L_x_476:
[----:B------:R-:W-:Y:S01]  /*3140*/  UMOV UR5, 0xffffffff ;  /* 0xffffffff00057882 */ /* 0x000fe20000000000 */
[----:B------:R-:W-:Y:S02]  /*3150*/  ISETP.NE.AND P2, PT, R16, 0x65, PT ;  /* 0x000000651000780c */ /* 0x000fe40003f45270 */
[----:B------:R-:W-:Y:S11]  /*3160*/  BRA.DIV UR5, `(.L_x_479) ;  /* 0x0000001a05487947 */ /* 0x000ff6000b800000 */
[----:B------:R-:W0:Y:S01]  /*3170*/  S2R R42, SR_GEMASK ;  /* 0x00000000002a7919 */ /* 0x000e220000003c00 */
[----:B------:R-:W-:Y:S01]  /*3180*/  VOTE.ANY R8, PT, !P2 ;  /* 0x0000000000087806 */ /* 0x000fe200050e0100 */
[----:B------:R-:W-:-:S03]  /*3190*/  VIADD R10, R35, 0x10 ;  /* 0x00000010230a7836 */ /* 0x000fc60000000000 */
[----:B0-----:R-:W-:-:S05]  /*31a0*/  LOP3.LUT R8, R8, 0x80000000, R42, 0xec, !PT ;  /* 0x8000000008087812 */ /* 0x001fca00078eec2a */
[----:B------:R-:W-:-:S05]  /*31b0*/  VIADD R9, R8, 0xffffffff ;  /* 0xffffffff08097836 */ /* 0x000fca0000000000 */
[----:B------:R-:W-:Y:S01]  /*31c0*/  LOP3.LUT R9, R8, R9, RZ, 0xc, !PT ;  /* 0x0000000908097212 */ /* 0x000fe200078e0cff */
[----:B------:R-:W-:-:S03]  /*31d0*/  VIADD R8, R35, 0x2 ;  /* 0x0000000223087836 */ /* 0x000fc60000000000 */
[----:B------:R-:W0:Y:S02]  /*31e0*/  POPC R15, R9 ;  /* 0x00000009000f7309 */ /* 0x000e240000000000 */
[----:B0-----:R-:W0:Y:S01]  /*31f0*/  SHFL.DOWN PT, R14, R17, 0x1, R15 ;  /* 0x08200000110e7989 */ /* 0x001e2200000e000f */
[-C--:B------:R-:W-:Y:S02]  /*3200*/  ISETP.GE.AND P0, PT, R35, R15.reuse, PT ;  /* 0x0000000f2300720c */ /* 0x080fe40003f06270 */
[----:B------:R-:W-:-:S11]  /*3210*/  ISETP.GT.AND P2, PT, R10, R15, PT ;  /* 0x0000000f0a00720c */ /* 0x000fd60003f44270 */
[----:B0-----:R-:W-:Y:S01]  /*3220*/  @!P0 FADD R17, R14, R17 ;  /* 0x000000110e118221 */ /* 0x001fe20000000000 */
[-C--:B------:R-:W-:Y:S02]  /*3230*/  ISETP.GT.AND P0, PT, R8, R15.reuse, PT ;  /* 0x0000000f0800720c */ /* 0x080fe40003f04270 */
[----:B------:R-:W-:Y:S02]  /*3240*/  IADD3 R8, PT, PT, R35, 0x4, RZ ;  /* 0x0000000423087810 */ /* 0x000fe40007ffe0ff */
[----:B------:R-:W0:Y:S09]  /*3250*/  SHFL.DOWN PT, R14, R17, 0x2, R15 ;  /* 0x08400000110e7989 */ /* 0x000e3200000e000f */
[----:B0-----:R-:W-:Y:S01]  /*3260*/  @!P0 FADD R17, R17, R14 ;  /* 0x0000000e11118221 */ /* 0x001fe20000000000 */
[----:B------:R-:W-:Y:S01]  /*3270*/  ISETP.GT.AND P0, PT, R8, R15, PT ;  /* 0x0000000f0800720c */ /* 0x000fe20003f04270 */
[----:B------:R-:W-:-:S03]  /*3280*/  VIADD R8, R35, 0x8 ;  /* 0x0000000823087836 */ /* 0x000fc60000000000 */
[----:B------:R-:W0:Y:S09]  /*3290*/  SHFL.DOWN PT, R14, R17, 0x4, R15 ;  /* 0x08800000110e7989 */ /* 0x000e3200000e000f */
[----:B0-----:R-:W-:Y:S01]  /*32a0*/  @!P0 FADD R17, R17, R14 ;  /* 0x0000000e11118221 */ /* 0x001fe20000000000 */
[----:B------:R-:W-:-:S02]  /*32b0*/  ISETP.GT.AND P0, PT, R8, R15, PT ;  /* 0x0000000f0800720c */ /* 0x000fc40003f04270 */
[----:B------:R-:W0:Y:S02]  /*32c0*/  LDC.64 R8, c[0x0][0x390] ;  /* 0x0000e400ff087b82 */ /* 0x000e240000000a00 */
[----:B------:R-:W1:Y:S01]  /*32d0*/  SHFL.DOWN PT, R14, R17, 0x8, R15 ;  /* 0x09000000110e7989 */ /* 0x000e6200000e000f */
[----:B0-----:R-:W-:-:S08]  /*32e0*/  IADD3 R19, P3, PT, R8, 0x100, RZ ;  /* 0x0000010008137810 */ /* 0x001fd00007f7e0ff */
[----:B-1----:R-:W-:Y:S01]  /*32f0*/  @!P0 FADD R17, R17, R14 ;  /* 0x0000000e11118221 */ /* 0x002fe20000000000 */
[----:B------:R-:W-:Y:S02]  /*3300*/  ISETP.NE.AND P0, PT, R16, 0x65, PT ;  /* 0x000000651000780c */ /* 0x000fe40003f05270 */
[----:B------:R-:W-:Y:S02]  /*3310*/  IADD3.X R37, PT, PT, RZ, R9, RZ, P3, !PT ;  /* 0x00000009ff257210 */ /* 0x000fe40001ffe4ff */
[----:B------:R-:W0:Y:S09]  /*3320*/  SHFL.DOWN PT, R14, R17, 0x10, R15 ;  /* 0x0a000000110e7989 */ /* 0x000e3200000e000f */
[----:B------:R-:W-:Y:S01]  /*3330*/  VOTE.ALL P0, P0 ;  /* 0x0000000000ff7806 */ /* 0x000fe20000000000 */
[----:B0-----:R-:W-:-:S04]  /*3340*/  @!P2 FADD R17, R17, R14 ;  /* 0x0000000e1111a221 */ /* 0x001fc80000000000 */
[----:B------:R-:W-:-:S08]  /*3350*/  IMAD.MOV.U32 R36, RZ, RZ, R17 ;  /* 0x000000ffff247224 */ /* 0x000fd000078e0011 */
.L_x_531:
[----:B------:R-:W-:Y:S05]  /*3360*/  @!P0 BRA `(.L_x_480) ;  /* 0x0000000000d88947 */ /* 0x000fea0003800000 */
[----:B------:R-:W-:-:S07]  /*3370*/  IMAD.MOV.U32 R38, RZ, RZ, 0x1de ;  /* 0x000001deff267424 */ /* 0x000fce00078e00ff */
.L_x_486:
[----:B------:R-:W-:Y:S01]  /*3380*/  MOV R8, R19 ;  /* 0x0000001300087202 */ /* 0x000fe20000000f00 */
[----:B------:R-:W-:-:S04]  /*3390*/  IMAD.MOV.U32 R9, RZ, RZ, R37 ;  /* 0x000000ffff097224 */ /* 0x000fc800078e0025 */
        /* <DEDUP_REMOVED lines=8> */
.L_x_534:
[----:B------:R-:W-:Y:S05]  /*3420*/  @!P0 BRA `(.L_x_482) ;  /* 0x0000000000248947 */ /* 0x000fea0003800000 */
[----:B------:R-:W-:-:S07]  /*3430*/  IMAD.MOV.U32 R9, RZ, RZ, R38 ;  /* 0x000000ffff097224 */ /* 0x000fce00078e0026 */
.L_x_484:
[----:B------:R-:W-:Y:S05]  /*3440*/  NANOSLEEP R9 ;  /* 0x000000090000735d */ /* 0x000fea0003800000 */
[----:B------:R-:W2:Y:S01]  /*3450*/  LD.E.64.STRONG.GPU R14, desc[UR12][R16.64+-0x100] ;  /* 0xffff000c100e7980 */ /* 0x000ea2000c10fb00 */
[----:B------:R-:W-:Y:S01]  /*3460*/  UMOV UR5, 0xffffffff ;  /* 0xffffffff00057882 */ /* 0x000fe20000000000 */
[----:B------:R-:W-:Y:S02]  /*3470*/  SHF.R.U32.HI R9, RZ, 0x1, R9 ;  /* 0x00000001ff097819 */ /* 0x000fe40000011609 */
[----:B--2---:R-:W-:Y:S01]  /*3480*/  ISETP.NE.AND P0, PT, R14, 0x63, PT ;  /* 0x000000630e00780c */ /* 0x004fe20003f05270 */
[----:B------:R-:W-:-:S12]  /*3490*/  BRA.DIV UR5, `(.L_x_483) ;  /* 0x0000001a05a87947 */ /* 0x000fd8000b800000 */
[----:B------:R-:W-:-:S13]  /*34a0*/  VOTE.ANY P0, !P0 ;  /* 0x0000000000ff7806 */ /* 0x000fda0004000100 */
.L_x_537:
[----:B------:R-:W-:Y:S05]  /*34b0*/  @P0 BRA `(.L_x_484) ;  /* 0xfffffffc00e00947 */ /* 0x000fea000383ffff */
.L_x_482:
[----:B------:R-:W-:Y:S01]  /*34c0*/  UMOV UR5, 0xffffffff ;  /* 0xffffffff00057882 */ /* 0x000fe20000000000 */
[----:B------:R-:W-:Y:S02]  /*34d0*/  ISETP.NE.AND P0, PT, R14, 0x65, PT ;  /* 0x000000650e00780c */ /* 0x000fe40003f05270 */
[----:B------:R-:W-:Y:S01]  /*34e0*/  MOV R17, R15 ;  /* 0x0000000f00117202 */ /* 0x000fe20000000f00 */
[----:B------:R-:W-:Y:S10]  /*34f0*/  BRA.DIV UR5, `(.L_x_485) ;  /* 0x0000001a05b07947 */ /* 0x000ff4000b800000 */
[----:B------:R-:W-:Y:S02]  /*3500*/  VOTE.ANY R8, PT, !P0 ;  /* 0x0000000000087806 */ /* 0x000fe400040e0100 */
[----:B------:R-:W-:Y:S02]  /*3510*/  IADD3 R18, PT, PT, R18, -0x20, RZ ;  /* 0xffffffe012127810 */ /* 0x000fe40007ffe0ff */
[----:B------:R-:W-:-:S05]  /*3520*/  LOP3.LUT R8, R8, 0x80000000, R42, 0xec, !PT ;  /* 0x8000000008087812 */ /* 0x000fca00078eec2a */
[----:B------:R-:W-:-:S05]  /*3530*/  VIADD R9, R8, 0xffffffff ;  /* 0xffffffff08097836 */ /* 0x000fca0000000000 */
[----:B------:R-:W-:Y:S01]  /*3540*/  LOP3.LUT R9, R8, R9, RZ, 0xc, !PT ;  /* 0x0000000908097212 */ /* 0x000fe200078e0cff */
[----:B------:R-:W-:-:S03]  /*3550*/  VIADD R8, R35, 0x2 ;  /* 0x0000000223087836 */ /* 0x000fc60000000000 */
[----:B------:R-:W0:Y:S02]  /*3560*/  POPC R15, R9 ;  /* 0x00000009000f7309 */ /* 0x000e240000000000 */
[----:B0-----:R-:W0:Y:S01]  /*3570*/  SHFL.DOWN PT, R16, R17, 0x1, R15 ;  /* 0x0820000011107989 */ /* 0x001e2200000e000f */
[----:B------:R-:W-:-:S13]  /*3580*/  ISETP.GE.AND P0, PT, R35, R15, PT ;  /* 0x0000000f2300720c */ /* 0x000fda0003f06270 */
        /* <DEDUP_REMOVED lines=9> */
[----:B------:R-:W-:Y:S01]  /*3620*/  ISETP.GT.AND P0, PT, R8, R15, PT ;  /* 0x0000000f0800720c */ /* 0x000fe20003f04270 */
[----:B------:R-:W-:-:S03]  /*3630*/  VIADD R8, R35, 0x10 ;  /* 0x0000001023087836 */ /* 0x000fc60000000000 */
[----:B------:R-:W0:Y:S02]  /*3640*/  SHFL.DOWN PT, R16, R17, 0x8, R15 ;  /* 0x0900000011107989 */ /* 0x000e2400000e000f */
[----:B------:R-:W-:-:S07]  /*3650*/  ISETP.GT.AND P2, PT, R8, R15, PT ;  /* 0x0000000f0800720c */ /* 0x000fce0003f44270 */
[----:B0-----:R-:W-:Y:S01]  /*3660*/  @!P0 FADD R17, R17, R16 ;  /* 0x0000001011118221 */ /* 0x001fe20000000000 */
[----:B------:R-:W-:-:S04]  /*3670*/  ISETP.NE.AND P0, PT, R14, 0x65, PT ;  /* 0x000000650e00780c */ /* 0x000fc80003f05270 */
[----:B------:R-:W0:Y:S09]  /*3680*/  SHFL.DOWN PT, R16, R17, 0x10, R15 ;  /* 0x0a00000011107989 */ /* 0x000e3200000e000f */
[----:B------:R-:W-:Y:S01]  /*3690*/  VOTE.ALL P0, P0 ;  /* 0x0000000000ff7806 */ /* 0x000fe20000000000 */
[----:B0-----:R-:W-:-:S04]  /*36a0*/  @!P2 FADD R17, R17, R16 ;  /* 0x000000101111a221 */ /* 0x001fc80000000000 */
[----:B------:R-:W-:-:S08]  /*36b0*/  FADD R36, R17, R36 ;  /* 0x0000002411247221 */ /* 0x000fd00000000000 */
.L_x_546:
[----:B------:R-:W-:Y:S05]  /*36c0*/  @P0 BRA `(.L_x_486) ;  /* 0xfffffffc002c0947 */ /* 0x000fea000383ffff */
.L_x_480:
        /* <DEDUP_REMOVED lines=8> */
[----:B0-----:R-:W-:Y:S01]  /*3750*/  @!P1 LEA R9, R9, R8, 0x18 ;  /* 0x0000000809099211 */ /* 0x001fe200078ec0ff */
[----:B------:R-:W-:Y:S01]  /*3760*/  IMAD.MOV.U32 R8, RZ, RZ, R39 ;  /* 0x000000ffff087224 */ /* 0x000fe200078e0027 */
[----:B------:R-:W-:-:S03]  /*3770*/  @!P0 MOV R8, R36 ;  /* 0x0000002400088202 */ /* 0x000fc60000000f00 */
[----:B------:R1:W-:Y:S04]  /*3780*/  @!P1 STS [R9+0x8], R11 ;  /* 0x0000080b09009388 */ /* 0x0003e80000000800 */
[----:B------:R1:W-:Y:S01]  /*3790*/  @!P1 STS [R9+0x4], R36 ;  /* 0x0000042409009388 */ /* 0x0003e20000000800 */
[----:B--2---:R-:W-:-:S05]  /*37a0*/  @!P0 LEA R15, R15, R14, 0x18 ;  /* 0x0000000e0f0f8211 */ /* 0x004fca00078ec0ff */
[----:B------:R1:W-:Y:S02]  /*37b0*/  @!P0 STS [R15+0x54], R36 ;  /* 0x000054240f008388 */ /* 0x0003e40000000800 */
.L_x_474:
[----:B------:R-:W-:Y:S05]  /*37c0*/  WARPSYNC.ALL ;  /* 0x0000000000007948 */ /* 0x000fea0003800000 */
[----:B-1----:R-:W-:Y:S01]  /*37d0*/  IMAD.MOV.U32 R9, RZ, RZ, R8 ;  /* 0x000000ffff097224 */ /* 0x002fe200078e0008 */
[----:B------:R-:W0:Y:S08]  /*37e0*/  S2UR UR5, SR_CgaCtaId ;  /* 0x00000000000579c3 */ /* 0x000e300000008800 */
[----:B------:R-:W-:Y:S01]  /*37f0*/  BAR.SYNC.DEFER_BLOCKING 0x0 ;  /* 0x0000000000007b1d */ /* 0x000fe20000010000 */
[----:B------:R-:W-:-:S05]  /*3800*/  ISETP.NE.AND P0, PT, R43, RZ, PT ;  /* 0x000000ff2b00720c */ /* 0x000fca0003f05270 */
[----:B------:R-:W-:Y:S02]  /*3810*/  UMOV UR4, 0x400 ;  /* 0x0000040000047882 */ /* 0x000fe40000000000 */
[----:B0-----:R-:W-:-:S09]  /*3820*/  ULEA UR4, UR5, UR4, 0x18 ;  /* 0x0000000405047291 */ /* 0x001fd2000f8ec0ff */
[----:B------:R-:W0:Y:S02]  /*3830*/  LDS R8, [UR4+0x54] ;  /* 0x00005404ff087984 */ /* 0x000e240008000800 */
[----:B0-----:R-:W-:-:S04]  /*3840*/  @P0 FADD R9, R8, R9 ;  /* 0x0000000908090221 */ /* 0x001fc80000000000 */
[----:B------:R-:W-:-:S07]  /*3850*/  FADD R26, R26, R9 ;  /* 0x000000091a1a7221 */ /* 0x000fce0000000000 */
.L_x_473:
[----:B------:R-:W-:Y:S01]  /*3860*/  FADD R33, R33, R26 ;  /* 0x0000001a21217221 */ /* 0x000fe20000000000 */
[----:B------:R-:W-:Y:S01]  /*3870*/  BAR.SYNC.DEFER_BLOCKING 0x0 ;  /* 0x0000000000007b1d */ /* 0x000fe20000010000 */
[----:B------:R-:W-:Y:S01]  /*3880*/  ISETP.NE.AND P0, PT, R43, RZ, PT ;  /* 0x000000ff2b00720c */ /* 0x000fe20003f05270 */
[----:B------:R-:W-:Y:S02]  /*3890*/  IMAD.U32 R10, RZ, RZ, UR7 ;  /* 0x00000007ff0a7e24 */ /* 0x000fe4000f8e00ff */
[----:B------:R-:W-:Y:S02]  /*38a0*/  FADD R32, R32, R33 ;  /* 0x0000002120207221 */ /* 0x000fe40000000000 */
[----:B------:R-:W0:Y:S02]  /*38b0*/  LDCU.64 UR8, c[0x0][0x388] ;  /* 0x00007100ff0877ac */ /* 0x000e240008000a00 */
[----:B------:R-:W-:Y:S01]  /*38c0*/  FADD R31, R31, R32 ;  /* 0x000000201f1f7221 */ /* 0x000fe20000000000 */
[----:B------:R-:W1:Y:S03]  /*38d0*/  S2R R8, SR_TID.X ;  /* 0x0000000000087919 */ /* 0x000e660000002100 */
[----:B------:R-:W-:-:S04]  /*38e0*/  FADD R30, R30, R31 ;  /* 0x0000001f1e1e7221 */ /* 0x000fc80000000000 */
[----:B------:R-:W-:-:S04]  /*38f0*/  FADD R25, R25, R30 ;  /* 0x0000001e19197221 */ /* 0x000fc80000000000 */
[----:B------:R-:W-:-:S04]  /*3900*/  FADD R24, R24, R25 ;  /* 0x0000001918187221 */ /* 0x000fc80000000000 */
[----:B------:R-:W-:Y:S01]  /*3910*/  FADD R23, R23, R24 ;  /* 0x0000001817177221 */ /* 0x000fe20000000000 */
[----:B------:R-:W-:Y:S03]  /*3920*/  STS [R27], R26 ;  /* 0x0000001a1b007388 */ /* 0x000fe60000000800 */
        /* <DEDUP_REMOVED lines=26> */
[----:B------:R1:W-:Y:S04]  /*3ad0*/  STS [R27+0x40], R2 ;  /* 0x000040021b007388 */ /* 0x0003e80000000800 */
[----:B------:R-:W-:Y:S04]  /*3ae0*/  STS [R27+0x44], R0 ;  /* 0x000044001b007388 */ /* 0x000fe80000000800 */
[----:B------:R-:W-:Y:S01]  /*3af0*/  STS [R27+0x48], R34 ;  /* 0x000048221b007388 */ /* 0x000fe20000000800 */
[----:B------:R-:W-:-:S03]  /*3b00*/  NOP ;  /* 0x0000000000007918 */ /* 0x000fc60000000000 */
[----:B------:R-:W-:Y:S01]  /*3b10*/  LDS R31, [R28] ;  /* 0x000000001c1f7984 */ /* 0x000fe20000000800 */
[C---:B-1----:R-:W-:Y:S02]  /*3b20*/  LOP3.LUT R2, R8.reuse, 0x3e0, RZ, 0xc0, !PT ;  /* 0x000003e008027812 */ /* 0x042fe400078ec0ff */
[----:B------:R-:W-:Y:S01]  /*3b30*/  LOP3.LUT R8, R8, 0x1f, RZ, 0xc0, !PT ;  /* 0x0000001f08087812 */ /* 0x000fe200078ec0ff */
[----:B------:R-:W-:Y:S04]  /*3b40*/  LDS R33, [R28+0x80] ;  /* 0x000080001c217984 */ /* 0x000fe80000000800 */
[----:B------:R-:W-:Y:S01]  /*3b50*/  LDS R35, [R28+0x100] ;  /* 0x000100001c237984 */ /* 0x000fe20000000800 */
[----:B------:R-:W-:-:S03]  /*3b60*/  IMAD R8, R2, 0x13, R8 ;  /* 0x0000001302087824 */ /* 0x000fc600078e0208 */
[----:B------:R-:W-:Y:S01]  /*3b70*/  LDS R37, [R28+0x180] ;  /* 0x000180001c257984 */ /* 0x000fe20000000800 */
[----:B------:R-:W-:-:S03]  /*3b80*/  VIADD R6, R8, 0x40 ;  /* 0x0000004008067836 */ /* 0x000fc60000000000 */
[----:B------:R-:W-:Y:S04]  /*3b90*/  LDS R39, [R28+0x200] ;  /* 0x000200001c277984 */ /* 0x000fe80000000800 */
        /* <DEDUP_REMOVED lines=14> */
[----:B------:R-:W-:Y:S01]  /*3c80*/  @!P0 STS [UR4+0x7b80], R10 ;  /* 0x007b800aff008988 */ /* 0x000fe20008000804 */
[----:B------:R-:W-:Y:S01]  /*3c90*/  BAR.SYNC.DEFER_BLOCKING 0x0 ;  /* 0x0000000000007b1d */ /* 0x000fe20000010000 */
[----:B------:R-:W-:-:S04]  /*3ca0*/  IADD3 R3, P0, PT, R29, UR10, RZ ;  /* 0x0000000a1d037c10 */ /* 0x000fc8000ff1e0ff */
[----:B------:R-:W-:Y:S02]  /*3cb0*/  IADD3.X R4, PT, PT, RZ, UR11, RZ, P0, !PT ;  /* 0x0000000bff047c10 */ /* 0x000fe400087fe4ff */
[----:B0-----:R-:W-:-:S04]  /*3cc0*/  LEA R2, P0, R3, UR8, 0x2 ;  /* 0x0000000803027c11 */ /* 0x001fc8000f8010ff */
[----:B------:R-:W-:Y:S01]  /*3cd0*/  LEA.HI.X R3, R3, UR9, R4, 0x2, P0 ;  /* 0x0000000903037c11 */ /* 0x000fe200080f1404 */
[C---:B------:R-:W-:Y:S01]  /*3ce0*/  VIADD R4, R8.reuse, 0xa0 ;  /* 0x000000a008047836 */ /* 0x040fe20000000000 */
[----:B------:R-:W0:Y:S02]  /*3cf0*/  LDS R0, [UR4+0x7b80] ;  /* 0x007b8004ff007984 */ /* 0x000e240008000800 */
[-C--:B0-----:R-:W-:Y:S01]  /*3d00*/  ISETP.GE.AND P1, PT, R29, R0.reuse, PT ;  /* 0x000000001d00720c */ /* 0x081fe20003f26270 */
[----:B------:R-:W-:Y:S01]  /*3d10*/  VIADD R29, R8, 0x60 ;  /* 0x00000060081d7836 */ /* 0x000fe20000000000 */
[-C--:B------:R-:W-:Y:S01]  /*3d20*/  ISETP.GE.AND P3, PT, R6, R0.reuse, PT ;  /* 0x000000000600720c */ /* 0x080fe20003f66270 */
[C---:B------:R-:W-:Y:S01]  /*3d30*/  VIADD R6, R8.reuse, 0xc0 ;  /* 0x000000c008067836 */ /* 0x040fe20000000000 */
[----:B------:R-:W-:Y:S02]  /*3d40*/  ISETP.GE.AND P2, PT, R41, R0, PT ;  /* 0x000000002900720c */ /* 0x000fe40003f46270 */
[----:B------:R-:W-:-:S02]  /*3d50*/  IADD3 R41, PT, PT, R8, 0x80, RZ ;  /* 0x0000008008297810 */ /* 0x000fc40007ffe0ff */
[-C--:B------:R-:W-:Y:S02]  /*3d60*/  ISETP.GE.AND P4, PT, R29, R0.reuse, PT ;  /* 0x000000001d00720c */ /* 0x080fe40003f86270 */
[C---:B------:R-:W-:Y:S02]  /*3d70*/  IADD3 R29, PT, PT, R8.reuse, 0xe0, RZ ;  /* 0x000000e0081d7810 */ /* 0x040fe40007ffe0ff */
[-C--:B------:R-:W-:Y:S01]  /*3d80*/  ISETP.GE.AND P5, PT, R41, R0.reuse, PT ;  /* 0x000000002900720c */ /* 0x080fe20003fa6270 */
[----:B------:R0:W-:Y:S01]  /*3d90*/  @!P1 STG.E desc[UR12][R2.64], R31 ;  /* 0x0000001f02009986 */ /* 0x0001e2000c10190c */
[-C--:B------:R-:W-:Y:S01]  /*3da0*/  ISETP.GE.AND P1, PT, R29, R0.reuse, PT ;  /* 0x000000001d00720c */ /* 0x080fe20003f26270 */
[----:B------:R-:W-:Y:S01]  /*3db0*/  VIADD R29, R8, 0x120 ;  /* 0x00000120081d7836 */ /* 0x000fe20000000000 */
[-C--:B------:R-:W-:Y:S01]  /*3dc0*/  ISETP.GE.AND P0, PT, R6, R0.reuse, PT ;  /* 0x000000000600720c */ /* 0x080fe20003f06270 */
[----:B------:R-:W-:Y:S01]  /*3dd0*/  VIADD R41, R8, 0x100 ;  /* 0x0000010008297836 */ /* 0x000fe20000000000 */
[-C--:B------:R-:W-:Y:S01]  /*3de0*/  ISETP.GE.AND P6, PT, R4, R0.reuse, PT ;  /* 0x000000000400720c */ /* 0x080fe20003fc6270 */
[----:B------:R1:W-:Y:S01]  /*3df0*/  @!P3 STG.E desc[UR12][R2.64+0x100], R35 ;  /* 0x000100230200b986 */ /* 0x0003e2000c10190c */
[----:B------:R-:W-:Y:S01]  /*3e00*/  ISETP.GE.AND P3, PT, R29, R0, PT ;  /* 0x000000001d00720c */ /* 0x000fe20003f66270 */
[----:B------:R-:W-:-:S02]  /*3e10*/  VIADD R29, R8, 0x160 ;  /* 0x00000160081d7836 */ /* 0x000fc40000000000 */
[----:B------:R1:W-:Y:S01]  /*3e20*/  @!P2 STG.E desc[UR12][R2.64+0x80], R33 ;  /* 0x000080210200a986 */ /* 0x0003e2000c10190c */
[-C--:B------:R-:W-:Y:S01]  /*3e30*/  ISETP.GE.AND P2, PT, R41, R0.reuse, PT ;  /* 0x000000002900720c */ /* 0x080fe20003f46270 */
[C---:B0-----:R-:W-:Y:S01]  /*3e40*/  VIADD R31, R8.reuse, 0x180 ;  /* 0x00000180081f7836 */ /* 0x041fe20000000000 */
[C---:B------:R-:W-:Y:S01]  /*3e50*/  IADD3 R41, PT, PT, R8.reuse, 0x140, RZ ;  /* 0x0000014008297810 */ /* 0x040fe20007ffe0ff */
[----:B------:R1:W-:Y:S01]  /*3e60*/  @!P5 STG.E desc[UR12][R2.64+0x200], R39 ;  /* 0x000200270200d986 */ /* 0x0003e2000c10190c */
[-C--:B------:R-:W-:Y:S02]  /*3e70*/  ISETP.GE.AND P5, PT, R29, R0.reuse, PT ;  /* 0x000000001d00720c */ /* 0x080fe40003fa6270 */
[----:B------:R-:W-:Y:S01]  /*3e80*/  IADD3 R29, PT, PT, R8, 0x1a0, RZ ;  /* 0x000001a0081d7810 */ /* 0x000fe20007ffe0ff */
[----:B------:R1:W-:Y:S01]  /*3e90*/  @!P4 STG.E desc[UR12][R2.64+0x180], R37 ;  /* 0x000180250200c986 */ /* 0x0003e2000c10190c */
[----:B------:R-:W-:-:S03]  /*3ea0*/  ISETP.GE.AND P4, PT, R41, R0, PT ;  /* 0x000000002900720c */ /* 0x000fc60003f86270 */
        /* <DEDUP_REMOVED lines=10> */
[-C--:B------:R-:W-:Y:S02]  /*3f50*/  ISETP.GE.AND P1, PT, R31, R0.reuse, PT ;  /* 0x000000001f00720c */ /* 0x080fe40003f26270 */
[----:B------:R-:W-:Y:S01]  /*3f60*/  IADD3 R31, PT, PT, R8, 0x200, RZ ;  /* 0x00000200081f7810 */ /* 0x000fe20007ffe0ff */
[----:B------:R1:W-:Y:S03]  /*3f70*/  @!P3 STG.E desc[UR12][R2.64+0x480], R19 ;  /* 0x000480130200b986 */ /* 0x0003e6000c10190c */
[-C--:B------:R-:W-:Y:S01]  /*3f80*/  ISETP.GE.AND P3, PT, R31, R0.reuse, PT ;  /* 0x000000001f00720c */ /* 0x080fe20003f66270 */
        /* <DEDUP_REMOVED lines=13> */
.L_x_460:
[----:B------:R-:W-:Y:S01]  /*4060*/  BSSY B1, `(.L_x_487) ;  /* 0x0000006000017945 */ /* 0x000fe20003800000 */
[----:B------:R-:W-:Y:S01]  /*4070*/  PLOP3.LUT P0, PT, P0, PT, PT, 0x8, 0x80 ;  /* 0x000000000080781c */ /* 0x000fe2000070e170 */
[----:B------:R-:W-:-:S12]  /*4080*/  IMAD.MOV.U32 R8, RZ, RZ, -0x1 ;  /* 0xffffffffff087424 */ /* 0x000fd800078e00ff */
[----:B------:R-:W-:Y:S05]  /*4090*/  WARPSYNC.COLLECTIVE R8, `(.L_x_488) ;  /* 0x0000000008087348 */ /* 0x000fea0003c00000 */
[----:B------:R-:W-:Y:S01]  /*40a0*/  VOTE.ANY P0, P0 ;  /* 0x0000000000ff7806 */ /* 0x000fe20000000100 */
[----:B------:R-:W-:-:S12]  /*40b0*/  ENDCOLLECTIVE ;  /* 0x000000000000791b */ /* 0x000fd80003800000 */
.L_x_488:
[----:B------:R-:W-:Y:S05]  /*40c0*/  BSYNC B1 ;  /* 0x0000000000017941 */ /* 0x000fea0003800000 */
.L_x_487:
[----:B------:R-:W-:Y:S05]  /*40d0*/  BRA `(.L_x_489) ;  /* 0xffffffcc00fc7947 */ /* 0x000fea000383ffff */
.L_x_462:
[----:B------:R-:W-:Y:S01]  /*40e0*/  BSSY B1, `(.L_x_490) ;  /* 0x0000006000017945 */ /* 0x000fe20003800000 */
[----:B------:R-:W-:Y:S02]  /*40f0*/  PLOP3.LUT P0, PT, P0, PT, PT, 0x8, 0x80 ;  /* 0x000000000080781c */ /* 0x000fe4000070e170 */
[----:B------:R-:W-:-:S11]  /*4100*/  MOV R8, 0xffffffff ;  /* 0xffffffff00087802 */ /* 0x000fd60000000f00 */
[----:B------:R-:W-:Y:S05]  /*4110*/  WARPSYNC.COLLECTIVE R8, `(.L_x_491) ;  /* 0x0000000008087348 */ /* 0x000fea0003c00000 */
[----:B------:R-:W-:Y:S01]  /*4120*/  VOTE.ANY P0, P0 ;  /* 0x0000000000ff7806 */ /* 0x000fe20000000100 */
[----:B------:R-:W-:-:S12]  /*4130*/  ENDCOLLECTIVE ;  /* 0x000000000000791b */ /* 0x000fd80003800000 */
.L_x_491:
[----:B------:R-:W-:Y:S05]  /*4140*/  BSYNC B1 ;  /* 0x0000000000017941 */ /* 0x000fea0003800000 */
.L_x_490:
[----:B------:R-:W-:Y:S05]  /*4150*/  BRA `(.L_x_492) ;  /* 0xffffffd000007947 */ /* 0x000fea000383ffff */
.L_x_464:
[----:B------:R-:W0:Y:S01]  /*4160*/  S2R R45, SR_GEMASK ;  /* 0x00000000002d7919 */ /* 0x000e220000003c00 */
[----:B------:R-:W-:Y:S01]  /*4170*/  BSSY B1, `(.L_x_493) ;  /* 0x0000007000017945 */ /* 0x000fe20003800000 */
[----:B------:R-:W-:Y:S01]  /*4180*/  ISETP.NE.AND P0, PT, R16, 0x65, PT ;  /* 0x000000651000780c */ /* 0x000fe20003f05270 */
[----:B------:R-:W-:Y:S01]  /*4190*/  IMAD.MOV.U32 R8, RZ, RZ, -0x1 ;  /* 0xffffffffff087424 */ /* 0x000fe200078e00ff */
[----:B------:R-:W-:-:S13]  /*41a0*/  PLOP3.LUT P2, PT, P2, PT, PT, 0x8, 0x80 ;  /* 0x000000000080781c */ /* 0x000fda000174e170 */
[----:B0-----:R-:W-:Y:S05]  /*41b0*/  WARPSYNC.COLLECTIVE R8, `(.L_x_494) ;  /* 0x0000000008087348 */ /* 0x001fea0003c00000 */
[----:B------:R-:W-:Y:S01]  /*41c0*/  VOTE.ANY R8, PT, P2 ;  /* 0x0000000000087806 */ /* 0x000fe200010e0100 */
[----:B0-----:R-:W-:Y:S06]  /*41d0*/  ENDCOLLECTIVE ;  /* 0x000000000000791b */ /* 0x001fec0003800000 */
.L_x_494:
[----:B------:R-:W-:Y:S05]  /*41e0*/  BSYNC B1 ;  /* 0x0000000000017941 */ /* 0x000fea0003800000 */
.L_x_493:
[----:B------:R-:W-:Y:S01]  /*41f0*/  LOP3.LUT R8, R8, 0x80000000, R45, 0xec, !PT ;  /* 0x8000000008087812 */ /* 0x000fe200078eec2d */
[----:B------:R-:W-:Y:S01]  /*4200*/  IMAD.MOV.U32 R10, RZ, RZ, 0x1 ;  /* 0x00000001ff0a7424 */ /* 0x000fe200078e00ff */
[C---:B------:R-:W-:Y:S01]  /*4210*/  IADD3 R19, PT, PT, R44.reuse, 0x8, RZ ;  /* 0x000000082c137810 */ /* 0x040fe20007ffe0ff */
[----:B------:R-:W-:Y:S02]  /*4220*/  VIADD R33, R44, 0x2 ;  /* 0x000000022c217836 */ /* 0x000fe40000000000 */
[----:B------:R-:W-:Y:S02]  /*4230*/  VIADD R9, R8, 0xffffffff ;  /* 0xffffffff08097836 */ /* 0x000fe40000000000 */
[C---:B------:R-:W-:Y:S02]  /*4240*/  VIADD R32, R44.reuse, 0x4 ;  /* 0x000000042c207836 */ /* 0x040fe40000000000 */
[----:B------:R-:W-:Y:S01]  /*4250*/  VIADD R34, R44, 0x10 ;  /* 0x000000102c227836 */ /* 0x000fe20000000000 */
[----:B------:R-:W-:Y:S01]  /*4260*/  LOP3.LUT R14, R8, R9, RZ, 0xc, !PT ;  /* 0x00000009080e7212 */ /* 0x000fe200078e0cff */
[----:B------:R-:W-:Y:S01]  /*4270*/  IMAD.MOV.U32 R8, RZ, RZ, -0x1 ;  /* 0xffffffffff087424 */ /* 0x000fe200078e00ff */
[----:B------:R-:W-:-:S02]  /*4280*/  MOV R9, R36 ;  /* 0x0000002400097202 */ /* 0x000fc40000000f00 */
[----:B------:R0:W1:Y:S05]  /*4290*/  POPC R15, R14 ;  /* 0x0000000e000f7309 */ /* 0x00006a0000000000 */
[----:B01----:R-:W-:Y:S05]  /*42a0*/  WARPSYNC.COLLECTIVE R8, `(.L_x_495) ;  /* 0x0000000008087348 */ /* 0x003fea0003c00000 */
[----:B-1----:R1:W2:Y:S02]  /*42b0*/  SHFL.DOWN P2, R16, R9, R10, R15 ;  /* 0x0800000a09107389 */ /* 0x0022a4000004000f */
[----:B012---:R-:W-:Y:S05]  /*42c0*/  ENDCOLLECTIVE ;  /* 0x000000000000791b */ /* 0x007fea0003800000 */
.L_x_495:
[----:B------:R-:W-:Y:S01]  /*42d0*/  IMAD.MOV.U32 R10, RZ, RZ, 0x2 ;  /* 0x00000002ff0a7424 */ /* 0x000fe200078e00ff */
[----:B------:R-:W-:Y:S02]  /*42e0*/  ISETP.GE.AND P2, PT, R44, R15, PT ;  /* 0x0000000f2c00720c */ /* 0x000fe40003f46270 */
[----:B------:R-:W-:-:S11]  /*42f0*/  MOV R17, R16 ;  /* 0x0000001000117202 */ /* 0x000fd60000000f00 */
[----:B------:R-:W-:-:S04]  /*4300*/  @!P2 FADD R36, R17, R36 ;  /* 0x000000241124a221 */ /* 0x000fc80000000000 */
[----:B------:R-:W-:-:S07]  /*4310*/  IMAD.MOV.U32 R9, RZ, RZ, R36 ;  /* 0x000000ffff097224 */ /* 0x000fce00078e0024 */
[----:B------:R-:W-:Y:S05]  /*4320*/  WARPSYNC.COLLECTIVE R8, `(.L_x_496) ;  /* 0x0000000008087348 */ /* 0x000fea0003c00000 */
[----:B------:R0:W1:Y:S02]  /*4330*/  SHFL.DOWN P2, R16, R9, R10, R15 ;  /* 0x0800000a09107389 */ /* 0x000064000004000f */
[----:B01----:R-:W-:Y:S05]  /*4340*/  ENDCOLLECTIVE ;  /* 0x000000000000791b */ /* 0x003fea0003800000 */
.L_x_496:
[----:B------:R-:W-:Y:S01]  /*4350*/  HFMA2 R10, -RZ, RZ, 0, 2.384185791015625e-07 ;  /* 0x00000004ff0a7431 */ /* 0x000fe200000001ff */
[----:B------:R-:W-:Y:S02]  /*4360*/  ISETP.GT.AND P2, PT, R33, R15, PT ;  /* 0x0000000f2100720c */ /* 0x000fe40003f44270 */
[----:B------:R-:W-:-:S11]  /*4370*/  MOV R17, R16 ;  /* 0x0000001000117202 */ /* 0x000fd60000000f00 */
[----:B------:R-:W-:-:S04]  /*4380*/  @!P2 FADD R36, R36, R17 ;  /* 0x000000112424a221 */ /* 0x000fc80000000000 */
[----:B------:R-:W-:-:S07]  /*4390*/  IMAD.MOV.U32 R9, RZ, RZ, R36 ;  /* 0x000000ffff097224 */ /* 0x000fce00078e0024 */
[----:B------:R-:W-:Y:S05]  /*43a0*/  WARPSYNC.COLLECTIVE R8, `(.L_x_497) ;  /* 0x0000000008087348 */ /* 0x000fea0003c00000 */
[----:B------:R0:W1:Y:S02]  /*43b0*/  SHFL.DOWN P2, R16, R9, R10, R15 ;  /* 0x0800000a09107389 */ /* 0x000064000004000f */
[----:B01----:R-:W-:Y:S05]  /*43c0*/  ENDCOLLECTIVE ;  /* 0x000000000000791b */ /* 0x003fea0003800000 */
.L_x_497:
[----:B------:R-:W-:Y:S01]  /*43d0*/  IMAD.MOV.U32 R10, RZ, RZ, 0x8 ;  /* 0x00000008ff0a7424 */ /* 0x000fe200078e00ff */
[----:B------:R-:W-:Y:S01]  /*43e0*/  ISETP.GT.AND P2, PT, R32, R15, PT ;  /* 0x0000000f2000720c */ /* 0x000fe20003f44270 */
[----:B------:R-:W-:-:S12]  /*43f0*/  IMAD.MOV.U32 R17, RZ, RZ, R16 ;  /* 0x000000ffff117224 */ /* 0x000fd800078e0010 */
[----:B------:R-:W-:-:S05]  /*4400*/  @!P2 FADD R36, R36, R17 ;  /* 0x000000112424a221 */ /* 0x000fca0000000000 */
[----:B------:R-:W-:-:S07]  /*4410*/  MOV R9, R36 ;  /* 0x0000002400097202 */ /* 0x000fce0000000f00 */
[----:B------:R-:W-:Y:S05]  /*4420*/  WARPSYNC.COLLECTIVE R8, `(.L_x_498) ;  /* 0x0000000008087348 */ /* 0x000fea0003c00000 */
[----:B------:R0:W1:Y:S02]  /*4430*/  SHFL.DOWN P2, R16, R9, R10, R15 ;  /* 0x0800000a09107389 */ /* 0x000064000004000f */
[----:B01----:R-:W-:Y:S05]  /*4440*/  ENDCOLLECTIVE ;  /* 0x000000000000791b */ /* 0x003fea0003800000 */
.L_x_498:
[----:B------:R-:W-:Y:S01]  /*4450*/  IMAD.MOV.U32 R10, RZ, RZ, 0x10 ;  /* 0x00000010ff0a7424 */ /* 0x000fe200078e00ff */
[----:B------:R-:W-:Y:S01]  /*4460*/  ISETP.GT.AND P2, PT, R19, R15, PT ;  /* 0x0000000f1300720c */ /* 0x000fe20003f44270 */
[----:B------:R-:W-:-:S12]  /*4470*/  IMAD.MOV.U32 R17, RZ, RZ, R16 ;  /* 0x000000ffff117224 */ /* 0x000fd800078e0010 */
[----:B------:R-:W-:-:S04]  /*4480*/  @!P2 FADD R36, R36, R17 ;  /* 0x000000112424a221 */ /* 0x000fc80000000000 */
[----:B------:R-:W-:-:S07]  /*4490*/  IMAD.MOV.U32 R9, RZ, RZ, R36 ;  /* 0x000000ffff097224 */ /* 0x000fce00078e0024 */
[----:B------:R-:W-:Y:S05]  /*44a0*/  WARPSYNC.COLLECTIVE R8, `(.L_x_499) ;  /* 0x0000000008087348 */ /* 0x000fea0003c00000 */
[----:B------:R0:W1:Y:S02]  /*44b0*/  SHFL.DOWN P2, R16, R9, R10, R15 ;  /* 0x0800000a09107389 */ /* 0x000064000004000f */
[----:B01----:R-:W-:Y:S05]  /*44c0*/  ENDCOLLECTIVE ;  /* 0x000000000000791b */ /* 0x003fea0003800000 */
.L_x_499:
[----:B------:R-:W0:Y:S01]  /*44d0*/  LDC.64 R8, c[0x0][0x390] ;  /* 0x0000e400ff087b82 */ /* 0x000e220000000a00 */
[----:B------:R-:W-:Y:S02]  /*44e0*/  ISETP.GT.AND P2, PT, R34, R15, PT ;  /* 0x0000000f2200720c */ /* 0x000fe40003f44270 */
[----:B------:R-:W-:-:S11]  /*44f0*/  MOV R17, R16 ;  /* 0x0000001000117202 */ /* 0x000fd60000000f00 */
[----:B------:R-:W-:Y:S01]  /*4500*/  @!P2 FADD R36, R36, R17 ;  /* 0x000000112424a221 */ /* 0x000fe20000000000 */
[----:B0-----:R-:W-:Y:S01]  /*4510*/  IADD3 R35, P2, PT, R8, 0x100, RZ ;  /* 0x0000010008237810 */ /* 0x001fe20007f5e0ff */
[----:B------:R-:W-:-:S03]  /*4520*/  IMAD.MOV.U32 R8, RZ, RZ, -0x1 ;  /* 0xffffffffff087424 */ /* 0x000fc600078e00ff */
[----:B------:R-:W-:-:S09]  /*4530*/  IADD3.X R37, PT, PT, RZ, R9, RZ, P2, !PT ;  /* 0x00000009ff257210 */ /* 0x000fd200017fe4ff */
[----:B------:R-:W-:Y:S05]  /*4540*/  WARPSYNC.COLLECTIVE R8, `(.L_x_500) ;  /* 0x0000000008087348 */ /* 0x000fea0003c00000 */
[----:B------:R-:W-:Y:S01]  /*4550*/  VOTE.ALL P0, P0 ;  /* 0x0000000000ff7806 */ /* 0x000fe20000000000 */
[----:B------:R-:W-:-:S12]  /*4560*/  ENDCOLLECTIVE ;  /* 0x000000000000791b */ /* 0x000fd80003800000 */
.L_x_500:
[----:B------:R-:W-:Y:S05]  /*4570*/  BRA `(.L_x_501) ;  /* 0xffffffcc00847947 */ /* 0x000fea000383ffff */
.L_x_466:
[----:B------:R-:W-:Y:S01]  /*4580*/  BSSY B1, `(.L_x_502) ;  /* 0x0000006000017945 */ /* 0x000fe20003800000 */
[----:B------:R-:W-:Y:S01]  /*4590*/  PLOP3.LUT P0, PT, P0, PT, PT, 0x8, 0x80 ;  /* 0x000000000080781c */ /* 0x000fe2000070e170 */
[----:B------:R-:W-:-:S12]  /*45a0*/  IMAD.MOV.U32 R8, RZ, RZ, -0x1 ;  /* 0xffffffffff087424 */ /* 0x000fd800078e00ff */
[----:B------:R-:W-:Y:S05]  /*45b0*/  WARPSYNC.COLLECTIVE R8, `(.L_x_503) ;  /* 0x0000000008087348 */ /* 0x000fea0003c00000 */
[----:B------:R-:W-:Y:S01]  /*45c0*/  VOTE.ANY P0, P0 ;  /* 0x0000000000ff7806 */ /* 0x000fe20000000100 */
[----:B------:R-:W-:-:S12]  /*45d0*/  ENDCOLLECTIVE ;  /* 0x000000000000791b */ /* 0x000fd80003800000 */
.L_x_503:
[----:B------:R-:W-:Y:S05]  /*45e0*/  BSYNC B1 ;  /* 0x0000000000017941 */ /* 0x000fea0003800000 */
.L_x_502:
[----:B------:R-:W-:Y:S05]  /*45f0*/  BRA `(.L_x_504) ;  /* 0xffffffcc00947947 */ /* 0x000fea000383ffff */
.L_x_468:
[----:B------:R-:W-:Y:S01]  /*4600*/  BSSY B1, `(.L_x_505) ;  /* 0x0000006000017945 */ /* 0x000fe20003800000 */
[----:B------:R-:W-:Y:S01]  /*4610*/  PLOP3.LUT P0, PT, P0, PT, PT, 0x8, 0x80 ;  /* 0x000000000080781c */ /* 0x000fe2000070e170 */
[----:B------:R-:W-:-:S12]  /*4620*/  IMAD.MOV.U32 R8, RZ, RZ, -0x1 ;  /* 0xffffffffff087424 */ /* 0x000fd800078e00ff */
[----:B------:R-:W-:Y:S05]  /*4630*/  WARPSYNC.COLLECTIVE R8, `(.L_x_506) ;  /* 0x0000000008087348 */ /* 0x000fea0003c00000 */
[----:B------:R-:W-:Y:S01]  /*4640*/  VOTE.ANY P0, P0 ;  /* 0x0000000000ff7806 */ /* 0x000fe20000000100 */
[----:B------:R-:W-:-:S12]  /*4650*/  ENDCOLLECTIVE ;  /* 0x000000000000791b */ /* 0x000fd80003800000 */
.L_x_506:
[----:B------:R-:W-:Y:S05]  /*4660*/  BSYNC B1 ;  /* 0x0000000000017941 */ /* 0x000fea0003800000 */
.L_x_505:
[----:B------:R-:W-:Y:S05]  /*4670*/  BRA `(.L_x_507) ;  /* 0xffffffcc00987947 */ /* 0x000fea000383ffff */
.L_x_470:
[----:B------:R-:W-:Y:S01]  /*4680*/  BSSY B1, `(.L_x_508) ;  /* 0x0000006000017945 */ /* 0x000fe20003800000 */
[----:B------:R-:W-:Y:S02]  /*4690*/  PLOP3.LUT P2, PT, P0, PT, PT, 0x8, 0x80 ;  /* 0x000000000080781c */ /* 0x000fe4000074e170 */
[----:B------:R-:W-:-:S11]  /*46a0*/  MOV R8, 0xffffffff ;  /* 0xffffffff00087802 */ /* 0x000fd60000000f00 */
[----:B------:R-:W-:Y:S05]  /*46b0*/  WARPSYNC.COLLECTIVE R8, `(.L_x_509) ;  /* 0x0000000008087348 */ /* 0x000fea0003c00000 */
[----:B------:R-:W-:Y:S01]  /*46c0*/  VOTE.ANY R8, PT, P2 ;  /* 0x0000000000087806 */ /* 0x000fe200010e0100 */
[----:B------:R-:W-:Y:S06]  /*46d0*/  ENDCOLLECTIVE ;  /* 0x000000000000791b */ /* 0x000fec0003800000 */
.L_x_509:
[----:B------:R-:W-:Y:S05]  /*46e0*/  BSYNC B1 ;  /* 0x0000000000017941 */ /* 0x000fea0003800000 */
.L_x_508:
[----:B------:R-:W-:Y:S01]  /*46f0*/  LOP3.LUT R8, R8, 0x80000000, R45, 0xec, !PT ;  /* 0x8000000008087812 */ /* 0x000fe200078eec2d */
[----:B------:R-:W-:Y:S02]  /*4700*/  IMAD.MOV.U32 R10, RZ, RZ, 0x1 ;  /* 0x00000001ff0a7424 */ /* 0x000fe400078e00ff */
[----:B------:R-:W-:Y:S02]  /*4710*/  VIADD R18, R18, 0xffffffe0 ;  /* 0xffffffe012127836 */ /* 0x000fe40000000000 */
[----:B------:R-:W-:-:S05]  /*4720*/  VIADD R15, R8, 0xffffffff ;  /* 0xffffffff080f7836 */ /* 0x000fca0000000000 */
[----:B------:R-:W-:Y:S02]  /*4730*/  LOP3.LUT R17, R8, R15, RZ, 0xc, !PT ;  /* 0x0000000f08117212 */ /* 0x000fe400078e0cff */
[----:B------:R-:W-:Y:S02]  /*4740*/  MOV R8, 0xffffffff ;  /* 0xffffffff00087802 */ /* 0x000fe40000000f00 */
[----:B------:R0:W1:Y:S05]  /*4750*/  POPC R15, R17 ;  /* 0x00000011000f7309 */ /* 0x00006a0000000000 */
[----:B01----:R-:W-:Y:S05]  /*4760*/  WARPSYNC.COLLECTIVE R8, `(.L_x_510) ;  /* 0x0000000008087348 */ /* 0x003fea0003c00000 */
[----:B-1----:R1:W2:Y:S02]  /*4770*/  SHFL.DOWN P2, R16, R9, R10, R15 ;  /* 0x0800000a09107389 */ /* 0x0022a4000004000f */
[----:B012---:R-:W-:Y:S05]  /*4780*/  ENDCOLLECTIVE ;  /* 0x000000000000791b */ /* 0x007fea0003800000 */
.L_x_510:
[----:B------:R-:W-:Y:S01]  /*4790*/  ISETP.GE.AND P0, PT, R44, R15, PT ;  /* 0x0000000f2c00720c */ /* 0x000fe20003f06270 */
[----:B------:R-:W-:-:S12]  /*47a0*/  IMAD.MOV.U32 R10, RZ, RZ, 0x2 ;  /* 0x00000002ff0a7424 */ /* 0x000fd800078e00ff */
[----:B------:R-:W-:Y:S01]  /*47b0*/  @!P0 FADD R9, R16, R9 ;  /* 0x0000000910098221 */ /* 0x000fe20000000000 */
[----:B------:R-:W-:-:S13]  /*47c0*/  ISETP.GT.AND P0, PT, R33, R15, PT ;  /* 0x0000000f2100720c */ /* 0x000fda0003f04270 */
[----:B------:R-:W-:Y:S05]  /*47d0*/  WARPSYNC.COLLECTIVE R8, `(.L_x_511) ;  /* 0x0000000008087348 */ /* 0x000fea0003c00000 */
[----:B------:R0:W1:Y:S02]  /*47e0*/  SHFL.DOWN P2, R16, R9, R10, R15 ;  /* 0x0800000a09107389 */ /* 0x000064000004000f */
[----:B01----:R-:W-:Y:S05]  /*47f0*/  ENDCOLLECTIVE ;  /* 0x000000000000791b */ /* 0x003fea0003800000 */
.L_x_511:
[----:B------:R-:W-:Y:S02]  /*4800*/  IMAD.MOV.U32 R10, RZ, RZ, 0x4 ;  /* 0x00000004ff0a7424 */ /* 0x000fe400078e00ff */
[----:B------:R-:W-:Y:S01]  /*4810*/  @!P0 FADD R9, R9, R16 ;  /* 0x0000001009098221 */ /* 0x000fe20000000000 */
[----:B------:R-:W-:-:S13]  /*4820*/  ISETP.GT.AND P0, PT, R32, R15, PT ;  /* 0x0000000f2000720c */ /* 0x000fda0003f04270 */
[----:B------:R-:W-:Y:S05]  /*4830*/  WARPSYNC.COLLECTIVE R8, `(.L_x_512) ;  /* 0x0000000008087348 */ /* 0x000fea0003c00000 */
[----:B------:R0:W1:Y:S02]  /*4840*/  SHFL.DOWN P2, R16, R9, R10, R15 ;  /* 0x0800000a09107389 */ /* 0x000064000004000f */
[----:B01----:R-:W-:Y:S05]  /*4850*/  ENDCOLLECTIVE ;  /* 0x000000000000791b */ /* 0x003fea0003800000 */
.L_x_512:
[----:B------:R-:W-:Y:S02]  /*4860*/  HFMA2 R10, -RZ, RZ, 0, 4.76837158203125e-07 ;  /* 0x00000008ff0a7431 */ /* 0x000fe400000001ff */
[----:B------:R-:W-:Y:S01]  /*4870*/  @!P0 FADD R9, R9, R16 ;  /* 0x0000001009098221 */ /* 0x000fe20000000000 */
[----:B------:R-:W-:-:S13]  /*4880*/  ISETP.GT.AND P0, PT, R19, R15, PT ;  /* 0x0000000f1300720c */ /* 0x000fda0003f04270 */
[----:B------:R-:W-:Y:S05]  /*4890*/  WARPSYNC.COLLECTIVE R8, `(.L_x_513) ;  /* 0x0000000008087348 */ /* 0x000fea0003c00000 */
[----:B------:R0:W1:Y:S02]  /*48a0*/  SHFL.DOWN P2, R16, R9, R10, R15 ;  /* 0x0800000a09107389 */ /* 0x000064000004000f */
[----:B01----:R-:W-:Y:S05]  /*48b0*/  ENDCOLLECTIVE ;  /* 0x000000000000791b */ /* 0x003fea0003800000 */
.L_x_513:
[----:B------:R-:W-:Y:S02]  /*48c0*/  IMAD.MOV.U32 R10, RZ, RZ, 0x10 ;  /* 0x00000010ff0a7424 */ /* 0x000fe400078e00ff */
[----:B------:R-:W-:Y:S01]  /*48d0*/  @!P0 FADD R9, R9, R16 ;  /* 0x0000001009098221 */ /* 0x000fe20000000000 */
[----:B------:R-:W-:-:S13]  /*48e0*/  ISETP.GT.AND P0, PT, R34, R15, PT ;  /* 0x0000000f2200720c */ /* 0x000fda0003f04270 */
[----:B------:R-:W-:Y:S05]  /*48f0*/  WARPSYNC.COLLECTIVE R8, `(.L_x_514) ;  /* 0x0000000008087348 */ /* 0x000fea0003c00000 */
[----:B------:R0:W1:Y:S02]  /*4900*/  SHFL.DOWN P2, R16, R9, R10, R15 ;  /* 0x0800000a09107389 */ /* 0x000064000004000f */
[----:B01----:R-:W-:Y:S05]  /*4910*/  ENDCOLLECTIVE ;  /* 0x000000000000791b */ /* 0x003fea0003800000 */
.L_x_514:
[----:B------:R-:W-:Y:S01]  /*4920*/  @!P0 FADD R9, R9, R16 ;  /* 0x0000001009098221 */ /* 0x000fe20000000000 */
[----:B------:R-:W-:-:S03]  /*4930*/  ISETP.NE.AND P0, PT, R14, 0x65, PT ;  /* 0x000000650e00780c */ /* 0x000fc60003f05270 */
[----:B------:R-:W-:-:S10]  /*4940*/  FADD R36, R9, R36 ;  /* 0x0000002409247221 */ /* 0x000fd40000000000 */
[----:B------:R-:W-:Y:S05]  /*4950*/  WARPSYNC.COLLECTIVE R8, `(.L_x_515) ;  /* 0x0000000008087348 */ /* 0x000fea0003c00000 */
[----:B------:R-:W-:Y:S01]  /*4960*/  VOTE.ALL P0, P0 ;  /* 0x0000000000ff7806 */ /* 0x000fe20000000000 */
[----:B------:R-:W-:-:S12]  /*4970*/  ENDCOLLECTIVE ;  /* 0x000000000000791b */ /* 0x000fd80003800000 */
.L_x_515:
[----:B------:R-:W-:Y:S05]  /*4980*/  BRA `(.L_x_516) ;  /* 0xffffffcc00487947 */ /* 0x000fea000383ffff */
.L_x_475:
[----:B------:R-:W-:Y:S01]  /*4990*/  BSSY B0, `(.L_x_517) ;  /* 0x0000006000007945 */ /* 0x000fe20003800000 */
[----:B------:R-:W-:Y:S02]  /*49a0*/  PLOP3.LUT P0, PT, P0, PT, PT, 0x8, 0x80 ;  /* 0x000000000080781c */ /* 0x000fe4000070e170 */
[----:B------:R-:W-:-:S11]  /*49b0*/  MOV R8, 0xffffffff ;  /* 0xffffffff00087802 */ /* 0x000fd60000000f00 */
[----:B------:R-:W-:Y:S05]  /*49c0*/  WARPSYNC.COLLECTIVE R8, `(.L_x_518) ;  /* 0x0000000008087348 */ /* 0x000fea0003c00000 */
[----:B------:R-:W-:Y:S01]  /*49d0*/  VOTE.ANY P0, P0 ;  /* 0x0000000000ff7806 */ /* 0x000fe20000000100 */
[----:B------:R-:W-:-:S12]  /*49e0*/  ENDCOLLECTIVE ;  /* 0x000000000000791b */ /* 0x000fd80003800000 */
.L_x_518:
[----:B------:R-:W-:Y:S05]  /*49f0*/  BSYNC B0 ;  /* 0x0000000000007941 */ /* 0x000fea0003800000 */
.L_x_517:
[----:B------:R-:W-:Y:S05]  /*4a00*/  BRA `(.L_x_519) ;  /* 0xffffffe400a47947 */ /* 0x000fea000383ffff */
.L_x_477:
[----:B------:R-:W-:Y:S01]  /*4a10*/  BSSY B0, `(.L_x_520) ;  /* 0x0000006000007945 */ /* 0x000fe20003800000 */
[----:B------:R-:W-:Y:S01]  /*4a20*/  PLOP3.LUT P0, PT, P0, PT, PT, 0x8, 0x80 ;  /* 0x000000000080781c */ /* 0x000fe2000070e170 */
[----:B------:R-:W-:-:S12]  /*4a30*/  IMAD.MOV.U32 R8, RZ, RZ, -0x1 ;  /* 0xffffffffff087424 */ /* 0x000fd800078e00ff */
[----:B------:R-:W-:Y:S05]  /*4a40*/  WARPSYNC.COLLECTIVE R8, `(.L_x_521) ;  /* 0x0000000008087348 */ /* 0x000fea0003c00000 */
[----:B------:R-:W-:Y:S01]  /*4a50*/  VOTE.ANY P0, P0 ;  /* 0x0000000000ff7806 */ /* 0x000fe20000000100 */
[----:B------:R-:W-:-:S12]  /*4a60*/  ENDCOLLECTIVE ;  /* 0x000000000000791b */ /* 0x000fd80003800000 */
.L_x_521:
[----:B------:R-:W-:Y:S05]  /*4a70*/  BSYNC B0 ;  /* 0x0000000000007941 */ /* 0x000fea0003800000 */
.L_x_520:
[----:B------:R-:W-:Y:S05]  /*4a80*/  BRA `(.L_x_522) ;  /* 0xffffffe400a87947 */ /* 0x000fea000383ffff */
.L_x_479:
        /* <DEDUP_REMOVED lines=8> */
.L_x_524:
[----:B------:R-:W-:Y:S05]  /*4b10*/  BSYNC B0 ;  /* 0x0000000000007941 */ /* 0x000fea0003800000 */
.L_x_523:
[----:B------:R-:W-:Y:S01]  /*4b20*/  LOP3.LUT R8, R8, 0x80000000, R42, 0xec, !PT ;  /* 0x8000000008087812 */ /* 0x000fe200078eec2a */
[----:B------:R-:W-:-:S03]  /*4b30*/  IMAD.MOV.U32 R10, RZ, RZ, 0x1 ;  /* 0x00000001ff0a7424 */ /* 0x000fc600078e00ff */
[----:B------:R-:W-:-:S04]  /*4b40*/  IADD3 R9, PT, PT, R8, -0x1, RZ ;  /* 0xffffffff08097810 */ /* 0x000fc80007ffe0ff */
[----:B------:R-:W-:Y:S01]  /*4b50*/  LOP3.LUT R19, R8, R9, RZ, 0xc, !PT ;  /* 0x0000000908137212 */ /* 0x000fe200078e0cff */
[----:B------:R-:W-:Y:S01]  /*4b60*/  IMAD.MOV.U32 R9, RZ, RZ, R17 ;  /* 0x000000ffff097224 */ /* 0x000fe200078e0011 */
[----:B------:R-:W-:Y:S02]  /*4b70*/  MOV R8, 0xffffffff ;  /* 0xffffffff00087802 */ /* 0x000fe40000000f00 */
[----:B------:R0:W1:Y:S05]  /*4b80*/  POPC R15, R19 ;  /* 0x00000013000f7309 */ /* 0x00006a0000000000 */
[----:B01----:R-:W-:Y:S05]  /*4b90*/  WARPSYNC.COLLECTIVE R8, `(.L_x_525) ;  /* 0x0000000008087348 */ /* 0x003fea0003c00000 */
[----:B-1----:R1:W2:Y:S02]  /*4ba0*/  SHFL.DOWN P2, R16, R9, R10, R15 ;  /* 0x0800000a09107389 */ /* 0x0022a4000004000f */
[----:B012---:R-:W-:Y:S05]  /*4bb0*/  ENDCOLLECTIVE ;  /* 0x000000000000791b */ /* 0x007fea0003800000 */
.L_x_525:
[----:B------:R-:W-:Y:S01]  /*4bc0*/  IMAD.MOV.U32 R10, RZ, RZ, 0x2 ;  /* 0x00000002ff0a7424 */ /* 0x000fe200078e00ff */
[----:B------:R-:W-:Y:S01]  /*4bd0*/  ISETP.GE.AND P2, PT, R35, R15, PT ;  /* 0x0000000f2300720c */ /* 0x000fe20003f46270 */
[----:B------:R-:W-:-:S12]  /*4be0*/  IMAD.MOV.U32 R14, RZ, RZ, R16 ;  /* 0x000000ffff0e7224 */ /* 0x000fd800078e0010 */
[----:B------:R-:W-:Y:S01]  /*4bf0*/  @!P2 FADD R17, R14, R17 ;  /* 0x000000110e11a221 */ /* 0x000fe20000000000 */
[----:B------:R-:W-:-:S04]  /*4c00*/  VIADD R14, R35, 0x2 ;  /* 0x00000002230e7836 */ /* 0x000fc80000000000 */
[----:B------:R-:W-:Y:S02]  /*4c10*/  MOV R9, R17 ;  /* 0x0000001100097202 */ /* 0x000fe40000000f00 */
[----:B------:R-:W-:-:S13]  /*4c20*/  ISETP.GT.AND P3, PT, R14, R15, PT ;  /* 0x0000000f0e00720c */ /* 0x000fda0003f64270 */
[----:B------:R-:W-:Y:S05]  /*4c30*/  WARPSYNC.COLLECTIVE R8, `(.L_x_526) ;  /* 0x0000000008087348 */ /* 0x000fea0003c00000 */
[----:B------:R0:W1:Y:S02]  /*4c40*/  SHFL.DOWN P2, R16, R9, R10, R15 ;  /* 0x0800000a09107389 */ /* 0x000064000004000f */
[----:B01----:R-:W-:Y:S05]  /*4c50*/  ENDCOLLECTIVE ;  /* 0x000000000000791b */ /* 0x003fea0003800000 */
.L_x_526:
[----:B------:R-:W-:Y:S02]  /*4c60*/  IMAD.MOV.U32 R10, RZ, RZ, 0x4 ;  /* 0x00000004ff0a7424 */ /* 0x000fe400078e00ff */
[----:B------:R-:W-:-:S04]  /*4c70*/  IMAD.MOV.U32 R14, RZ, RZ, R16 ;  /* 0x000000ffff0e7224 */ /* 0x000fc800078e0010 */
[----:B------:R-:W-:Y:S01]  /*4c80*/  @!P3 FADD R17, R17, R14 ;  /* 0x0000000e1111b221 */ /* 0x000fe20000000000 */
[----:B------:R-:W-:-:S03]  /*4c90*/  IADD3 R14, PT, PT, R35, 0x4, RZ ;  /* 0x00000004230e7810 */ /* 0x000fc60007ffe0ff */
[----:B------:R-:W-:Y:S01]  /*4ca0*/  IMAD.MOV.U32 R9, RZ, RZ, R17 ;  /* 0x000000ffff097224 */ /* 0x000fe200078e0011 */
[----:B------:R-:W-:-:S13]  /*4cb0*/  ISETP.GT.AND P3, PT, R14, R15, PT ;  /* 0x0000000f0e00720c */ /* 0x000fda0003f64270 */
[----:B------:R-:W-:Y:S05]  /*4cc0*/  WARPSYNC.COLLECTIVE R8, `(.L_x_527) ;  /* 0x0000000008087348 */ /* 0x000fea0003c00000 */
[----:B------:R0:W1:Y:S02]  /*4cd0*/  SHFL.DOWN P2, R16, R9, R10, R15 ;  /* 0x0800000a09107389 */ /* 0x000064000004000f */
[----:B01----:R-:W-:Y:S05]  /*4ce0*/  ENDCOLLECTIVE ;  /* 0x000000000000791b */ /* 0x003fea0003800000 */
.L_x_527:
[----:B------:R-:W-:Y:S01]  /*4cf0*/  HFMA2 R10, -RZ, RZ, 0, 4.76837158203125e-07 ;  /* 0x00000008ff0a7431 */ /* 0x000fe200000001ff */
[----:B------:R-:W-:-:S05]  /*4d00*/  MOV R14, R16 ;  /* 0x00000010000e7202 */ /* 0x000fca0000000f00 */
[----:B------:R-:W-:Y:S01]  /*4d10*/  @!P3 FADD R17, R17, R14 ;  /* 0x0000000e1111b221 */ /* 0x000fe20000000000 */
[----:B------:R-:W-:-:S03]  /*4d20*/  VIADD R14, R35, 0x8 ;  /* 0x00000008230e7836 */ /* 0x000fc60000000000 */
[----:B------:R-:W-:Y:S02]  /*4d30*/  IMAD.MOV.U32 R9, RZ, RZ, R17 ;  /* 0x000000ffff097224 */ /* 0x000fe400078e0011 */
[----:B------:R-:W-:-:S13]  /*4d40*/  ISETP.GT.AND P3, PT, R14, R15, PT ;  /* 0x0000000f0e00720c */ /* 0x000fda0003f64270 */
[----:B------:R-:W-:Y:S05]  /*4d50*/  WARPSYNC.COLLECTIVE R8, `(.L_x_528) ;  /* 0x0000000008087348 */ /* 0x000fea0003c00000 */
[----:B------:R0:W1:Y:S02]  /*4d60*/  SHFL.DOWN P2, R16, R9, R10, R15 ;  /* 0x0800000a09107389 */ /* 0x000064000004000f */
[----:B01----:R-:W-:Y:S05]  /*4d70*/  ENDCOLLECTIVE ;  /* 0x000000000000791b */ /* 0x003fea0003800000 */
.L_x_528:
[----:B------:R-:W-:Y:S01]  /*4d80*/  MOV R10, 0x10 ;  /* 0x00000010000a7802 */ /* 0x000fe20000000f00 */
[----:B------:R-:W-:-:S04]  /*4d90*/  IMAD.MOV.U32 R14, RZ, RZ, R16 ;  /* 0x000000ffff0e7224 */ /* 0x000fc800078e0010 */
[----:B------:R-:W-:-:S04]  /*4da0*/  @!P3 FADD R17, R17, R14 ;  /* 0x0000000e1111b221 */ /* 0x000fc80000000000 */
[----:B------:R-:W-:-:S07]  /*4db0*/  IMAD.MOV.U32 R9, RZ, RZ, R17 ;  /* 0x000000ffff097224 */ /* 0x000fce00078e0011 */
[----:B------:R-:W-:Y:S05]  /*4dc0*/  WARPSYNC.COLLECTIVE R8, `(.L_x_529) ;  /* 0x0000000008087348 */ /* 0x000fea0003c00000 */
[----:B------:R0:W1:Y:S02]  /*4dd0*/  SHFL.DOWN P2, R16, R9, R10, R15 ;  /* 0x0800000a09107389 */ /* 0x000064000004000f */
[----:B01----:R-:W-:Y:S05]  /*4de0*/  ENDCOLLECTIVE ;  /* 0x000000000000791b */ /* 0x003fea0003800000 */
.L_x_529:
[----:B------:R-:W0:Y:S01]  /*4df0*/  LDC.64 R8, c[0x0][0x390] ;  /* 0x0000e400ff087b82 */ /* 0x000e220000000a00 */
[----:B------:R-:W-:Y:S02]  /*4e00*/  IMAD.MOV.U32 R14, RZ, RZ, R16 ;  /* 0x000000ffff0e7224 */ /* 0x000fe400078e0010 */
[----:B------:R-:W-:-:S05]  /*4e10*/  VIADD R16, R35, 0x10 ;  /* 0x0000001023107836 */ /* 0x000fca0000000000 */
[----:B------:R-:W-:-:S13]  /*4e20*/  ISETP.GT.AND P2, PT, R16, R15, PT ;  /* 0x0000000f1000720c */ /* 0x000fda0003f44270 */
[----:B------:R-:W-:Y:S01]  /*4e30*/  @!P2 FADD R17, R17, R14 ;  /* 0x0000000e1111a221 */ /* 0x000fe20000000000 */
[----:B0-----:R-:W-:Y:S02]  /*4e40*/  IADD3 R19, P2, PT, R8, 0x100, RZ ;  /* 0x0000010008137810 */ /* 0x001fe40007f5e0ff */
[----:B------:R-:W-:Y:S01]  /*4e50*/  MOV R8, 0xffffffff ;  /* 0xffffffff00087802 */ /* 0x000fe20000000f00 */
[----:B------:R-:W-:Y:S02]  /*4e60*/  IMAD.MOV.U32 R36, RZ, RZ, R17 ;  /* 0x000000ffff247224 */ /* 0x000fe400078e0011 */
[----:B------:R-:W-:-:S08]  /*4e70*/  IMAD.X R37, RZ, RZ, R9, P2 ;  /* 0x000000ffff257224 */ /* 0x000fd000010e0609 */
[----:B------:R-:W-:Y:S05]  /*4e80*/  WARPSYNC.COLLECTIVE R8, `(.L_x_530) ;  /* 0x0000000008087348 */ /* 0x000fea0003c00000 */
[----:B------:R-:W-:Y:S01]  /*4e90*/  VOTE.ALL P0, P0 ;  /* 0x0000000000ff7806 */ /* 0x000fe20000000000 */
[----:B------:R-:W-:-:S12]  /*4ea0*/  ENDCOLLECTIVE ;  /* 0x000000000000791b */ /* 0x000fd80003800000 */
.L_x_530:
[----:B------:R-:W-:Y:S05]  /*4eb0*/  BRA `(.L_x_531) ;  /* 0xffffffe400287947 */ /* 0x000fea000383ffff */
.L_x_481:
[----:B------:R-:W-:Y:S01]  /*4ec0*/  BSSY B0, `(.L_x_532) ;  /* 0x0000006000007945 */ /* 0x000fe20003800000 */
[----:B------:R-:W-:Y:S02]  /*4ed0*/  PLOP3.LUT P0, PT, P0, PT, PT, 0x8, 0x80 ;  /* 0x000000000080781c */ /* 0x000fe4000070e170 */
[----:B------:R-:W-:-:S11]  /*4ee0*/  MOV R8, 0xffffffff ;  /* 0xffffffff00087802 */ /* 0x000fd60000000f00 */
[----:B------:R-:W-:Y:S05]  /*4ef0*/  WARPSYNC.COLLECTIVE R8, `(.L_x_533) ;  /* 0x0000000008087348 */ /* 0x000fea0003c00000 */
[----:B------:R-:W-:Y:S01]  /*4f00*/  VOTE.ANY P0, P0 ;  /* 0x0000000000ff7806 */ /* 0x000fe20000000100 */
[----:B------:R-:W-:-:S12]  /*4f10*/  ENDCOLLECTIVE ;  /* 0x000000000000791b */ /* 0x000fd80003800000 */
.L_x_533:
[----:B------:R-:W-:Y:S05]  /*4f20*/  BSYNC B0 ;  /* 0x0000000000007941 */ /* 0x000fea0003800000 */
.L_x_532:
[----:B------:R-:W-:Y:S05]  /*4f30*/  BRA `(.L_x_534) ;  /* 0xffffffe400387947 */ /* 0x000fea000383ffff */
.L_x_483:
[----:B------:R-:W-:Y:S01]  /*4f40*/  BSSY B0, `(.L_x_535) ;  /* 0x0000006000007945 */ /* 0x000fe20003800000 */
[----:B------:R-:W-:Y:S01]  /*4f50*/  PLOP3.LUT P0, PT, P0, PT, PT, 0x8, 0x80 ;  /* 0x000000000080781c */ /* 0x000fe2000070e170 */
[----:B------:R-:W-:-:S12]  /*4f60*/  IMAD.MOV.U32 R8, RZ, RZ, -0x1 ;  /* 0xffffffffff087424 */ /* 0x000fd800078e00ff */
[----:B------:R-:W-:Y:S05]  /*4f70*/  WARPSYNC.COLLECTIVE R8, `(.L_x_536) ;  /* 0x0000000008087348 */ /* 0x000fea0003c00000 */
[----:B------:R-:W-:Y:S01]  /*4f80*/  VOTE.ANY P0, P0 ;  /* 0x0000000000ff7806 */ /* 0x000fe20000000100 */
[----:B------:R-:W-:-:S12]  /*4f90*/  ENDCOLLECTIVE ;  /* 0x000000000000791b */ /* 0x000fd80003800000 */
.L_x_536:
[----:B------:R-:W-:Y:S05]  /*4fa0*/  BSYNC B0 ;  /* 0x0000000000007941 */ /* 0x000fea0003800000 */
.L_x_535:
[----:B------:R-:W-:Y:S05]  /*4fb0*/  BRA `(.L_x_537) ;  /* 0xffffffe4003c7947 */ /* 0x000fea000383ffff */
.L_x_485:
[----:B------:R-:W-:Y:S01]  /*4fc0*/  BSSY B0, `(.L_x_538) ;  /* 0x0000006000007945 */ /* 0x000fe20003800000 */
[----:B------:R-:W-:Y:S01]  /*4fd0*/  PLOP3.LUT P2, PT, P0, PT, PT, 0x8, 0x80 ;  /* 0x000000000080781c */ /* 0x000fe2000074e170 */
[----:B------:R-:W-:-:S12]  /*4fe0*/  IMAD.MOV.U32 R8, RZ, RZ, -0x1 ;  /* 0xffffffffff087424 */ /* 0x000fd800078e00ff */
[----:B------:R-:W-:Y:S05]  /*4ff0*/  WARPSYNC.COLLECTIVE R8, `(.L_x_539) ;  /* 0x0000000008087348 */ /* 0x000fea0003c00000 */
[----:B------:R-:W-:Y:S01]  /*5000*/  VOTE.ANY R8, PT, P2 ;  /* 0x0000000000087806 */ /* 0x000fe200010e0100 */
[----:B------:R-:W-:Y:S06]  /*5010*/  ENDCOLLECTIVE ;  /* 0x000000000000791b */ /* 0x000fec0003800000 */
.L_x_539:
[----:B------:R-:W-:Y:S05]  /*5020*/  BSYNC B0 ;  /* 0x0000000000007941 */ /* 0x000fea0003800000 */
.L_x_538:
[----:B------:R-:W-:Y:S01]  /*5030*/  LOP3.LUT R8, R8, 0x80000000, R42, 0xec, !PT ;  /* 0x8000000008087812 */ /* 0x000fe200078eec2a */
[----:B------:R-:W-:Y:S02]  /*5040*/  IMAD.MOV.U32 R10, RZ, RZ, 0x1 ;  /* 0x00000001ff0a7424 */ /* 0x000fe400078e00ff */
[----:B------:R-:W-:Y:S01]  /*5050*/  VIADD R18, R18, 0xffffffe0 ;  /* 0xffffffe012127836 */ /* 0x000fe20000000000 */
[----:B------:R-:W-:-:S04]  /*5060*/  IADD3 R9, PT, PT, R8, -0x1, RZ ;  /* 0xffffffff08097810 */ /* 0x000fc80007ffe0ff */
[----:B------:R-:W-:Y:S01]  /*5070*/  LOP3.LUT R44, R8, R9, RZ, 0xc, !PT ;  /* 0x00000009082c7212 */ /* 0x000fe200078e0cff */
[----:B------:R-:W-:Y:S01]  /*5080*/  IMAD.MOV.U32 R9, RZ, RZ, R17 ;  /* 0x000000ffff097224 */ /* 0x000fe200078e0011 */
[----:B------:R-:W-:Y:S02]  /*5090*/  MOV R8, 0xffffffff ;  /* 0xffffffff00087802 */ /* 0x000fe40000000f00 */
[----:B------:R0:W1:Y:S02]  /*50a0*/  POPC R15, R44 ;  /* 0x0000002c000f7309 */ /* 0x0000640000000000 */
[----:B0-----:R-:W-:-:S07]  /*50b0*/  IADD3 R44, PT, PT, R35, 0x10, RZ ;  /* 0x00000010232c7810 */ /* 0x001fce0007ffe0ff */
[----:B-1----:R-:W-:Y:S05]  /*50c0*/  WARPSYNC.COLLECTIVE R8, `(.L_x_540) ;  /* 0x0000000008087348 */ /* 0x002fea0003c00000 */
[----:B-1----:R0:W1:Y:S02]  /*50d0*/  SHFL.DOWN P2, R16, R9, R10, R15 ;  /* 0x0800000a09107389 */ /* 0x002064000004000f */
[----:B01----:R-:W-:Y:S05]  /*50e0*/  ENDCOLLECTIVE ;  /* 0x000000000000791b */ /* 0x003fea0003800000 */
.L_x_540:
[----:B------:R-:W-:Y:S01]  /*50f0*/  ISETP.GE.AND P0, PT, R35, R15, PT ;  /* 0x0000000f2300720c */ /* 0x000fe20003f06270 */
[----:B------:R-:W-:-:S12]  /*5100*/  HFMA2 R10, -RZ, RZ, 0, 1.1920928955078125e-07 ;  /* 0x00000002ff0a7431 */ /* 0x000fd800000001ff */
[----:B------:R-:W-:Y:S01]  /*5110*/  @!P0 FADD R17, R16, R17 ;  /* 0x0000001110118221 */ /* 0x000fe20000000000 */
[----:B------:R-:W-:-:S03]  /*5120*/  VIADD R16, R35, 0x2 ;  /* 0x0000000223107836 */ /* 0x000fc60000000000 */
[----:B------:R-:W-:Y:S02]  /*5130*/  IMAD.MOV.U32 R9, RZ, RZ, R17 ;  /* 0x000000ffff097224 */ /* 0x000fe400078e0011 */
[----:B------:R-:W-:-:S13]  /*5140*/  ISETP.GT.AND P0, PT, R16, R15, PT ;  /* 0x0000000f1000720c */ /* 0x000fda0003f04270 */
[----:B------:R-:W-:Y:S05]  /*5150*/  WARPSYNC.COLLECTIVE R8, `(.L_x_541) ;  /* 0x0000000008087348 */ /* 0x000fea0003c00000 */
[----:B------:R0:W1:Y:S02]  /*5160*/  SHFL.DOWN P2, R16, R9, R10, R15 ;  /* 0x0800000a09107389 */ /* 0x000064000004000f */
[----:B01----:R-:W-:Y:S05]  /*5170*/  ENDCOLLECTIVE ;  /* 0x000000000000791b */ /* 0x003fea0003800000 */
.L_x_541:
[----:B------:R-:W-:Y:S01]  /*5180*/  MOV R10, 0x4 ;  /* 0x00000004000a7802 */ /* 0x000fe20000000f00 */
[----:B------:R-:W-:Y:S01]  /*5190*/  @!P0 FADD R17, R17, R16 ;  /* 0x0000001011118221 */ /* 0x000fe20000000000 */
[----:B------:R-:W-:-:S03]  /*51a0*/  VIADD R16, R35, 0x4 ;  /* 0x0000000423107836 */ /* 0x000fc60000000000 */
[----:B------:R-:W-:Y:S02]  /*51b0*/  IMAD.MOV.U32 R9, RZ, RZ, R17 ;  /* 0x000000ffff097224 */ /* 0x000fe400078e0011 */
[----:B------:R-:W-:-:S13]  /*51c0*/  ISETP.GT.AND P0, PT, R16, R15, PT ;  /* 0x0000000f1000720c */ /* 0x000fda0003f04270 */
[----:B------:R-:W-:Y:S05]  /*51d0*/  WARPSYNC.COLLECTIVE R8, `(.L_x_542) ;  /* 0x0000000008087348 */ /* 0x000fea0003c00000 */
[----:B------:R0:W1:Y:S02]  /*51e0*/  SHFL.DOWN P2, R16, R9, R10, R15 ;  /* 0x0800000a09107389 */ /* 0x000064000004000f */
[----:B01----:R-:W-:Y:S05]  /*51f0*/  ENDCOLLECTIVE ;  /* 0x000000000000791b */ /* 0x003fea0003800000 */
.L_x_542:
[----:B------:R-:W-:Y:S02]  /*5200*/  HFMA2 R10, -RZ, RZ, 0, 4.76837158203125e-07 ;  /* 0x00000008ff0a7431 */ /* 0x000fe400000001ff */
[----:B------:R-:W-:Y:S01]  /*5210*/  @!P0 FADD R17, R17, R16 ;  /* 0x0000001011118221 */ /* 0x000fe20000000000 */
[----:B------:R-:W-:-:S03]  /*5220*/  VIADD R16, R35, 0x8 ;  /* 0x0000000823107836 */ /* 0x000fc60000000000 */
[----:B------:R-:W-:Y:S02]  /*5230*/  IMAD.MOV.U32 R9, RZ, RZ, R17 ;  /* 0x000000ffff097224 */ /* 0x000fe400078e0011 */
[----:B------:R-:W-:-:S13]  /*5240*/  ISETP.GT.AND P0, PT, R16, R15, PT ;  /* 0x0000000f1000720c */ /* 0x000fda0003f04270 */
[----:B------:R-:W-:Y:S05]  /*5250*/  WARPSYNC.COLLECTIVE R8, `(.L_x_543) ;  /* 0x0000000008087348 */ /* 0x000fea0003c00000 */
[----:B------:R0:W1:Y:S02]  /*5260*/  SHFL.DOWN P2, R16, R9, R10, R15 ;  /* 0x0800000a09107389 */ /* 0x000064000004000f */
[----:B01----:R-:W-:Y:S05]  /*5270*/  ENDCOLLECTIVE ;  /* 0x000000000000791b */ /* 0x003fea0003800000 */
.L_x_543:
[----:B------:R-:W-:Y:S02]  /*5280*/  IMAD.MOV.U32 R10, RZ, RZ, 0x10 ;  /* 0x00000010ff0a7424 */ /* 0x000fe400078e00ff */
[----:B------:R-:W-:Y:S01]  /*5290*/  @!P0 FADD R17, R17, R16 ;  /* 0x0000001011118221 */ /* 0x000fe20000000000 */
[----:B------:R-:W-:-:S03]  /*52a0*/  ISETP.GT.AND P0, PT, R44, R15, PT ;  /* 0x0000000f2c00720c */ /* 0x000fc60003f04270 */
[----:B------:R-:W-:-:S10]  /*52b0*/  IMAD.MOV.U32 R9, RZ, RZ, R17 ;  /* 0x000000ffff097224 */ /* 0x000fd400078e0011 */
[----:B------:R-:W-:Y:S05]  /*52c0*/  WARPSYNC.COLLECTIVE R8, `(.L_x_544) ;  /* 0x0000000008087348 */ /* 0x000fea0003c00000 */
[----:B------:R0:W1:Y:S02]  /*52d0*/  SHFL.DOWN P2, R16, R9, R10, R15 ;  /* 0x0800000a09107389 */ /* 0x000064000004000f */
[----:B01----:R-:W-:Y:S05]  /*52e0*/  ENDCOLLECTIVE ;  /* 0x000000000000791b */ /* 0x003fea0003800000 */
.L_x_544:
[----:B------:R-:W-:Y:S01]  /*52f0*/  @!P0 FADD R17, R17, R16 ;  /* 0x0000001011118221 */ /* 0x000fe20000000000 */
[----:B------:R-:W-:-:S03]  /*5300*/  ISETP.NE.AND P0, PT, R14, 0x65, PT ;  /* 0x000000650e00780c */ /* 0x000fc60003f05270 */
[----:B------:R-:W-:-:S10]  /*5310*/  FADD R36, R17, R36 ;  /* 0x0000002411247221 */ /* 0x000fd40000000000 */
[----:B------:R-:W-:Y:S05]  /*5320*/  WARPSYNC.COLLECTIVE R8, `(.L_x_545) ;  /* 0x0000000008087348 */ /* 0x000fea0003c00000 */
[----:B------:R-:W-:Y:S01]  /*5330*/  VOTE.ALL P0, P0 ;  /* 0x0000000000ff7806 */ /* 0x000fe20000000000 */
[----:B------:R-:W-:-:S12]  /*5340*/  ENDCOLLECTIVE ;  /* 0x000000000000791b */ /* 0x000fd80003800000 */
.L_x_545:
[----:B------:R-:W-:Y:S05]  /*5350*/  BRA `(.L_x_546) ;  /* 0xffffffe000d87947 */ /* 0x000fea000383ffff */
.L_x_547:
        /* <DEDUP_REMOVED lines=10> */
.L_x_770:


//--------------------- .text._ZN3cub18CUB_300001_SM_10006detail4scan16DeviceScanKernelINS2_10policy_hubIfffjN4cuda3std3__44plusIvEEE10Policy1000EN6thrust24THRUST_300001_SM_1000_NS10device_ptrIfEESF_NS0_13ScanTileStateIfLb1EEES9_NS0_8NullTypeEjfLb0ESI_EEvT0_T1_T2_iT3_T4_T5_ --------------------------
	.section	.text._ZN3cub18CUB_300001_SM_10006detail4scan16DeviceScanKernelINS2_10policy_hubIfffjN4cuda3std3__44plusIvEEE10Policy1000EN6thrust24THRUST_300001_SM_1000_NS10device_ptrIfEESF_NS0_13ScanTileStateIfLb1EEES9_NS0_8NullTypeEjfLb0ESI_EEvT0_T1_T2_iT3_T4_T5_,"ax",@progbits
	.align	128
        .global         _ZN3cub18CUB_300001_SM_10006detail4scan16DeviceScanKernelINS2_10policy_hubIfffjN4cuda3std3__44plusIvEEE10Policy1000EN6thrust24THRUST_300001_SM_1000_NS10device_ptrIfEESF_NS0_13ScanTileStateIfLb1EEES9_NS0_8NullTypeEjfLb0ESI_EEvT0_T1_T2_iT3_T4_T5_
        .type           _ZN3cub18CUB_300001_SM_10006detail4scan16DeviceScanKernelINS2_10policy_hubIfffjN4cuda3std3__44plusIvEEE10Policy1000EN6thrust24THRUST_300001_SM_1000_NS10device_ptrIfEESF_NS0_13ScanTileStateIfLb1EEES9_NS0_8NullTypeEjfLb0ESI_EEvT0_T1_T2_iT3_T4_T5_,@function
        .size           _ZN3cub18CUB_300001_SM_10006detail4scan16DeviceScanKernelINS2_10policy_hubIfffjN4cuda3std3__44plusIvEEE10Policy1000EN6thrust24THRUST_300001_SM_1000_NS10device_ptrIfEESF_NS0_13ScanTileStateIfLb1EEES9_NS0_8NullTypeEjfLb0ESI_EEvT0_T1_T2_iT3_T4_T5_,(.L_x_771 - _ZN3cub18CUB_300001_SM_10006detail4scan16DeviceScanKernelINS2_10policy_hubIfffjN4cuda3std3__44plusIvEEE10Policy1000EN6thrust24THRUST_300001_SM_1000_NS10device_ptrIfEESF_NS0_13ScanTileStateIfLb1EEES9_NS0_8NullTypeEjfLb0ESI_EEvT0_T1_T2_iT3_T4_T5_)
        .other          _ZN3cub18CUB_300001_SM_10006detail4scan16DeviceScanKernelINS2_10policy_hubIfffjN4cuda3std3__44plusIvEEE10Policy1000EN6thrust24THRUST_300001_SM_1000_NS10device_ptrIfEESF_NS0_13ScanTileStateIfLb1EEES9_NS0_8NullTypeEjfLb0ESI_EEvT0_T1_T2_iT3_T4_T5_,@"STO_CUDA_ENTRY STV_DEFAULT"
_ZN3cub18CUB_300001_SM_10006detail4scan16DeviceScanKernelINS2_10policy_hubIfffjN4cuda3std3__44plusIvEEE10Policy1000EN6thrust24THRUST_300001_SM_1000_NS10device_ptrIfEESF_NS0_13ScanTileStateIfLb1EEES9_NS0_8NullTypeEjfLb0ESI_EEvT0_T1_T2_iT3_T4_T5_:
.text._ZN3cub18CUB_300001_SM_10006detail4scan16DeviceScanKernelINS2_10policy_hubIfffjN4cuda3std3__44plusIvEEE10Policy1000EN6thrust24THRUST_300001_SM_1000_NS10device_ptrIfEESF_NS0_13ScanTileStateIfLb1EEES9_NS0_8NullTypeEjfLb0ESI_EEvT0_T1_T2_iT3_T4_T5_:
[----:B------:R-:W-:Y:S08]  /*0000*/  LDC R1, c[0x0][0x37c] ;  /* 0x0000df00ff017b82 */ /* 0x000ff00000000800 */
[----:B------:R-:W0:Y:S01]  /*0010*/  S2UR UR4, SR_CTAID.X ;  /* 0x00000000000479c3 */ /* 0x000e220000002500 */
[----:B------:R-:W1:Y:S01]  /*0020*/  LDCU UR5, c[0x0][0x3a0] ;  /* 0x00007400ff0577ac */ /* 0x000e620008000800 */
[----:B------:R-:W2:Y:S06]  /*0030*/  LDCU.64 UR8, c[0x0][0x358] ;  /* 0x00006b00ff0877ac */ /* 0x000eac0008000a00 */
[----:B------:R-:W0:Y:S02]  /*0040*/  LDC R42, c[0x0][0x398] ;  /* 0x0000e600ff2a7b82 */ /* 0x000e240000000800 */
[----:B0-----:R-:W-:-:S04]  /*0050*/  VIADD R42, R42, UR4 ;  /* 0x000000042a2a7c36 */ /* 0x001fc80008000000 */
[----:B------:R-:W-:-:S05]  /*0060*/  IMAD R3, R42, 0x2100, RZ ;  /* 0x000021002a037824 */ /* 0x000fca00078e02ff */
[----:B-1----:R-:W-:-:S04]  /*0070*/  IADD3 R0, PT, PT, -R3, UR5, RZ ;  /* 0x0000000503007c10 */ /* 0x002fc8000fffe1ff */
[----:B------:R-:W-:-:S13]  /*0080*/  ISETP.GE.U32.AND P0, PT, R0, 0x2101, PT ;  /* 0x000021010000780c */ /* 0x000fda0003f06070 */
[----:B--2---:R-:W-:Y:S05]  /*0090*/  @!P0 BRA `(.L_x_548) ;  /* 0x0000001c00d48947 */ /* 0x004fea0003800000 */
[----:B------:R-:W0:Y:S01]  /*00a0*/  S2R R16, SR_TID.X ;  /* 0x0000000000107919 */ /* 0x000e220000002100 */
[----:B------:R-:W1:Y:S01]  /*00b0*/  LDCU.64 UR4, c[0x0][0x380] ;  /* 0x00007000ff0477ac */ /* 0x000e620008000a00 */
[C---:B0-----:R-:W-:Y:S02]  /*00c0*/  LOP3.LUT R0, R16.reuse, 0x1f, RZ, 0xc0, !PT ;  /* 0x0000001f10007812 */ /* 0x041fe400078ec0ff */
[----:B------:R-:W-:-:S05]  /*00d0*/  LOP3.LUT R5, R16, 0x3e0, RZ, 0xc0, !PT ;  /* 0x000003e010057812 */ /* 0x000fca00078ec0ff */
[----:B------:R-:W-:-:S05]  /*00e0*/  IMAD R0, R5, 0x16, R0 ;  /* 0x0000001605007824 */ /* 0x000fca00078e0200 */
[----:B------:R-:W-:-:S04]  /*00f0*/  IADD3 R0, P0, PT, R3, R0, RZ ;  /* 0x0000000003007210 */ /* 0x000fc80007f1e0ff */
[----:B------:R-:W-:Y:S01]  /*0100*/  SHF.L.U32 R38, R0, 0x2, RZ ;  /* 0x0000000200267819 */ /* 0x000fe200000006ff */
[----:B------:R-:W-:-:S03]  /*0110*/  IMAD.X R3, RZ, RZ, RZ, P0 ;  /* 0x000000ffff037224 */ /* 0x000fc600000e06ff */
[----:B-1----:R-:W-:Y:S02]  /*0120*/  IADD3 R2, P0, PT, R38, UR4, RZ ;  /* 0x0000000426027c10 */ /* 0x002fe4000ff1e0ff */
[----:B------:R-:W-:-:S04]  /*0130*/  SHF.L.U64.HI R0, R0, 0x2, R3 ;  /* 0x0000000200007819 */ /* 0x000fc80000010203 */
        /* <DEDUP_REMOVED lines=27> */
[----:B------:R-:W-:Y:S01]  /*02f0*/  ISETP.NE.AND P0, PT, R42, RZ, PT ;  /* 0x000000ff2a00720c */ /* 0x000fe20003f05270 */
        /* <DEDUP_REMOVED lines=28> */
[----:B------:R0:W1:Y:S04]  /*04c0*/  LDS.64 R36, [R27] ;  /* 0x000000001b247984 */ /* 0x0000680000000a00 */
[----:B------:R0:W2:Y:S04]  /*04d0*/  LDS.64 R34, [R27+0x8] ;  /* 0x000008001b227984 */ /* 0x0000a80000000a00 */
[----:B------:R0:W3:Y:S04]  /*04e0*/  LDS.64 R32, [R27+0x10] ;  /* 0x000010001b207984 */ /* 0x0000e80000000a00 */
[----:B------:R0:W4:Y:S04]  /*04f0*/  LDS.64 R18, [R27+0x18] ;  /* 0x000018001b127984 */ /* 0x0001280000000a00 */
[----:B------:R0:W0:Y:S04]  /*0500*/  LDS.64 R14, [R27+0x20] ;  /* 0x000020001b0e7984 */ /* 0x0000280000000a00 */
[----:B------:R0:W0:Y:S04]  /*0510*/  LDS.64 R12, [R27+0x28] ;  /* 0x000028001b0c7984 */ /* 0x0000280000000a00 */
[----:B------:R0:W0:Y:S04]  /*0520*/  LDS.64 R10, [R27+0x30] ;  /* 0x000030001b0a7984 */ /* 0x0000280000000a00 */
[----:B------:R0:W0:Y:S04]  /*0530*/  LDS.64 R8, [R27+0x38] ;  /* 0x000038001b087984 */ /* 0x0000280000000a00 */
[----:B------:R0:W0:Y:S04]  /*0540*/  LDS.64 R6, [R27+0x40] ;  /* 0x000040001b067984 */ /* 0x0000280000000a00 */
[----:B------:R0:W0:Y:S04]  /*0550*/  LDS.64 R4, [R27+0x48] ;  /* 0x000048001b047984 */ /* 0x0000280000000a00 */
[----:B------:R0:W0:Y:S01]  /*0560*/  LDS.64 R2, [R27+0x50] ;  /* 0x000050001b027984 */ /* 0x0000220000000a00 */
[----:B------:R-:W-:Y:S06]  /*0570*/  BAR.SYNC.DEFER_BLOCKING 0x0 ;  /* 0x0000000000007b1d */ /* 0x000fec0000010000 */
[----:B-1----:R-:W-:Y:S05]  /*0580*/  @P0 BRA `(.L_x_550) ;  /* 0x0000000400480947 */ /* 0x002fea0003800000 */
[----:B0-----:R-:W-:Y:S01]  /*0590*/  FADD R17, R36, R37 ;  /* 0x0000002524117221 */ /* 0x001fe20000000000 */
[----:B--2---:R-:W-:Y:S01]  /*05a0*/  FADD R20, R34, R35 ;  /* 0x0000002322147221 */ /* 0x004fe20000000000 */
[----:B---3--:R-:W-:Y:S01]  /*05b0*/  FADD R21, R32, R33 ;  /* 0x0000002120157221 */ /* 0x008fe20000000000 */
[----:B----4-:R-:W-:Y:S01]  /*05c0*/  FADD R22, R18, R19 ;  /* 0x0000001312167221 */ /* 0x010fe20000000000 */
        /* <DEDUP_REMOVED lines=14> */
[----:B------:R-:W-:-:S02]  /*06b0*/  ISETP.NE.AND P1, PT, R39, 0x1f, PT ;  /* 0x0000001f2700780c */ /* 0x000fc40003f25270 */
[----:B------:R-:W-:Y:S01]  /*06c0*/  FADD R17, R17, R26 ;  /* 0x0000001a11117221 */ /* 0x000fe20000000000 */
[----:B------:R-:W-:Y:S01]  /*06d0*/  FADD R22, R22, R23 ;  /* 0x0000001716167221 */ /* 0x000fe20000000000 */
[----:B------:R-:W-:-:S03]  /*06e0*/  ISETP.NE.AND P2, PT, R39, RZ, PT ;  /* 0x000000ff2700720c */ /* 0x000fc60003f45270 */
[----:B------:R-:W-:-:S05]  /*06f0*/  FADD R22, R17, R22 ;  /* 0x0000001611167221 */ /* 0x000fca0000000000 */
[----:B------:R-:W0:Y:S01]  /*0700*/  SHFL.UP P0, R21, R22, 0x1, RZ ;  /* 0x0420000016157989 */ /* 0x000e2200000000ff */
[----:B------:R-:W-:Y:S01]  /*0710*/  @!P1 LEA R44, R40, UR4, 0x2 ;  /* 0x00000004282c9c11 */ /* 0x000fe2000f8e10ff */
        /* <DEDUP_REMOVED lines=45> */
[----:B------:R-:W-:Y:S02]  /*09f0*/  ISETP.GE.U32.AND P0, PT, R16, 0x20, PT ;  /* 0x000000201000780c */ /* 0x000fe40003f06070 */
[----:B------:R-:W-:Y:S02]  /*0a00*/  FSEL R20, R30, R20, !P1 ;  /* 0x000000141e147208 */ /* 0x000fe40004800000 */
[----:B------:R-:W-:-:S03]  /*0a10*/  ISETP.NE.AND P1, PT, R16, RZ, PT ;  /* 0x000000ff1000720c */ /* 0x000fc60003f25270 */
[----:B------:R-:W-:-:S05]  /*0a20*/  @P2 FADD R20, R17, R20 ;  /* 0x0000001411142221 */ /* 0x000fca0000000000 */
[----:B------:R-:W-:-:S05]  /*0a30*/  FSEL R17, R17, R20, !P0 ;  /* 0x0000001411117208 */ /* 0x000fca0004000000 */
[----:B------:R-:W-:Y:S01]  /*0a40*/  FADD R16, R36, R17 ;  /* 0x0000001124107221 */ /* 0x000fe20000000000 */
[----:B------:R-:W-:Y:S06]  /*0a50*/  @P1 BRA `(.L_x_551) ;  /* 0x0000000c00f41947 */ /* 0x000fec0003800000 */
[----:B------:R-:W0:Y:S01]  /*0a60*/  LDC.64 R20, c[0x0][0x390] ;  /* 0x0000e400ff147b82 */ /* 0x000e220000000a00 */
[----:B------:R-:W-:Y:S02]  /*0a70*/  IMAD.MOV.U32 R30, RZ, RZ, 0x65 ;  /* 0x00000065ff1e7424 */ /* 0x000fe400078e00ff */
[----:B------:R-:W-:-:S03]  /*0a80*/  IMAD.MOV.U32 R16, RZ, RZ, R36 ;  /* 0x000000ffff107224 */ /* 0x000fc600078e0024 */
[----:B0-----:R0:W-:Y:S01]  /*0a90*/  ST.E.64.STRONG.GPU desc[UR8][R20.64+0x100], R30 ;  /* 0x0001001e14007985 */ /* 0x0011e2000c10fb08 */
[----:B------:R-:W-:Y:S05]  /*0aa0*/  BRA `(.L_x_551) ;  /* 0x0000000c00e07947 */ /* 0x000fea0003800000 */
.L_x_550:
        /* <DEDUP_REMOVED lines=70> */
[----:B------:R-:W-:Y:S02]  /*0f10*/  ISETP.GT.U32.AND P0, PT, R16, 0x1f, PT ;  /* 0x0000001f1000780c */ /* 0x000fe40003f04070 */
[----:B------:R-:W-:Y:S02]  /*0f20*/  FSEL R20, R30, R20, !P1 ;  /* 0x000000141e147208 */ /* 0x000fe40004800000 */
[----:B------:R-:W-:-:S03]  /*0f30*/  ISETP.GE.U32.AND P1, PT, R16, 0x20, PT ;  /* 0x000000201000780c */ /* 0x000fc60003f26070 */
[----:B------:R-:W-:-:S05]  /*0f40*/  @P2 FADD R20, R17, R20 ;  /* 0x0000001411142221 */ /* 0x000fca0000000000 */
[----:B------:R-:W-:Y:S01]  /*0f50*/  FSEL R23, R17, R20, !P1 ;  /* 0x0000001411177208 */ /* 0x000fe20004800000 */
[----:B------:R-:W-:Y:S06]  /*0f60*/  @P0 BRA `(.L_x_552) ;  /* 0x0000000800880947 */ /* 0x000fec0003800000 */
[----:B------:R-:W0:Y:S01]  /*0f70*/  LDC.64 R20, c[0x0][0x390] ;  /* 0x0000e400ff147b82 */ /* 0x000e220000000a00 */
[----:B------:R-:W-:Y:S02]  /*0f80*/  ISETP.NE.AND P1, PT, R16, RZ, PT ;  /* 0x000000ff1000720c */ /* 0x000fe40003f25270 */
[----:B------:R-:W-:-:S05]  /*0f90*/  LOP3.LUT R17, RZ, R16, RZ, 0x33, !PT ;  /* 0x00000010ff117212 */ /* 0x000fca00078e33ff */
[----:B------:R-:W-:-:S06]  /*0fa0*/  IMAD.IADD R24, R42, 0x1, R17 ;  /* 0x000000012a187824 */ /* 0x000fcc00078e0211 */
[----:B------:R-:W-:Y:S01]  /*0fb0*/  @!P1 MOV R30, 0x64 ;  /* 0x00000064001e9802 */ /* 0x000fe20000000f00 */
        /* <DEDUP_REMOVED lines=10> */
.L_x_582:
[----:B------:R-:W-:Y:S05]  /*1060*/  @!P0 BRA `(.L_x_554) ;  /* 0x0000000000748947 */ /* 0x000fea0003800000 */
[----:B------:R-:W-:-:S07]  /*1070*/  IMAD.MOV.U32 R22, RZ, RZ, 0x3b8 ;  /* 0x000003b8ff167424 */ /* 0x000fce00078e00ff */
.L_x_556:
[----:B------:R-:W-:Y:S01]  /*1080*/  IADD3 R25, PT, PT, R22, 0x1, RZ ;  /* 0x0000000116197810 */ /* 0x000fe20007ffe0ff */
[----:B------:R-:W-:-:S03]  /*1090*/  IMAD R42, R42, 0x41a7, RZ ;  /* 0x000041a72a2a7824 */ /* 0x000fc600078e02ff */
[----:B------:R-:W0:Y:S01]  /*10a0*/  I2F.U32.RP R28, R25 ;  /* 0x00000019001c7306 */ /* 0x000e220000209000 */
[----:B------:R-:W-:Y:S01]  /*10b0*/  IMAD.MOV R29, RZ, RZ, -R25 ;  /* 0x000000ffff1d7224 */ /* 0x000fe200078e0a19 */
[----:B------:R-:W-:Y:S02]  /*10c0*/  LOP3.LUT R42, R42, 0x7fffffff, RZ, 0xc0, !PT ;  /* 0x7fffffff2a2a7812 */ /* 0x000fe400078ec0ff */
[----:B------:R-:W-:-:S04]  /*10d0*/  ISETP.NE.U32.AND P2, PT, R25, RZ, PT ;  /* 0x000000ff1900720c */ /* 0x000fc80003f45070 */
[----:B0-----:R-:W0:Y:S02]  /*10e0*/  MUFU.RCP R28, R28 ;  /* 0x0000001c001c7308 */ /* 0x001e240000001000 */
[----:B0-----:R-:W-:-:S06]  /*10f0*/  VIADD R20, R28, 0xffffffe ;  /* 0x0ffffffe1c147836 */ /* 0x001fcc0000000000 */
[----:B------:R0:W1:Y:S02]  /*1100*/  F2I.FTZ.U32.TRUNC.NTZ R21, R20 ;  /* 0x0000001400157305 */ /* 0x000064000021f000 */
[----:B0-----:R-:W-:Y:S02]  /*1110*/  HFMA2 R20, -RZ, RZ, 0, 0 ;  /* 0x00000000ff147431 */ /* 0x001fe400000001ff */
[----:B-1----:R-:W-:-:S04]  /*1120*/  IMAD R29, R29, R21, RZ ;  /* 0x000000151d1d7224 */ /* 0x002fc800078e02ff */
[----:B------:R-:W-:-:S06]  /*1130*/  IMAD.HI.U32 R21, R21, R29, R20 ;  /* 0x0000001d15157227 */ /* 0x000fcc00078e0014 */
[----:B------:R-:W-:-:S04]  /*1140*/  IMAD.HI.U32 R21, R21, R42, RZ ;  /* 0x0000002a15157227 */ /* 0x000fc800078e00ff */
[----:B------:R-:W-:-:S04]  /*1150*/  IMAD.MOV R21, RZ, RZ, -R21 ;  /* 0x000000ffff157224 */ /* 0x000fc800078e0a15 */
[----:B------:R-:W-:-:S05]  /*1160*/  IMAD R28, R25, R21, R42 ;  /* 0x00000015191c7224 */ /* 0x000fca00078e022a */
[----:B------:R-:W-:-:S13]  /*1170*/  ISETP.GE.U32.AND P0, PT, R28, R25, PT ;  /* 0x000000191c00720c */ /* 0x000fda0003f06070 */
[----:B------:R-:W-:-:S05]  /*1180*/  @P0 IMAD.IADD R28, R28, 0x1, -R25 ;  /* 0x000000011c1c0824 */ /* 0x000fca00078e0a19 */
[----:B------:R-:W-:-:S13]  /*1190*/  ISETP.GE.U32.AND P0, PT, R28, R25, PT ;  /* 0x000000191c00720c */ /* 0x000fda0003f06070 */
[----:B------:R-:W-:Y:S02]  /*11a0*/  @P0 IADD3 R28, PT, PT, -R25, R28, RZ ;  /* 0x0000001c191c0210 */ /* 0x000fe40007ffe1ff */
[----:B------:R-:W-:-:S04]  /*11b0*/  @!P2 LOP3.LUT R28, RZ, R25, RZ, 0x33, !PT ;  /* 0x00000019ff1ca212 */ /* 0x000fc800078e33ff */
[----:B------:R-:W-:Y:S05]  /*11c0*/  NANOSLEEP R28 ;  /* 0x0000001c0000735d */ /* 0x000fea0003800000 */
[----:B------:R-:W2:Y:S01]  /*11d0*/  LD.E.64.STRONG.GPU R28, desc[UR8][R16.64+0x100] ;  /* 0x00010008101c7980 */ /* 0x000ea2000c10fb00 */
[----:B------:R-:W-:Y:S01]  /*11e0*/  UMOV UR5, 0xffffffff ;  /* 0xffffffff00057882 */ /* 0x000fe20000000000 */
[----:B------:R-:W-:Y:S02]  /*11f0*/  SHF.R.U32.HI R22, RZ, 0x1, R22 ;  /* 0x00000001ff167819 */ /* 0x000fe40000011616 */
[----:B--2---:R-:W-:Y:S01]  /*1200*/  ISETP.NE.AND P0, PT, R28, 0x63, PT ;  /* 0x000000631c00780c */ /* 0x004fe20003f05270 */
[----:B------:R-:W-:-:S12]  /*1210*/  BRA.DIV UR5, `(.L_x_555) ;  /* 0x0000003605287947 */ /* 0x000fd8000b800000 */
[----:B------:R-:W-:-:S13]  /*1220*/  VOTE.ANY P0, !P0 ;  /* 0x0000000000ff7806 */ /* 0x000fda0004000100 */
.L_x_585:
[----:B------:R-:W-:Y:S05]  /*1230*/  @P0 BRA `(.L_x_556) ;  /* 0xfffffffc00900947 */ /* 0x000fea000383ffff */
.L_x_554:
        /* <DEDUP_REMOVED lines=8> */
[C---:B------:R-:W-:Y:S01]  /*12c0*/  VIADD R30, R39.reuse, 0x8 ;  /* 0x00000008271e7836 */ /* 0x040fe20000000000 */
[----:B------:R-:W-:Y:S02]  /*12d0*/  IADD3 R25, PT, PT, R39, 0x10, RZ ;  /* 0x0000001027197810 */ /* 0x000fe40007ffe0ff */
        /* <DEDUP_REMOVED lines=24> */
.L_x_594:
[----:B------:R-:W-:Y:S05]  /*1460*/  @!P0 BRA `(.L_x_558) ;  /* 0x00000004000c8947 */ /* 0x000fea0003800000 */
[----:B------:R-:W-:-:S07]  /*1470*/  IMAD.MOV.U32 R47, RZ, RZ, 0x3b8 ;  /* 0x000003b8ff2f7424 */ /* 0x000fce00078e00ff */
.L_x_564:
        /* <DEDUP_REMOVED lines=8> */
.L_x_597:
[----:B------:R-:W-:Y:S05]  /*1500*/  @!P0 BRA `(.L_x_560) ;  /* 0x0000000000748947 */ /* 0x000fea0003800000 */
[----:B------:R-:W-:-:S07]  /*1510*/  MOV R22, R47 ;  /* 0x0000002f00167202 */ /* 0x000fce0000000f00 */
.L_x_562:
[----:B------:R-:W-:Y:S02]  /*1520*/  VIADD R29, R22, 0x1 ;  /* 0x00000001161d7836 */ /* 0x000fe40000000000 */
[----:B------:R-:W-:Y:S02]  /*1530*/  IMAD R42, R42, 0x41a7, RZ ;  /* 0x000041a72a2a7824 */ /* 0x000fe400078e02ff */
[----:B------:R-:W0:Y:S01]  /*1540*/  I2F.U32.RP R28, R29 ;  /* 0x0000001d001c7306 */ /* 0x000e220000209000 */
[----:B------:R-:W-:Y:S02]  /*1550*/  IADD3 R49, PT, PT, RZ, -R29, RZ ;  /* 0x8000001dff317210 */ /* 0x000fe40007ffe0ff */
[----:B------:R-:W-:Y:S02]  /*1560*/  LOP3.LUT R42, R42, 0x7fffffff, RZ, 0xc0, !PT ;  /* 0x7fffffff2a2a7812 */ /* 0x000fe400078ec0ff */
[----:B------:R-:W-:-:S03]  /*1570*/  ISETP.NE.U32.AND P2, PT, R29, RZ, PT ;  /* 0x000000ff1d00720c */ /* 0x000fc60003f45070 */
[----:B0-----:R-:W0:Y:S02]  /*1580*/  MUFU.RCP R28, R28 ;  /* 0x0000001c001c7308 */ /* 0x001e240000001000 */
[----:B0-----:R-:W-:-:S06]  /*1590*/  VIADD R20, R28, 0xffffffe ;  /* 0x0ffffffe1c147836 */ /* 0x001fcc0000000000 */
[----:B------:R0:W1:Y:S02]  /*15a0*/  F2I.FTZ.U32.TRUNC.NTZ R21, R20 ;  /* 0x0000001400157305 */ /* 0x000064000021f000 */
[----:B0-----:R-:W-:Y:S02]  /*15b0*/  IMAD.MOV.U32 R20, RZ, RZ, RZ ;  /* 0x000000ffff147224 */ /* 0x001fe400078e00ff */
[----:B-1----:R-:W-:-:S04]  /*15c0*/  IMAD R49, R49, R21, RZ ;  /* 0x0000001531317224 */ /* 0x002fc800078e02ff */
[----:B------:R-:W-:-:S06]  /*15d0*/  IMAD.HI.U32 R21, R21, R49, R20 ;  /* 0x0000003115157227 */ /* 0x000fcc00078e0014 */
[----:B------:R-:W-:-:S04]  /*15e0*/  IMAD.HI.U32 R21, R21, R42, RZ ;  /* 0x0000002a15157227 */ /* 0x000fc800078e00ff */
[----:B------:R-:W-:-:S04]  /*15f0*/  IMAD.MOV R21, RZ, RZ, -R21 ;  /* 0x000000ffff157224 */ /* 0x000fc800078e0a15 */
[----:B------:R-:W-:-:S05]  /*1600*/  IMAD R28, R29, R21, R42 ;  /* 0x000000151d1c7224 */ /* 0x000fca00078e022a */
[----:B------:R-:W-:-:S13]  /*1610*/  ISETP.GE.U32.AND P0, PT, R28, R29, PT ;  /* 0x0000001d1c00720c */ /* 0x000fda0003f06070 */
[----:B------:R-:W-:-:S04]  /*1620*/  @P0 IADD3 R28, PT, PT, -R29, R28, RZ ;  /* 0x0000001c1d1c0210 */ /* 0x000fc80007ffe1ff */
[----:B------:R-:W-:-:S13]  /*1630*/  ISETP.GE.U32.AND P0, PT, R28, R29, PT ;  /* 0x0000001d1c00720c */ /* 0x000fda0003f06070 */
[----:B------:R-:W-:Y:S01]  /*1640*/  @P0 IMAD.IADD R28, R28, 0x1, -R29 ;  /* 0x000000011c1c0824 */ /* 0x000fe200078e0a1d */
        /* <DEDUP_REMOVED lines=8> */
.L_x_600:
[----:B------:R-:W-:Y:S05]  /*16d0*/  @P0 BRA `(.L_x_562) ;  /* 0xfffffffc00900947 */ /* 0x000fea000383ffff */
.L_x_560:
[----:B------:R-:W-:Y:S01]  /*16e0*/  UMOV UR5, 0xffffffff ;  /* 0xffffffff00057882 */ /* 0x000fe20000000000 */
[----:B------:R-:W-:Y:S02]  /*16f0*/  ISETP.NE.AND P0, PT, R28, 0x65, PT ;  /* 0x000000651c00780c */ /* 0x000fe40003f05270 */
[----:B------:R-:W-:Y:S11]  /*1700*/  BRA.DIV UR5, `(.L_x_563) ;  /* 0x0000003605407947 */ /* 0x000ff6000b800000 */
[----:B------:R-:W-:Y:S02]  /*1710*/  VOTE.ANY R21, PT, !P0 ;  /* 0x0000000000157806 */ /* 0x000fe400040e0100 */
[----:B------:R-:W-:Y:S02]  /*1720*/  IADD3 R24, PT, PT, R24, -0x20, RZ ;  /* 0xffffffe018187810 */ /* 0x000fe40007ffe0ff */
[----:B------:R-:W-:-:S05]  /*1730*/  LOP3.LUT R21, R21, 0x80000000, R43, 0xec, !PT ;  /* 0x8000000015157812 */ /* 0x000fca00078eec2b */
[----:B------:R-:W-:-:S05]  /*1740*/  VIADD R16, R21, 0xffffffff ;  /* 0xffffffff15107836 */ /* 0x000fca0000000000 */
[----:B------:R-:W-:-:S04]  /*1750*/  LOP3.LUT R16, R21, R16, RZ, 0xc, !PT ;  /* 0x0000001015107212 */ /* 0x000fc800078e0cff */
        /* <DEDUP_REMOVED lines=19> */
.L_x_609:
[----:B------:R-:W-:Y:S05]  /*1890*/  @P0 BRA `(.L_x_564) ;  /* 0xfffffff800f80947 */ /* 0x000fea000383ffff */
.L_x_558:
        /* <DEDUP_REMOVED lines=8> */
[----:B0-----:R-:W-:-:S05]  /*1920*/  @!P1 LEA R16, R17, R16, 0x18 ;  /* 0x0000001011109211 */ /* 0x001fca00078ec0ff */
[----:B------:R1:W-:Y:S04]  /*1930*/  @!P1 STS [R16+0x8], R31 ;  /* 0x0000081f10009388 */ /* 0x0003e80000000800 */
[----:B------:R1:W-:Y:S01]  /*1940*/  @!P1 STS [R16+0x4], R46 ;  /* 0x0000042e10009388 */ /* 0x0003e20000000800 */
[----:B--2---:R-:W-:Y:S01]  /*1950*/  @!P0 LEA R21, R21, R20, 0x18 ;  /* 0x0000001415158211 */ /* 0x004fe200078ec0ff */
[----:B------:R-:W-:Y:S01]  /*1960*/  IMAD.MOV.U32 R20, RZ, RZ, R23 ;  /* 0x000000ffff147224 */ /* 0x000fe200078e0017 */
[----:B------:R-:W-:-:S03]  /*1970*/  @!P0 MOV R20, R46 ;  /* 0x0000002e00148202 */ /* 0x000fc60000000f00 */
[----:B------:R1:W-:Y:S04]  /*1980*/  @!P0 STS [R21+0x4c], R46 ;  /* 0x00004c2e15008388 */ /* 0x0003e80000000800 */
.L_x_552:
[----:B------:R-:W-:Y:S05]  /*1990*/  WARPSYNC.ALL ;  /* 0x0000000000007948 */ /* 0x000fea0003800000 */
[----:B------:R-:W0:Y:S08]  /*19a0*/  S2UR UR6, SR_CgaCtaId ;  /* 0x00000000000679c3 */ /* 0x000e300000008800 */
[----:B------:R-:W-:Y:S06]  /*19b0*/  BAR.SYNC.DEFER_BLOCKING 0x0 ;  /* 0x0000000000007b1d */ /* 0x000fec0000010000 */
[----:B------:R-:W-:Y:S01]  /*19c0*/  UMOV UR5, 0x400 ;  /* 0x0000040000057882 */ /* 0x000fe20000000000 */
[----:B------:R-:W2:Y:S01]  /*19d0*/  S2R R17, SR_TID.X ;  /* 0x0000000000117919 */ /* 0x000ea20000002100 */
[----:B0-----:R-:W-:-:S09]  /*19e0*/  ULEA UR5, UR6, UR5, 0x18 ;  /* 0x0000000506057291 */ /* 0x001fd2000f8ec0ff */
[----:B-1----:R-:W0:Y:S01]  /*19f0*/  LDS R16, [UR5+0x4c] ;  /* 0x00004c05ff107984 */ /* 0x002e220008000800 */
[----:B--2---:R-:W-:-:S13]  /*1a00*/  ISETP.NE.AND P0, PT, R17, RZ, PT ;  /* 0x000000ff1100720c */ /* 0x004fda0003f05270 */
[----:B0-----:R-:W-:-:S04]  /*1a10*/  @P0 FADD R20, R16, R20 ;  /* 0x0000001410140221 */ /* 0x001fc80000000000 */
[----:B------:R-:W-:-:S07]  /*1a20*/  FADD R16, R36, R20 ;  /* 0x0000001424107221 */ /* 0x000fce0000000000 */
.L_x_551:
[----:B------:R-:W-:Y:S05]  /*1a30*/  BSYNC.RECONVERGENT B0 ;  /* 0x0000000000007941 */ /* 0x000fea0003800200 */
.L_x_549:
[----:B------:R-:W-:Y:S01]  /*1a40*/  FADD R17, R37, R16 ;  /* 0x0000001025117221 */ /* 0x000fe20000000000 */
[----:B0-----:R-:W0:Y:S01]  /*1a50*/  S2R R20, SR_TID.X ;  /* 0x0000000000147919 */ /* 0x001e220000002100 */
[----:B------:R-:W1:Y:S01]  /*1a60*/  S2UR UR6, SR_CgaCtaId ;  /* 0x00000000000679c3 */ /* 0x000e620000008800 */
[----:B------:R-:W-:Y:S01]  /*1a70*/  UMOV UR5, 0x400 ;  /* 0x0000040000057882 */ /* 0x000fe20000000000 */
[----:B------:R-:W-:Y:S01]  /*1a80*/  FADD R34, R34, R17 ;  /* 0x0000001122227221 */ /* 0x000fe20000000000 */
[----:B------:R-:W2:Y:S03]  /*1a90*/  S2R R21, SR_LANEID ;  /* 0x0000000000157919 */ /* 0x000ea60000000000 */
[----:B------:R-:W-:Y:S02]  /*1aa0*/  FADD R35, R35, R34 ;  /* 0x0000002223237221 */ /* 0x000fe40000000000 */
[----:B------:R-:W-:Y:S02]  /*1ab0*/  BAR.SYNC.DEFER_BLOCKING 0x0 ;  /* 0x0000000000007b1d */ /* 0x000fe40000010000 */
[----:B------:R-:W-:-:S04]  /*1ac0*/  FADD R32, R32, R35 ;  /* 0x0000002320207221 */ /* 0x000fc80000000000 */
[----:B------:R-:W-:-:S04]  /*1ad0*/  FADD R33, R33, R32 ;  /* 0x0000002021217221 */ /* 0x000fc80000000000 */
[----:B------:R-:W-:-:S04]  /*1ae0*/  FADD R18, R18, R33 ;  /* 0x0000002112127221 */ /* 0x000fc80000000000 */
[----:B------:R-:W-:Y:S01]  /*1af0*/  FADD R19, R19, R18 ;  /* 0x0000001213137221 */ /* 0x000fe20000000000 */
[----:B-1----:R-:W-:-:S03]  /*1b00*/  ULEA UR5, UR6, UR5, 0x18 ;  /* 0x0000000506057291 */ /* 0x002fc6000f8ec0ff */
[----:B------:R-:W-:Y:S01]  /*1b10*/  FADD R14, R14, R19 ;  /* 0x000000130e0e7221 */ /* 0x000fe20000000000 */
[----:B------:R-:W1:Y:S03]  /*1b20*/  LDCU.64 UR6, c[0x0][0x388] ;  /* 0x00007100ff0677ac */ /* 0x000e660008000a00 */
[----:B------:R-:W-:Y:S01]  /*1b30*/  FADD R15, R15, R14 ;  /* 0x0000000e0f0f7221 */ /* 0x000fe20000000000 */
[----:B0-----:R-:W-:-:S03]  /*1b40*/  SHF.R.U32.HI R20, RZ, 0x5, R20 ;  /* 0x00000005ff147819 */ /* 0x001fc60000011614 */
[----:B------:R-:W-:Y:S02]  /*1b50*/  FADD R12, R12, R15 ;  /* 0x0000000f0c0c7221 */ /* 0x000fe40000000000 */
[----:B--2---:R-:W-:Y:S02]  /*1b60*/  IMAD R20, R20, 0x2c0, R21 ;  /* 0x000002c014147824 */ /* 0x004fe400078e0215 */
[----:B------:R-:W-:-:S03]  /*1b70*/  FADD R13, R13, R12 ;  /* 0x0000000c0d0d7221 */ /* 0x000fc60000000000 */
[----:B------:R-:W-:Y:S01]  /*1b80*/  LEA R20, R20, UR5, 0x2 ;  /* 0x0000000514147c11 */ /* 0x000fe2000f8e10ff */
[----:B------:R-:W-:Y:S01]  /*1b90*/  FADD R10, R10, R13 ;  /* 0x0000000d0a0a7221 */ /* 0x000fe20000000000 */
[----:B-1----:R-:W-:-:S03]  /*1ba0*/  IADD3 R38, P0, PT, R38, UR6, RZ ;  /* 0x0000000626267c10 */ /* 0x002fc6000ff1e0ff */
[----:B------:R-:W-:Y:S01]  /*1bb0*/  FADD R11, R11, R10 ;  /* 0x0000000a0b0b7221 */ /* 0x000fe20000000000 */
[----:B------:R-:W-:Y:S01]  /*1bc0*/  IMAD R21, R21, 0x54, R20 ;  /* 0x0000005415157824 */ /* 0x000fe200078e0214 */
[----:B------:R-:W-:Y:S02]  /*1bd0*/  IADD3.X R39, PT, PT, R0, UR7, RZ, P0, !PT ;  /* 0x0000000700277c10 */ /* 0x000fe400087fe4ff */
[----:B------:R-:W-:Y:S02]  /*1be0*/  FADD R8, R8, R11 ;  /* 0x0000000b08087221 */ /* 0x000fe40000000000 */
[----:B------:R-:W-:Y:S02]  /*1bf0*/  STS.64 [R21], R16 ;  /* 0x0000001015007388 */ /* 0x000fe40000000a00 */
[----:B------:R-:W-:Y:S02]  /*1c00*/  FADD R9, R9, R8 ;  /* 0x0000000809097221 */ /* 0x000fe40000000000 */
[----:B------:R-:W-:Y:S02]  /*1c10*/  STS.64 [R21+0x8], R34 ;  /* 0x0000082215007388 */ /* 0x000fe40000000a00 */
[----:B------:R-:W-:-:S02]  /*1c20*/  FADD R6, R6, R9 ;  /* 0x0000000906067221 */ /* 0x000fc40000000000 */
[----:B------:R-:W-:Y:S02]  /*1c30*/  STS.64 [R21+0x10], R32 ;  /* 0x0000102015007388 */ /* 0x000fe40000000a00 */
[----:B------:R-:W-:Y:S02]  /*1c40*/  FADD R7, R7, R6 ;  /* 0x0000000607077221 */ /* 0x000fe40000000000 */
[----:B------:R-:W-:Y:S02]  /*1c50*/  STS.64 [R21+0x18], R18 ;  /* 0x0000181215007388 */ /* 0x000fe40000000a00 */
[----:B------:R-:W-:Y:S02]  /*1c60*/  FADD R4, R4, R7 ;  /* 0x0000000704047221 */ /* 0x000fe40000000000 */
[----:B------:R-:W-:Y:S02]  /*1c70*/  STS.64 [R21+0x20], R14 ;  /* 0x0000200e15007388 */ /* 0x000fe40000000a00 */
[----:B------:R-:W-:-:S02]  /*1c80*/  FADD R5, R5, R4 ;  /* 0x0000000405057221 */ /* 0x000fc40000000000 */
[----:B------:R-:W-:Y:S02]  /*1c90*/  STS.64 [R21+0x28], R12 ;  /* 0x0000280c15007388 */ /* 0x000fe40000000a00 */
[----:B------:R-:W-:Y:S02]  /*1ca0*/  FADD R2, R2, R5 ;  /* 0x0000000502027221 */ /* 0x000fe40000000000 */
[----:B------:R-:W-:Y:S02]  /*1cb0*/  STS.64 [R21+0x30], R10 ;  /* 0x0000300a15007388 */ /* 0x000fe40000000a00 */
[----:B------:R-:W-:Y:S02]  /*1cc0*/  FADD R3, R3, R2 ;  /* 0x0000000203037221 */ /* 0x000fe40000000000 */
[----:B------:R-:W-:Y:S04]  /*1cd0*/  STS.64 [R21+0x38], R8 ;  /* 0x0000380815007388 */ /* 0x000fe80000000a00 */
[----:B------:R-:W-:Y:S04]  /*1ce0*/  STS.64 [R21+0x40], R6 ;  /* 0x0000400615007388 */ /* 0x000fe80000000a00 */
[----:B------:R-:W-:Y:S04]  /*1cf0*/  STS.64 [R21+0x48], R4 ;  /* 0x0000480415007388 */ /* 0x000fe80000000a00 */
[----:B------:R-:W-:Y:S01]  /*1d00*/  STS.64 [R21+0x50], R2 ;  /* 0x0000500215007388 */ /* 0x000fe20000000a00 */
        /* <DEDUP_REMOVED lines=46> */
.L_x_548:
[----:B------:R-:W-:-:S13]  /*1ff0*/  ISETP.NE.AND P0, PT, R0, RZ, PT ;  /* 0x000000ff0000720c */ /* 0x000fda0003f05270 */
[----:B------:R-:W-:Y:S05]  /*2000*/  @!P0 EXIT ;  /* 0x000000000000894d */ /* 0x000fea0003800000 */
[----:B------:R-:W0:Y:S02]  /*2010*/  LDC.64 R4, c[0x0][0x380] ;  /* 0x0000e000ff047b82 */ /* 0x000e240000000a00 */
[----:B0-----:R-:W-:-:S05]  /*2020*/  IMAD.WIDE.U32 R4, R3, 0x4, R4 ;  /* 0x0000000403047825 */ /* 0x001fca00078e0004 */
[----:B------:R0:W2:Y:S01]  /*2030*/  LDG.E R6, desc[UR8][R4.64] ;  /* 0x0000000804067981 */ /* 0x0000a2000c1e1900 */
[----:B------:R-:W1:Y:S02]  /*2040*/  S2R R2, SR_TID.X ;  /* 0x0000000000027919 */ /* 0x000e640000002100 */
[C---:B-1----:R-:W-:Y:S02]  /*2050*/  LOP3.LUT R3, R2.reuse, 0x1f, RZ, 0xc0, !PT ;  /* 0x0000001f02037812 */ /* 0x042fe400078ec0ff */
[----:B------:R-:W-:-:S05]  /*2060*/  LOP3.LUT R8, R2, 0x3e0, RZ, 0xc0, !PT ;  /* 0x000003e002087812 */ /* 0x000fca00078ec0ff */
[----:B------:R-:W-:-:S04]  /*2070*/  IMAD R3, R8, 0x16, R3 ;  /* 0x0000001608037824 */ /* 0x000fc800078e0203 */
[C---:B------:R-:W-:Y:S01]  /*2080*/  VIADD R7, R3.reuse, 0x20 ;  /* 0x0000002003077836 */ /* 0x040fe20000000000 */
[C---:B------:R-:W-:Y:S01]  /*2090*/  ISETP.GE.U32.AND P6, PT, R3.reuse, R0, PT ;  /* 0x000000000300720c */ /* 0x040fe20003fc6070 */
[C---:B------:R-:W-:Y:S01]  /*20a0*/  VIADD R9, R3.reuse, 0x40 ;  /* 0x0000004003097836 */ /* 0x040fe20000000000 */
[----:B0-----:R-:W-:Y:S02]  /*20b0*/  LEA R4, P1, R3, R4, 0x2 ;  /* 0x0000000403047211 */ /* 0x001fe400078210ff */
[-C--:B------:R-:W-:Y:S01]  /*20c0*/  ISETP.GE.U32.AND P5, PT, R7, R0.reuse, PT ;  /* 0x000000000700720c */ /* 0x080fe20003fa6070 */
[----:B------:R-:W-:Y:S01]  /*20d0*/  VIADD R7, R3, 0x80 ;  /* 0x0000008003077836 */ /* 0x000fe20000000000 */
[-C--:B------:R-:W-:Y:S01]  /*20e0*/  ISETP.GE.U32.AND P0, PT, R9, R0.reuse, PT ;  /* 0x000000000900720c */ /* 0x080fe20003f06070 */
[----:B------:R-:W-:Y:S01]  /*20f0*/  IMAD.X R5, RZ, RZ, R5, P1 ;  /* 0x000000ffff057224 */ /* 0x000fe200008e0605 */
[C---:B------:R-:W-:Y:S01]  /*2100*/  IADD3 R11, PT, PT, R3.reuse, 0x60, RZ ;  /* 0x00000060030b7810 */ /* 0x040fe20007ffe0ff */
[----:B------:R-:W-:Y:S01]  /*2110*/  VIADD R9, R3, 0xa0 ;  /* 0x000000a003097836 */ /* 0x000fe20000000000 */
[----:B------:R-:W-:-:S02]  /*2120*/  ISETP.GE.U32.AND P3, PT, R7, R0, PT ;  /* 0x000000000700720c */ /* 0x000fc40003f66070 */
[----:B------:R-:W-:Y:S02]  /*2130*/  IADD3 R7, PT, PT, R3, 0xc0, RZ ;  /* 0x000000c003077810 */ /* 0x000fe40007ffe0ff */
[-C--:B------:R-:W-:Y:S02]  /*2140*/  ISETP.GE.U32.AND P4, PT, R11, R0.reuse, PT ;  /* 0x000000000b00720c */ /* 0x080fe40003f86070 */
[-C--:B------:R-:W-:Y:S02]  /*2150*/  ISETP.GE.U32.AND P1, PT, R7, R0.reuse, PT ;  /* 0x000000000700720c */ /* 0x080fe40003f26070 */
[----:B------:R-:W-:Y:S02]  /*2160*/  IADD3 R7, PT, PT, R3, 0xe0, RZ ;  /* 0x000000e003077810 */ /* 0x000fe40007ffe0ff */
[----:B------:R-:W-:Y:S01]  /*2170*/  ISETP.GE.U32.AND P2, PT, R9, R0, PT ;  /* 0x000000000900720c */ /* 0x000fe20003f46070 */
[C---:B------:R-:W-:Y:S02]  /*2180*/  VIADD R9, R3.reuse, 0x100 ;  /* 0x0000010003097836 */ /* 0x040fe40000000000 */
[----:B------:R-:W-:-:S02]  /*2190*/  VIADD R39, R3, 0x2a0 ;  /* 0x000002a003277836 */ /* 0x000fc40000000000 */
[----:B--2---:R-:W-:Y:S02]  /*21a0*/  IMAD.MOV.U32 R16, RZ, RZ, R6 ;  /* 0x000000ffff107224 */ /* 0x004fe400078e0006 */
[----:B------:R-:W2:Y:S01]  /*21b0*/  @!P6 LDG.E R6, desc[UR8][R4.64] ;  /* 0x000000080406e981 */ /* 0x000ea2000c1e1900 */
[----:B------:R-:W-:Y:S02]  /*21c0*/  ISETP.GE.U32.AND P6, PT, R7, R0, PT ;  /* 0x000000000700720c */ /* 0x000fe40003fc6070 */
[----:B------:R-:W-:Y:S01]  /*21d0*/  MOV R10, R16 ;  /* 0x00000010000a7202 */ /* 0x000fe20000000f00 */
[----:B------:R-:W-:Y:S02]  /*21e0*/  VIADD R7, R3, 0x120 ;  /* 0x0000012003077836 */ /* 0x000fe40000000000 */
[--C-:B------:R-:W-:Y:S02]  /*21f0*/  IMAD.MOV.U32 R12, RZ, RZ, R16.reuse ;  /* 0x000000ffff0c7224 */ /* 0x100fe400078e0010 */
[----:B------:R-:W-:Y:S01]  /*2200*/  IMAD.MOV.U32 R8, RZ, RZ, R16 ;  /* 0x000000ffff087224 */ /* 0x000fe200078e0010 */
[----:B------:R-:W3:Y:S01]  /*2210*/  @!P0 LDG.E R10, desc[UR8][R4.64+0x100] ;  /* 0x00010008040a8981 */ /* 0x000ee2000c1e1900 */
[----:B------:R-:W-:-:S02]  /*2220*/  ISETP.GE.U32.AND P0, PT, R7, R0, PT ;  /* 0x000000000700720c */ /* 0x000fc40003f06070 */
[----:B------:R-:W-:Y:S01]  /*2230*/  IADD3 R7, PT, PT, R3, 0x140, RZ ;  /* 0x0000014003077810 */ /* 0x000fe20007ffe0ff */
[----:B------:R-:W4:Y:S01]  /*2240*/  @!P4 LDG.E R12, desc[UR8][R4.64+0x180] ;  /* 0x00018008040cc981 */ /* 0x000f22000c1e1900 */
[----:B------:R-:W-:Y:S02]  /*2250*/  MOV R18, R16 ;  /* 0x0000001000127202 */ /* 0x000fe40000000f00 */
[-C--:B------:R-:W-:Y:S01]  /*2260*/  ISETP.GE.U32.AND P4, PT, R7, R0.reuse, PT ;  /* 0x000000000700720c */ /* 0x080fe20003f86070 */
[----:B------:R-:W-:Y:S01]  /*2270*/  VIADD R7, R3, 0x180 ;  /* 0x0000018003077836 */ /* 0x000fe20000000000 */
[----:B------:R-:W5:Y:S01]  /*2280*/  @!P5 LDG.E R8, desc[UR8][R4.64+0x80] ;  /* 0x000080080408d981 */ /* 0x000f62000c1e1900 */
[-C--:B------:R-:W-:Y:S01]  /*2290*/  ISETP.GE.U32.AND P5, PT, R9, R0.reuse, PT ;  /* 0x000000000900720c */ /* 0x080fe20003fa6070 */
[--C-:B------:R-:W-:Y:S02]  /*22a0*/  IMAD.MOV.U32 R20, RZ, RZ, R16.reuse ;  /* 0x000000ffff147224 */ /* 0x100fe400078e0010 */
[----:B------:R-:W5:Y:S01]  /*22b0*/  @!P2 LDG.E R18, desc[UR8][R4.64+0x280] ;  /* 0x000280080412a981 */ /* 0x000f62000c1e1900 */
[--C-:B------:R-:W-:Y:S01]  /*22c0*/  IMAD.MOV.U32 R14, RZ, RZ, R16.reuse ;  /* 0x000000ffff0e7224 */ /* 0x100fe200078e0010 */
[----:B------:R-:W-:Y:S01]  /*22d0*/  ISETP.GE.U32.AND P2, PT, R7, R0, PT ;  /* 0x000000000700720c */ /* 0x000fe20003f46070 */
[C---:B------:R-:W-:Y:S01]  /*22e0*/  VIADD R9, R3.reuse, 0x160 ;  /* 0x0000016003097836 */ /* 0x040fe20000000000 */
[----:B------:R-:W-:Y:S01]  /*22f0*/  IADD3 R7, PT, PT, R3, 0x1a0, RZ ;  /* 0x000001a003077810 */ /* 0x000fe20007ffe0ff */
[----:B------:R-:W5:Y:S01]  /*2300*/  @!P1 LDG.E R20, desc[UR8][R4.64+0x300] ;  /* 0x0003000804149981 */ /* 0x000f62000c1e1900 */
[----:B------:R-:W-:Y:S01]  /*2310*/  MOV R24, R16 ;  /* 0x0000001000187202 */ /* 0x000fe20000000f00 */
[--C-:B------:R-:W-:Y:S01]  /*2320*/  IMAD.MOV.U32 R22, RZ, RZ, R16.reuse ;  /* 0x000000ffff167224 */ /* 0x100fe200078e0010 */
[-C--:B------:R-:W-:Y:S01]  /*2330*/  ISETP.GE.U32.AND P1, PT, R7, R0.reuse, PT ;  /* 0x000000000700720c */ /* 0x080fe20003f26070 */
[----:B------:R-:W5:Y:S01]  /*2340*/  @!P3 LDG.E R14, desc[UR8][R4.64+0x200] ;  /* 0x00020008040eb981 */ /* 0x000f62000c1e1900 */
[----:B------:R-:W-:Y:S01]  /*2350*/  VIADD R7, R3, 0x1e0 ;  /* 0x000001e003077836 */ /* 0x000fe20000000000 */
[-C--:B------:R-:W-:Y:S01]  /*2360*/  ISETP.GE.U32.AND P3, PT, R9, R0.reuse, PT ;  /* 0x000000000900720c */ /* 0x080fe20003f66070 */
[----:B------:R-:W-:Y:S01]  /*2370*/  VIADD R9, R3, 0x1c0 ;  /* 0x000001c003097836 */ /* 0x000fe20000000000 */
[----:B------:R-:W5:Y:S01]  /*2380*/  @!P5 LDG.E R24, desc[UR8][R4.64+0x400] ;  /* 0x000400080418d981 */ /* 0x000f62000c1e1900 */
[----:B------:R-:W-:Y:S01]  /*2390*/  IMAD.MOV.U32 R26, RZ, RZ, R16 ;  /* 0x000000ffff1a7224 */ /* 0x000fe200078e0010 */
[----:B------:R-:W-:-:S02]  /*23a0*/  ISETP.GE.U32.AND P5, PT, R7, R0, PT ;  /* 0x000000000700720c */ /* 0x000fc40003fa6070 */
[----:B------:R-:W5:Y:S01]  /*23b0*/  @!P6 LDG.E R22, desc[UR8][R4.64+0x380] ;  /* 0x000380080416e981 */ /* 0x000f62000c1e1900 */
[----:B------:R-:W-:Y:S01]  /*23c0*/  IADD3 R7, PT, PT, R3, 0x200, RZ ;  /* 0x0000020003077810 */ /* 0x000fe20007ffe0ff */
[--C-:B------:R-:W-:Y:S01]  /*23d0*/  IMAD.MOV.U32 R28, RZ, RZ, R16.reuse ;  /* 0x000000ffff1c7224 */ /* 0x100fe200078e0010 */
[----:B------:R-:W-:Y:S01]  /*23e0*/  ISETP.GE.U32.AND P6, PT, R9, R0, PT ;  /* 0x000000000900720c */ /* 0x000fe20003fc6070 */
[----:B------:R-:W5:Y:S01]  /*23f0*/  @!P0 LDG.E R26, desc[UR8][R4.64+0x480] ;  /* 0x00048008041a8981 */ /* 0x000f62000c1e1900 */
[----:B------:R-:W-:Y:S01]  /*2400*/  MOV R30, R16 ;  /* 0x00000010001e7202 */ /* 0x000fe20000000f00 */
[----:B------:R-:W-:Y:S01]  /*2410*/  VIADD R9, R3, 0x220 ;  /* 0x0000022003097836 */ /* 0x000fe20000000000 */
[----:B------:R-:W-:Y:S01]  /*2420*/  ISETP.GE.U32.AND P0, PT, R7, R0, PT ;  /* 0x000000000700720c */ /* 0x000fe20003f06070 */
[----:B------:R-:W-:Y:S01]  /*2430*/  VIADD R7, R3, 0x240 ;  /* 0x0000024003077836 */ /* 0x000fe20000000000 */
[----:B------:R-:W5:Y:S01]  /*2440*/  @!P4 LDG.E R28, desc[UR8][R4.64+0x500] ;  /* 0x00050008041cc981 */ /* 0x000f62000c1e1900 */
[--C-:B------:R-:W-:Y:S01]  /*2450*/  IMAD.MOV.U32 R32, RZ, RZ, R16.reuse ;  /* 0x000000ffff207224 */ /* 0x100fe200078e0010 */
[----:B------:R-:W-:Y:S01]  /*2460*/  MOV R36, R16 ;  /* 0x0000001000247202 */ /* 0x000fe20000000f00 */
[----:B------:R-:W-:Y:S01]  /*2470*/  IMAD.MOV.U32 R34, RZ, RZ, R16 ;  /* 0x000000ffff227224 */ /* 0x000fe200078e0010 */
[-C--:B------:R-:W-:Y:S01]  /*2480*/  ISETP.GE.U32.AND P4, PT, R9, R0.reuse, PT ;  /* 0x000000000900720c */ /* 0x080fe20003f86070 */
[----:B------:R-:W5:Y:S01]  /*2490*/  @!P3 LDG.E R30, desc[UR8][R4.64+0x580] ;  /* 0x00058008041eb981 */ /* 0x000f62000c1e1900 */
[-C--:B------:R-:W-:Y:S01]  /*24a0*/  ISETP.GE.U32.AND P3, PT, R7, R0.reuse, PT ;  /* 0x000000000700720c */ /* 0x080fe20003f66070 */
[C---:B------:R-:W-:Y:S01]  /*24b0*/  VIADD R9, R3.reuse, 0x280 ;  /* 0x0000028003097836 */ /* 0x040fe20000000000 */
[----:B------:R-:W-:Y:S01]  /*24c0*/  IADD3 R7, PT, PT, R3, 0x260, RZ ;  /* 0x0000026003077810 */ /* 0x000fe20007ffe0ff */
[----:B------:R-:W5:Y:S03]  /*24d0*/  @!P2 LDG.E R32, desc[UR8][R4.64+0x600] ;  /* 0x000600080420a981 */ /* 0x000f66000c1e1900 */
[-C--:B------:R-:W-:Y:S01]  /*24e0*/  ISETP.GE.U32.AND P2, PT, R7, R0.reuse, PT ;  /* 0x000000000700720c */ /* 0x080fe20003f46070 */
[----:B------:R-:W5:Y:S01]  /*24f0*/  @!P1 LDG.E R34, desc[UR8][R4.64+0x680] ;  /* 0x0006800804229981 */ /* 0x000f62000c1e1900 */
[----:B------:R-:W-:-:S03]  /*2500*/  ISETP.GE.U32.AND P1, PT, R9, R0, PT ;  /* 0x000000000900720c */ /* 0x000fc60003f26070 */
[----:B------:R-:W5:Y:S01]  /*2510*/  @!P6 LDG.E R36, desc[UR8][R4.64+0x700] ;  /* 0x000700080424e981 */ /* 0x000f62000c1e1900 */
[----:B------:R-:W-:Y:S01]  /*2520*/  ISETP.GE.U32.AND P6, PT, R39, R0, PT ;  /* 0x000000002700720c */ /* 0x000fe20003fc6070 */
        /* <DEDUP_REMOVED lines=16> */
[----:B------:R-:W-:Y:S01]  /*2630*/  UMOV UR4, 0x400 ;  /* 0x0000040000047882 */ /* 0x000fe20000000000 */
[----:B------:R-:W-:Y:S01]  /*2640*/  ISETP.NE.AND P0, PT, R42, RZ, PT ;  /* 0x000000ff2a00720c */ /* 0x000fe20003f05270 */
[----:B-1----:R-:W-:-:S02]  /*2650*/  ULEA UR4, UR5, UR4, 0x18 ;  /* 0x0000000405047291 */ /* 0x002fc4000f8ec0ff */
[----:B0-----:R-:W-:-:S05]  /*2660*/  IMAD R41, R43, 0x2c0, R38 ;  /* 0x000002c02b297824 */ /* 0x001fca00078e0226 */
        /* <DEDUP_REMOVED lines=59> */
[----:B------:R-:W-:Y:S02]  /*2a20*/  ISETP.NE.AND P2, PT, R43, 0xb, PT ;  /* 0x0000000b2b00780c */ /* 0x000fe40003f45270 */
[----:B------:R-:W-:Y:S01]  /*2a30*/  ISETP.NE.AND P3, PT, R38, RZ, PT ;  /* 0x000000ff2600720c */ /* 0x000fe20003f65270 */
        /* <DEDUP_REMOVED lines=39> */
[----:B------:R-:W-:Y:S02]  /*2cb0*/  FSEL R16, R22, R16, !P0 ;  /* 0x0000001016107208 */ /* 0x000fe40004000000 */
[----:B------:R-:W-:-:S04]  /*2cc0*/  ISETP.NE.AND P0, PT, R43, 0x8, PT ;  /* 0x000000082b00780c */ /* 0x000fc80003f05270 */
[----:B------:R-:W-:Y:S02]  /*2cd0*/  FSEL R16, R23, R16, !P0 ;  /* 0x0000001017107208 */ /* 0x000fe40004000000 */
[----:B------:R-:W-:-:S04]  /*2ce0*/  ISETP.NE.AND P0, PT, R43, 0x9, PT ;  /* 0x000000092b00780c */ /* 0x000fc80003f05270 */
[----:B------:R-:W-:Y:S02]  /*2cf0*/  FSEL R16, R24, R16, !P0 ;  /* 0x0000001018107208 */ /* 0x000fe40004000000 */
[----:B------:R-:W-:Y:S02]  /*2d00*/  ISETP.GE.U32.AND P0, PT, R2, 0x20, PT ;  /* 0x000000200200780c */ /* 0x000fe40003f06070 */
        /* <DEDUP_REMOVED lines=8> */
.L_x_565:
        /* <DEDUP_REMOVED lines=55> */
[----:B------:R-:W-:Y:S01]  /*3100*/  ISETP.NE.AND P0, PT, R43, 0x6, PT ;  /* 0x000000062b00780c */ /* 0x000fe20003f05270 */
[----:B------:R-:W0:Y:S02]  /*3110*/  SHFL.UP PT, R23, R44, 0x1, RZ ;  /* 0x042000002c177989 */ /* 0x000e2400000e00ff */
        /* <DEDUP_REMOVED lines=16> */
[----:B0-----:R-:W-:-:S05]  /*3220*/  @P2 FADD R16, R23, R16 ;  /* 0x0000001017102221 */ /* 0x001fca0000000000 */
[----:B------:R-:W-:Y:S01]  /*3230*/  FSEL R23, R23, R16, !P1 ;  /* 0x0000001017177208 */ /* 0x000fe20004800000 */
[----:B------:R-:W-:Y:S06]  /*3240*/  @P0 BRA `(.L_x_567) ;  /* 0x0000000800980947 */ /* 0x000fec0003800000 */
[----:B------:R-:W0:Y:S01]  /*3250*/  LDC.64 R16, c[0x0][0x390] ;  /* 0x0000e400ff107b82 */ /* 0x000e220000000a00 */
[----:B------:R-:W-:Y:S02]  /*3260*/  ISETP.NE.AND P1, PT, R2, RZ, PT ;  /* 0x000000ff0200720c */ /* 0x000fe40003f25270 */
[----:B------:R-:W-:-:S04]  /*3270*/  LOP3.LUT R43, RZ, R2, RZ, 0x33, !PT ;  /* 0x00000002ff2b7212 */ /* 0x000fc800078e33ff */
[----:B------:R-:W-:-:S07]  /*3280*/  IADD3 R43, PT, PT, R42, R43, RZ ;  /* 0x0000002b2a2b7210 */ /* 0x000fce0007ffe0ff */
        /* <DEDUP_REMOVED lines=11> */
.L_x_612:
[----:B------:R-:W-:Y:S05]  /*3340*/  @!P0 BRA `(.L_x_569) ;  /* 0x0000000000748947 */ /* 0x000fea0003800000 */
[----:B------:R-:W-:-:S07]  /*3350*/  IMAD.MOV.U32 R20, RZ, RZ, 0x3b8 ;  /* 0x000003b8ff147424 */ /* 0x000fce00078e00ff */
.L_x_571:
[----:B------:R-:W-:Y:S02]  /*3360*/  VIADD R21, R20, 0x1 ;  /* 0x0000000114157836 */ /* 0x000fe40000000000 */
[----:B------:R-:W-:Y:S02]  /*3370*/  IMAD R42, R42, 0x41a7, RZ ;  /* 0x000041a72a2a7824 */ /* 0x000fe400078e02ff */
[----:B------:R-:W0:Y:S01]  /*3380*/  I2F.U32.RP R22, R21 ;  /* 0x0000001500167306 */ /* 0x000e220000209000 */
[----:B------:R-:W-:Y:S01]  /*3390*/  IMAD.MOV R45, RZ, RZ, -R21 ;  /* 0x000000ffff2d7224 */ /* 0x000fe200078e0a15 */
[----:B------:R-:W-:Y:S02]  /*33a0*/  ISETP.NE.U32.AND P2, PT, R21, RZ, PT ;  /* 0x000000ff1500720c */ /* 0x000fe40003f45070 */
[----:B------:R-:W-:-:S04]  /*33b0*/  LOP3.LUT R42, R42, 0x7fffffff, RZ, 0xc0, !PT ;  /* 0x7fffffff2a2a7812 */ /* 0x000fc800078ec0ff */
[----:B0-----:R-:W0:Y:S02]  /*33c0*/  MUFU.RCP R22, R22 ;  /* 0x0000001600167308 */ /* 0x001e240000001000 */
[----:B0-----:R-:W-:-:S06]  /*33d0*/  IADD3 R18, PT, PT, R22, 0xffffffe, RZ ;  /* 0x0ffffffe16127810 */ /* 0x001fcc0007ffe0ff */
[----:B------:R0:W1:Y:S02]  /*33e0*/  F2I.FTZ.U32.TRUNC.NTZ R19, R18 ;  /* 0x0000001200137305 */ /* 0x000064000021f000 */
[----:B0-----:R-:W-:Y:S02]  /*33f0*/  IMAD.MOV.U32 R18, RZ, RZ, RZ ;  /* 0x000000ffff127224 */ /* 0x001fe400078e00ff */
[----:B-1----:R-:W-:-:S04]  /*3400*/  IMAD R45, R45, R19, RZ ;  /* 0x000000132d2d7224 */ /* 0x002fc800078e02ff */
[----:B------:R-:W-:-:S06]  /*3410*/  IMAD.HI.U32 R19, R19, R45, R18 ;  /* 0x0000002d13137227 */ /* 0x000fcc00078e0012 */
[----:B------:R-:W-:-:S05]  /*3420*/  IMAD.HI.U32 R19, R19, R42, RZ ;  /* 0x0000002a13137227 */ /* 0x000fca00078e00ff */
[----:B------:R-:W-:-:S05]  /*3430*/  IADD3 R19, PT, PT, -R19, RZ, RZ ;  /* 0x000000ff13137210 */ /* 0x000fca0007ffe1ff */
[----:B------:R-:W-:-:S05]  /*3440*/  IMAD R22, R21, R19, R42 ;  /* 0x0000001315167224 */ /* 0x000fca00078e022a */
[----:B------:R-:W-:-:S13]  /*3450*/  ISETP.GE.U32.AND P0, PT, R22, R21, PT ;  /* 0x000000151600720c */ /* 0x000fda0003f06070 */
[----:B------:R-:W-:-:S05]  /*3460*/  @P0 IMAD.IADD R22, R22, 0x1, -R21 ;  /* 0x0000000116160824 */ /* 0x000fca00078e0a15 */
        /* <DEDUP_REMOVED lines=10> */
.L_x_615:
[----:B------:R-:W-:Y:S05]  /*3510*/  @P0 BRA `(.L_x_571) ;  /* 0xfffffffc00900947 */ /* 0x000fea000383ffff */
.L_x_569:
[----:B------:R-:W-:Y:S01]  /*3520*/  UMOV UR5, 0xffffffff ;  /* 0xffffffff00057882 */ /* 0x000fe20000000000 */
[----:B------:R-:W-:Y:S02]  /*3530*/  ISETP.NE.AND P0, PT, R18, 0x65, PT ;  /* 0x000000651200780c */ /* 0x000fe40003f05270 */
[----:B------:R-:W-:Y:S01]  /*3540*/  MOV R46, R19 ;  /* 0x00000013002e7202 */ /* 0x000fe20000000f00 */
[----:B------:R-:W-:Y:S10]  /*3550*/  BRA.DIV UR5, `(.L_x_572) ;  /* 0x0000001a05c47947 */ /* 0x000ff4000b800000 */
[----:B------:R-:W0:Y:S01]  /*3560*/  S2R R26, SR_GEMASK ;  /* 0x00000000001a7919 */ /* 0x000e220000003c00 */
[----:B------:R-:W-:Y:S01]  /*3570*/  VOTE.ANY R21, PT, !P0 ;  /* 0x0000000000157806 */ /* 0x000fe200040e0100 */
[----:B------:R-:W-:-:S03]  /*3580*/  VIADD R20, R38, 0x2 ;  /* 0x0000000226147836 */ /* 0x000fc60000000000 */
[----:B0-----:R-:W-:-:S05]  /*3590*/  LOP3.LUT R21, R21, 0x80000000, R26, 0xec, !PT ;  /* 0x8000000015157812 */ /* 0x001fca00078eec1a */
[----:B------:R-:W-:-:S05]  /*35a0*/  VIADD R16, R21, 0xffffffff ;  /* 0xffffffff15107836 */ /* 0x000fca0000000000 */
[----:B------:R-:W-:-:S04]  /*35b0*/  LOP3.LUT R16, R21, R16, RZ, 0xc, !PT ;  /* 0x0000001015107212 */ /* 0x000fc800078e0cff */
[----:B------:R0:W1:Y:S02]  /*35c0*/  POPC R19, R16 ;  /* 0x0000001000137309 */ /* 0x0000640000000000 */
[C---:B0-----:R-:W-:Y:S01]  /*35d0*/  VIADD R16, R38.reuse, 0x8 ;  /* 0x0000000826107836 */ /* 0x041fe20000000000 */
[----:B-1----:R-:W0:Y:S01]  /*35e0*/  SHFL.DOWN PT, R22, R46, 0x1, R19 ;  /* 0x082000002e167989 */ /* 0x002e2200000e0013 */
        /* <DEDUP_REMOVED lines=8> */
[----:B------:R-:W0:Y:S02]  /*3670*/  SHFL.DOWN PT, R22, R46, 0x4, R19 ;  /* 0x088000002e167989 */ /* 0x000e2400000e0013 */
[----:B------:R-:W-:-:S07]  /*3680*/  ISETP.GT.AND P2, PT, R20, R19, PT ;  /* 0x000000131400720c */ /* 0x000fce0003f44270 */
[----:B0-----:R-:W-:Y:S01]  /*3690*/  @!P0 FADD R46, R46, R22 ;  /* 0x000000162e2e8221 */ /* 0x001fe20000000000 */
[----:B------:R-:W-:Y:S02]  /*36a0*/  ISETP.GT.AND P0, PT, R16, R19, PT ;  /* 0x000000131000720c */ /* 0x000fe40003f04270 */
        /* <DEDUP_REMOVED lines=8> */
[----:B0-----:R-:W-:-:S12]  /*3730*/  @!P2 FADD R46, R46, R22 ;  /* 0x000000162e2ea221 */ /* 0x001fd80000000000 */
.L_x_624:
[----:B------:R-:W-:Y:S05]  /*3740*/  @!P0 BRA `(.L_x_573) ;  /* 0x00000004001c8947 */ /* 0x000fea0003800000 */
[----:B------:R-:W-:-:S07]  /*3750*/  IMAD.MOV.U32 R47, RZ, RZ, 0x3b8 ;  /* 0x000003b8ff2f7424 */ /* 0x000fce00078e00ff */
.L_x_579:
        /* <DEDUP_REMOVED lines=8> */
.L_x_627:
[----:B------:R-:W-:Y:S05]  /*37e0*/  @!P0 BRA `(.L_x_575) ;  /* 0x0000000000748947 */ /* 0x000fea0003800000 */
[----:B------:R-:W-:-:S07]  /*37f0*/  IMAD.MOV.U32 R20, RZ, RZ, R47 ;  /* 0x000000ffff147224 */ /* 0x000fce00078e002f */
.L_x_577:
        /* <DEDUP_REMOVED lines=27> */
.L_x_630:
[----:B------:R-:W-:Y:S05]  /*39b0*/  @P0 BRA `(.L_x_577) ;  /* 0xfffffffc00900947 */ /* 0x000fea000383ffff */
.L_x_575:
[----:B------:R-:W-:Y:S01]  /*39c0*/  UMOV UR5, 0xffffffff ;  /* 0xffffffff00057882 */ /* 0x000fe20000000000 */
[----:B------:R-:W-:Y:S02]  /*39d0*/  ISETP.NE.AND P0, PT, R18, 0x65, PT ;  /* 0x000000651200780c */ /* 0x000fe40003f05270 */
[----:B------:R-:W-:Y:S11]  /*39e0*/  BRA.DIV UR5, `(.L_x_578) ;  /* 0x0000001a05d47947 */ /* 0x000ff6000b800000 */
[----:B------:R-:W-:Y:S01]  /*39f0*/  VOTE.ANY R21, PT, !P0 ;  /* 0x0000000000157806 */ /* 0x000fe200040e0100 */
[----:B------:R-:W-:Y:S01]  /*3a00*/  VIADD R20, R38, 0x2 ;  /* 0x0000000226147836 */ /* 0x000fe20000000000 */
[----:B------:R-:W-:Y:S02]  /*3a10*/  IADD3 R43, PT, PT, R43, -0x20, RZ ;  /* 0xffffffe02b2b7810 */ /* 0x000fe40007ffe0ff */
[----:B------:R-:W-:-:S05]  /*3a20*/  LOP3.LUT R21, R21, 0x80000000, R26, 0xec, !PT ;  /* 0x8000000015157812 */ /* 0x000fca00078eec1a */
        /* <DEDUP_REMOVED lines=24> */
.L_x_639:
[----:B------:R-:W-:Y:S05]  /*3bb0*/  @P0 BRA `(.L_x_579) ;  /* 0xfffffff800e80947 */ /* 0x000fea000383ffff */
.L_x_573:
        /* <DEDUP_REMOVED lines=15> */
.L_x_567:
        /* <DEDUP_REMOVED lines=10> */
.L_x_566:
[----:B------:R-:W-:Y:S01]  /*3d50*/  FADD R5, R5, R4 ;  /* 0x0000000405057221 */ /* 0x000fe20000000000 */
[----:B------:R-:W-:Y:S01]  /*3d60*/  BAR.SYNC.DEFER_BLOCKING 0x0 ;  /* 0x0000000000007b1d */ /* 0x000fe20000010000 */
[----:B------:R-:W-:Y:S02]  /*3d70*/  ISETP.NE.AND P0, PT, R2, RZ, PT ;  /* 0x000000ff0200720c */ /* 0x000fe40003f05270 */
[----:B------:R-:W-:-:S05]  /*3d80*/  FADD R6, R6, R5 ;  /* 0x0000000506067221 */ /* 0x000fca0000000000 */
[----:B------:R-:W0:Y:S01]  /*3d90*/  S2UR UR5, SR_CTAID.X ;  /* 0x00000000000579c3 */ /* 0x000e220000002500 */
[----:B------:R-:W-:Y:S01]  /*3da0*/  FADD R7, R7, R6 ;  /* 0x0000000607077221 */ /* 0x000fe20000000000 */
[----:B------:R-:W1:Y:S03]  /*3db0*/  LDCU.64 UR6, c[0x0][0x388] ;  /* 0x00007100ff0677ac */ /* 0x000e660008000a00 */
[----:B------:R-:W-:-:S04]  /*3dc0*/  FADD R8, R8, R7 ;  /* 0x0000000708087221 */ /* 0x000fc80000000000 */
[----:B------:R-:W-:-:S04]  /*3dd0*/  FADD R9, R9, R8 ;  /* 0x0000000809097221 */ /* 0x000fc80000000000 */
[----:B------:R-:W-:-:S04]  /*3de0*/  FADD R10, R10, R9 ;  /* 0x000000090a0a7221 */ /* 0x000fc80000000000 */
[----:B------:R-:W-:Y:S01]  /*3df0*/  FADD R11, R11, R10 ;  /* 0x0000000a0b0b7221 */ /* 0x000fe20000000000 */
[----:B------:R2:W-:Y:S03]  /*3e00*/  STS.64 [R40], R4 ;  /* 0x0000000428007388 */ /* 0x0005e60000000a00 */
[----:B------:R-:W-:Y:S01]  /*3e10*/  FADD R12, R12, R11 ;  /* 0x0000000b0c0c7221 */ /* 0x000fe20000000000 */
[----:B------:R-:W-:Y:S03]  /*3e20*/  STS.64 [R40+0x8], R6 ;  /* 0x0000080628007388 */ /* 0x000fe60000000a00 */
[----:B------:R-:W-:Y:S01]  /*3e30*/  FADD R13, R13, R12 ;  /* 0x0000000c0d0d7221 */ /* 0x000fe20000000000 */
[----:B------:R3:W-:Y:S03]  /*3e40*/  STS.64 [R40+0x10], R8 ;  /* 0x0000100828007388 */ /* 0x0007e60000000a00 */
[----:B------:R-:W-:Y:S01]  /*3e50*/  FADD R14, R14, R13 ;  /* 0x0000000d0e0e7221 */ /* 0x000fe20000000000 */
[----:B------:R-:W-:Y:S01]  /*3e60*/  STS.64 [R40+0x18], R10 ;  /* 0x0000180a28007388 */ /* 0x000fe20000000a00 */
[----:B--2---:R-:W0:Y:S02]  /*3e70*/  LDC R4, c[0x0][0x398] ;  /* 0x0000e600ff047b82 */ /* 0x004e240000000800 */
[----:B------:R-:W-:Y:S01]  /*3e80*/  FADD R15, R15, R14 ;  /* 0x0000000e0f0f7221 */ /* 0x000fe20000000000 */
[----:B------:R2:W-:Y:S03]  /*3e90*/  STS.64 [R40+0x20], R12 ;  /* 0x0000200c28007388 */ /* 0x0005e60000000a00 */
[----:B------:R-:W-:Y:S01]  /*3ea0*/  FADD R28, R28, R15 ;  /* 0x0000000f1c1c7221 */ /* 0x000fe20000000000 */
[----:B------:R-:W-:Y:S03]  /*3eb0*/  STS.64 [R40+0x28], R14 ;  /* 0x0000280e28007388 */ /* 0x000fe60000000a00 */
[----:B------:R-:W-:Y:S01]  /*3ec0*/  FADD R29, R29, R28 ;  /* 0x0000001c1d1d7221 */ /* 0x000fe20000000000 */
[----:B------:R-:W4:Y:S03]  /*3ed0*/  S2R R5, SR_TID.X ;  /* 0x0000000000057919 */ /* 0x000f260000002100 */
[----:B------:R-:W-:Y:S01]  /*3ee0*/  FADD R30, R30, R29 ;  /* 0x0000001d1e1e7221 */ /* 0x000fe20000000000 */
[----:B------:R-:W-:Y:S03]  /*3ef0*/  STS.64 [R40+0x30], R28 ;  /* 0x0000301c28007388 */ /* 0x000fe60000000a00 */
[----:B------:R-:W-:Y:S01]  /*3f00*/  FADD R31, R31, R30 ;  /* 0x0000001e1f1f7221 */ /* 0x000fe20000000000 */
[----:B---3--:R-:W3:Y:S03]  /*3f10*/  S2R R8, SR_TID.X ;  /* 0x0000000000087919 */ /* 0x008ee60000002100 */
[----:B------:R-:W-:Y:S01]  /*3f20*/  FADD R32, R32, R31 ;  /* 0x0000001f20207221 */ /* 0x000fe20000000000 */
[----:B------:R-:W-:Y:S01]  /*3f30*/  STS.64 [R40+0x38], R30 ;  /* 0x0000381e28007388 */ /* 0x000fe20000000a00 */
[----:B0-----:R-:W-:-:S02]  /*3f40*/  VIADD R4, R4, UR5 ;  /* 0x0000000504047c36 */ /* 0x001fc40008000000 */
[----:B------:R-:W-:Y:S02]  /*3f50*/  FADD R33, R33, R32 ;  /* 0x0000002021217221 */ /* 0x000fe40000000000 */
[----:B--2---:R-:W-:Y:S02]  /*3f60*/  IMAD R12, R4, 0x2100, RZ ;  /* 0x00002100040c7824 */ /* 0x004fe400078e02ff */
[----:B------:R-:W-:Y:S01]  /*3f70*/  FADD R16, R34, R33 ;  /* 0x0000002122107221 */ /* 0x000fe20000000000 */
[----:B------:R-:W-:Y:S03]  /*3f80*/  STS.64 [R40+0x40], R32 ;  /* 0x0000402028007388 */ /* 0x000fe60000000a00 */
[----:B------:R-:W-:-:S04]  /*3f90*/  FADD R17, R35, R16 ;  /* 0x0000001023117221 */ /* 0x000fc80000000000 */
[----:B------:R-:W-:Y:S01]  /*3fa0*/  FADD R36, R36, R17 ;  /* 0x0000001124247221 */ /* 0x000fe20000000000 */
[----:B------:R-:W-:Y:S03]  /*3fb0*/  STS.64 [R40+0x48], R16 ;  /* 0x0000481028007388 */ /* 0x000fe60000000a00 */
[----:B------:R-:W-:Y:S01]  /*3fc0*/  FADD R37, R37, R36 ;  /* 0x0000002425257221 */ /* 0x000fe20000000000 */
[C---:B----4-:R-:W-:Y:S02]  /*3fd0*/  LOP3.LUT R4, R5.reuse, 0x3e0, RZ, 0xc0, !PT ;  /* 0x000003e005047812 */ /* 0x050fe400078ec0ff */
[----:B------:R-:W-:Y:S02]  /*3fe0*/  LOP3.LUT R6, R5, 0x1f, RZ, 0xc0, !PT ;  /* 0x0000001f05067812 */ /* 0x000fe400078ec0ff */
[----:B------:R-:W-:Y:S01]  /*3ff0*/  STS.64 [R40+0x50], R36 ;  /* 0x0000502428007388 */ /* 0x000fe20000000a00 */
[----:B------:R-:W-:-:S03]  /*4000*/  NOP ;  /* 0x0000000000007918 */ /* 0x000fc60000000000 */
[----:B------:R-:W-:Y:S01]  /*4010*/  LDS R45, [R41] ;  /* 0x00000000292d7984 */ /* 0x000fe20000000800 */
[----:B---3--:R-:W-:Y:S01]  /*4020*/  LOP3.LUT R10, R8, 0x1f, RZ, 0xc0, !PT ;  /* 0x0000001f080a7812 */ /* 0x008fe200078ec0ff */
[----:B------:R-:W-:Y:S02]  /*4030*/  IMAD R6, R4, 0x16, R6 ;  /* 0x0000001604067824 */ /* 0x000fe400078e0206 */
        /* <DEDUP_REMOVED lines=20> */
[----:B------:R0:W-:Y:S04]  /*4180*/  LDS R25, [R41+0xa80] ;  /* 0x000a800029197984 */ /* 0x0001e80000000800 */
[----:B------:R2:W-:Y:S01]  /*4190*/  @!P0 STS [UR4+0x8400], R0 ;  /* 0x00840000ff008988 */ /* 0x0005e20008000804 */
[----:B------:R-:W-:Y:S01]  /*41a0*/  BAR.SYNC.DEFER_BLOCKING 0x0 ;  /* 0x0000000000007b1d */ /* 0x000fe20000010000 */
[----:B0-----:R-:W-:Y:S01]  /*41b0*/  LOP3.LUT R41, R8, 0x3e0, RZ, 0xc0, !PT ;  /* 0x000003e008297812 */ /* 0x001fe200078ec0ff */
[----:B------:R-:W-:Y:S01]  /*41c0*/  VIADD R8, R6, 0x80 ;  /* 0x0000008006087836 */ /* 0x000fe20000000000 */
[----:B------:R-:W-:-:S03]  /*41d0*/  IADD3 R5, P0, PT, R12, R3, RZ ;  /* 0x000000030c057210 */ /* 0x000fc60007f1e0ff */
[----:B------:R-:W-:Y:S01]  /*41e0*/  IMAD R10, R41, 0x16, R10 ;  /* 0x00000016290a7824 */ /* 0x000fe200078e020a */
[----:B--2---:R-:W-:Y:S01]  /*41f0*/  IADD3.X R0, PT, PT, RZ, RZ, RZ, P0, !PT ;  /* 0x000000ffff007210 */ /* 0x004fe200007fe4ff */
[----:B------:R-:W-:Y:S01]  /*4200*/  VIADD R41, R6, 0x40 ;  /* 0x0000004006297836 */ /* 0x000fe20000000000 */
[----:B-1----:R-:W-:-:S04]  /*4210*/  LEA R4, P0, R5, UR6, 0x2 ;  /* 0x0000000605047c11 */ /* 0x002fc8000f8010ff */
[----:B------:R-:W-:Y:S01]  /*4220*/  LEA.HI.X R5, R5, UR7, R0, 0x2, P0 ;  /* 0x0000000705057c11 */ /* 0x000fe200080f1400 */
[C---:B------:R-:W-:Y:S01]  /*4230*/  VIADD R0, R6.reuse, 0xe0 ;  /* 0x000000e006007836 */ /* 0x040fe20000000000 */
[----:B------:R-:W0:Y:S02]  /*4240*/  LDS R2, [UR4+0x8400] ;  /* 0x00840004ff027984 */ /* 0x000e240008000800 */
[-C--:B0-----:R-:W-:Y:S02]  /*4250*/  ISETP.GE.AND P6, PT, R3, R2.reuse, PT ;  /* 0x000000020300720c */ /* 0x081fe40003fc6270 */
[-C--:B------:R-:W-:Y:S01]  /*4260*/  ISETP.GE.AND P5, PT, R41, R2.reuse, PT ;  /* 0x000000022900720c */ /* 0x080fe20003fa6270 */
[C---:B------:R-:W-:Y:S01]  /*4270*/  VIADD R41, R6.reuse, 0xc0 ;  /* 0x000000c006297836 */ /* 0x040fe20000000000 */
[----:B------:R-:W-:Y:S02]  /*4280*/  IADD3 R3, PT, PT, R6, 0xa0, RZ ;  /* 0x000000a006037810 */ /* 0x000fe40007ffe0ff */
[----:B------:R-:W-:-:S02]  /*4290*/  ISETP.GE.AND P0, PT, R8, R2, PT ;  /* 0x000000020800720c */ /* 0x000fc40003f06270 */
[-C--:B------:R-:W-:Y:S01]  /*42a0*/  ISETP.GE.AND P4, PT, R3, R2.reuse, PT ;  /* 0x000000020300720c */ /* 0x080fe20003f86270 */
[C---:B------:R-:W-:Y:S01]  /*42b0*/  VIADD R3, R10.reuse, 0x20 ;  /* 0x000000200a037836 */ /* 0x040fe20000000000 */
[-C--:B------:R-:W-:Y:S01]  /*42c0*/  ISETP.GE.AND P2, PT, R41, R2.reuse, PT ;  /* 0x000000022900720c */ /* 0x080fe20003f46270 */
[----:B------:R-:W-:Y:S01]  /*42d0*/  VIADD R41, R10, 0x120 ;  /* 0x000001200a297836 */ /* 0x000fe20000000000 */
[----:B------:R-:W-:Y:S01]  /*42e0*/  IADD3 R8, PT, PT, R6, 0x100, RZ ;  /* 0x0000010006087810 */ /* 0x000fe20007ffe0ff */
[----:B------:R-:W-:Y:S01]  /*42f0*/  @!P6 STG.E desc[UR8][R4.64], R45 ;  /* 0x0000002d0400e986 */ /* 0x000fe2000c101908 */
[-C--:B------:R-:W-:Y:S02]  /*4300*/  ISETP.GE.AND P3, PT, R0, R2.reuse, PT ;  /* 0x000000020000720c */ /* 0x080fe40003f66270 */
[----:B------:R-:W-:Y:S01]  /*4310*/  ISETP.GE.AND P6, PT, R3, R2, PT ;  /* 0x000000020300720c */ /* 0x000fe20003fc6270 */
[----:B------:R-:W-:Y:S01]  /*4320*/  @!P5 STG.E desc[UR8][R4.64+0x100], R47 ;  /* 0x0001002f0400d986 */ /* 0x000fe2000c101908 */
[----:B------:R-:W-:-:S02]  /*4330*/  IADD3 R3, PT, PT, R6, 0x140, RZ ;  /* 0x0000014006037810 */ /* 0x000fc40007ffe0ff */
[-C--:B------:R-:W-:Y:S01]  /*4340*/  ISETP.GE.AND P5, PT, R41, R2.reuse, PT ;  /* 0x000000022900720c */ /* 0x080fe20003fa6270 */
[----:B------:R-:W-:Y:S01]  /*4350*/  VIADD R41, R10, 0x160 ;  /* 0x000001600a297836 */ /* 0x000fe20000000000 */
[-C--:B------:R-:W-:Y:S01]  /*4360*/  ISETP.GE.AND P1, PT, R8, R2.reuse, PT ;  /* 0x000000020800720c */ /* 0x080fe20003f26270 */
[----:B------:R-:W-:Y:S01]  /*4370*/  @!P0 STG.E desc[UR8][R4.64+0x200], R49 ;  /* 0x0002003104008986 */ /* 0x000fe2000c101908 */
[-C--:B------:R-:W-:Y:S01]  /*4380*/  ISETP.GE.AND P0, PT, R3, R2.reuse, PT ;  /* 0x000000020300720c */ /* 0x080fe20003f06270 */
[C---:B------:R-:W-:Y:S02]  /*4390*/  VIADD R3, R10.reuse, 0x180 ;  /* 0x000001800a037836 */ /* 0x040fe40000000000 */
[----:B------:R-:W-:Y:S01]  /*43a0*/  @!P4 STG.E desc[UR8][R4.64+0x280], R51 ;  /* 0x000280330400c986 */ /* 0x000fe2000c101908 */
[-C--:B------:R-:W-:Y:S02]  /*43b0*/  ISETP.GE.AND P4, PT, R41, R2.reuse, PT ;  /* 0x000000022900720c */ /* 0x080fe40003f86270 */
[----:B------:R-:W-:Y:S01]  /*43c0*/  IADD3 R41, PT, PT, R10, 0x60, RZ ;  /* 0x000000600a297810 */ /* 0x000fe20007ffe0ff */
[----:B------:R-:W-:Y:S01]  /*43d0*/  @!P2 STG.E desc[UR8][R4.64+0x300], R53 ;  /* 0x000300350400a986 */ /* 0x000fe2000c101908 */
[----:B------:R-:W-:Y:S01]  /*43e0*/  ISETP.GE.AND P2, PT, R3, R2, PT ;  /* 0x000000020300720c */ /* 0x000fe20003f46270 */
[----:B------:R-:W-:-:S02]  /*43f0*/  VIADD R3, R6, 0x1a0 ;  /* 0x000001a006037836 */ /* 0x000fc40000000000 */
[----:B------:R0:W-:Y:S01]  /*4400*/  @!P3 STG.E desc[UR8][R4.64+0x380], R43 ;  /* 0x0003802b0400b986 */ /* 0x0001e2000c101908 */
[-C--:B------:R-:W-:Y:S01]  /*4410*/  ISETP.GE.AND P3, PT, R41, R2.reuse, PT ;  /* 0x000000022900720c */ /* 0x080fe20003f66270 */
[----:B------:R-:W-:Y:S02]  /*4420*/  VIADD R41, R10, 0x1c0 ;  /* 0x000001c00a297836 */ /* 0x000fe40000000000 */
[----:B------:R-:W-:Y:S01]  /*4430*/  @!P1 STG.E desc[UR8][R4.64+0x400], R37 ;  /* 0x0004002504009986 */ /* 0x000fe2000c101908 */
[-C--:B------:R-:W-:Y:S02]  /*4440*/  ISETP.GE.AND P1, PT, R3, R2.reuse, PT ;  /* 0x000000020300720c */ /* 0x080fe40003f26270 */
[C---:B------:R-:W-:Y:S01]  /*4450*/  IADD3 R3, PT, PT, R6.reuse, 0x1e0, RZ ;  /* 0x000001e006037810 */ /* 0x040fe20007ffe0ff */
[----:B------:R1:W-:Y:S01]  /*4460*/  @!P6 STG.E desc[UR8][R4.64+0x80], R35 ;  /* 0x000080230400e986 */ /* 0x0003e2000c101908 */
[----:B------:R-:W-:Y:S01]  /*4470*/  ISETP.GE.AND P6, PT, R41, R2, PT ;  /* 0x000000022900720c */ /* 0x000fe20003fc6270 */
[----:B------:R-:W-:-:S02]  /*4480*/  VIADD R41, R6, 0x200 ;  /* 0x0000020006297836 */ /* 0x000fc40000000000 */
[----:B------:R2:W-:Y:S01]  /*4490*/  @!P5 STG.E desc[UR8][R4.64+0x480], R33 ;  /* 0x000480210400d986 */ /* 0x0005e2000c101908 */
[-C--:B------:R-:W-:Y:S01]  /*44a0*/  ISETP.GE.AND P5, PT, R3, R2.reuse, PT ;  /* 0x000000020300720c */ /* 0x080fe20003fa6270 */
[----:B0-----:R-:W-:Y:S01]  /*44b0*/  VIADD R43, R10, 0x220 ;  /* 0x000002200a2b7836 */ /* 0x001fe20000000000 */
[C---:B------:R-:W-:Y:S01]  /*44c0*/  IADD3 R3, PT, PT, R6.reuse, 0x240, RZ ;  /* 0x0000024006037810 */ /* 0x040fe20007ffe0ff */
[----:B------:R2:W-:Y:S03]  /*44d0*/  @!P3 STG.E desc[UR8][R4.64+0x180], R27 ;  /* 0x0001801b0400b986 */ /* 0x0005e6000c101908 */
[-C--:B------:R-:W-:Y:S01]  /*44e0*/  ISETP.GE.AND P3, PT, R3, R2.reuse, PT ;  /* 0x000000020300720c */ /* 0x080fe20003f66270 */
[----:B-1----:R-:W-:Y:S01]  /*44f0*/  VIADD R35, R6, 0x260 ;  /* 0x0000026006237836 */ /* 0x002fe20000000000 */
[----:B------:R2:W-:Y:S01]  /*4500*/  @!P0 STG.E desc[UR8][R4.64+0x500], R31 ;  /* 0x0005001f04008986 */ /* 0x0005e2000c101908 */
[----:B------:R-:W-:Y:S01]  /*4510*/  VIADD R3, R10, 0x280 ;  /* 0x000002800a037836 */ /* 0x000fe20000000000 */
[----:B------:R-:W-:-:S02]  /*4520*/  ISETP.GE.AND P0, PT, R41, R2, PT ;  /* 0x000000022900720c */ /* 0x000fc40003f06270 */
[----:B------:R2:W-:Y:S01]  /*4530*/  @!P4 STG.E desc[UR8][R4.64+0x580], R29 ;  /* 0x0005801d0400c986 */ /* 0x0005e2000c101908 */
[----:B------:R-:W-:-:S03]  /*4540*/  ISETP.GE.AND P4, PT, R43, R2, PT ;  /* 0x000000022b00720c */ /* 0x000fc60003f86270 */
[----:B------:R2:W-:Y:S01]  /*4550*/  @!P2 STG.E desc[UR8][R4.64+0x600], R21 ;  /* 0x000600150400a986 */ /* 0x0005e2000c101908 */
[----:B------:R-:W-:-:S03]  /*4560*/  ISETP.GE.AND P2, PT, R35, R2, PT ;  /* 0x000000022300720c */ /* 0x000fc60003f46270 */
        /* <DEDUP_REMOVED lines=13> */
.L_x_553:
[----:B------:R-:W-:Y:S01]  /*4640*/  BSSY B1, `(.L_x_580) ;  /* 0x0000006000017945 */ /* 0x000fe20003800000 */
[----:B------:R-:W-:Y:S02]  /*4650*/  PLOP3.LUT P0, PT, P0, PT, PT, 0x8, 0x80 ;  /* 0x000000000080781c */ /* 0x000fe4000070e170 */
[----:B------:R-:W-:-:S11]  /*4660*/  MOV R21, 0xffffffff ;  /* 0xffffffff00157802 */ /* 0x000fd60000000f00 */
[----:B------:R-:W-:Y:S05]  /*4670*/  WARPSYNC.COLLECTIVE R21, `(.L_x_581) ;  /* 0x0000000015087348 */ /* 0x000fea0003c00000 */
[----:B------:R-:W-:Y:S01]  /*4680*/  VOTE.ANY P0, P0 ;  /* 0x0000000000ff7806 */ /* 0x000fe20000000100 */
[----:B------:R-:W-:-:S12]  /*4690*/  ENDCOLLECTIVE ;  /* 0x000000000000791b */ /* 0x000fd80003800000 */
.L_x_581:
[----:B------:R-:W-:Y:S05]  /*46a0*/  BSYNC B1 ;  /* 0x0000000000017941 */ /* 0x000fea0003800000 */
.L_x_580:
[----:B------:R-:W-:Y:S05]  /*46b0*/  BRA `(.L_x_582) ;  /* 0xffffffc800687947 */ /* 0x000fea000383ffff */
.L_x_555:
[----:B------:R-:W-:Y:S01]  /*46c0*/  BSSY B1, `(.L_x_583) ;  /* 0x0000006000017945 */ /* 0x000fe20003800000 */
[----:B------:R-:W-:Y:S01]  /*46d0*/  PLOP3.LUT P0, PT, P0, PT, PT, 0x8, 0x80 ;  /* 0x000000000080781c */ /* 0x000fe2000070e170 */
[----:B------:R-:W-:-:S12]  /*46e0*/  IMAD.MOV.U32 R21, RZ, RZ, -0x1 ;  /* 0xffffffffff157424 */ /* 0x000fd800078e00ff */
[----:B------:R-:W-:Y:S05]  /*46f0*/  WARPSYNC.COLLECTIVE R21, `(.L_x_584) ;  /* 0x0000000015087348 */ /* 0x000fea0003c00000 */
[----:B------:R-:W-:Y:S01]  /*4700*/  VOTE.ANY P0, P0 ;  /* 0x0000000000ff7806 */ /* 0x000fe20000000100 */
[----:B------:R-:W-:-:S12]  /*4710*/  ENDCOLLECTIVE ;  /* 0x000000000000791b */ /* 0x000fd80003800000 */
.L_x_584:
[----:B------:R-:W-:Y:S05]  /*4720*/  BSYNC B1 ;  /* 0x0000000000017941 */ /* 0x000fea0003800000 */
.L_x_583:
[----:B------:R-:W-:Y:S05]  /*4730*/  BRA `(.L_x_585) ;  /* 0xffffffc800bc7947 */ /* 0x000fea000383ffff */
.L_x_557:
[----:B------:R-:W0:Y:S01]  /*4740*/  S2R R43, SR_GEMASK ;  /* 0x00000000002b7919 */ /* 0x000e220000003c00 */
[----:B------:R-:W-:Y:S01]  /*4750*/  BSSY B1, `(.L_x_586) ;  /* 0x0000006000017945 */ /* 0x000fe20003800000 */
[----:B------:R-:W-:Y:S01]  /*4760*/  PLOP3.LUT P0, PT, P0, PT, PT, 0x8, 0x80 ;  /* 0x000000000080781c */ /* 0x000fe2000070e170 */
[----:B------:R-:W-:-:S12]  /*4770*/  IMAD.MOV.U32 R21, RZ, RZ, -0x1 ;  /* 0xffffffffff157424 */ /* 0x000fd800078e00ff */
[----:B0-----:R-:W-:Y:S05]  /*4780*/  WARPSYNC.COLLECTIVE R21, `(.L_x_587) ;  /* 0x0000000015087348 */ /* 0x001fea0003c00000 */
[----:B------:R-:W-:Y:S01]  /*4790*/  VOTE.ANY R21, PT, P0 ;  /* 0x0000000000157806 */ /* 0x000fe200000e0100 */
[----:B0-----:R-:W-:Y:S06]  /*47a0*/  ENDCOLLECTIVE ;  /* 0x000000000000791b */ /* 0x001fec0003800000 */
.L_x_587:
[----:B------:R-:W-:Y:S05]  /*47b0*/  BSYNC B1 ;  /* 0x0000000000017941 */ /* 0x000fea0003800000 */
.L_x_586:
[----:B------:R-:W-:Y:S01]  /*47c0*/  LOP3.LUT R21, R21, 0x80000000, R43, 0xec, !PT ;  /* 0x8000000015157812 */ /* 0x000fe200078eec2b */
[----:B------:R-:W-:Y:S02]  /*47d0*/  IMAD.MOV.U32 R20, RZ, RZ, R46 ;  /* 0x000000ffff147224 */ /* 0x000fe400078e002e */
[----:B------:R-:W-:Y:S01]  /*47e0*/  VIADD R41, R39, 0x2 ;  /* 0x0000000227297836 */ /* 0x000fe20000000000 */
[----:B------:R-:W-:Y:S01]  /*47f0*/  IADD3 R16, PT, PT, R21, -0x1, RZ ;  /* 0xffffffff15107810 */ /* 0x000fe20007ffe0ff */
[C---:B------:R-:W-:Y:S02]  /*4800*/  VIADD R40, R39.reuse, 0x4 ;  /* 0x0000000427287836 */ /* 0x040fe40000000000 */
[----:B------:R-:W-:Y:S01]  /*4810*/  VIADD R30, R39, 0x8 ;  /* 0x00000008271e7836 */ /* 0x000fe20000000000 */
[----:B------:R-:W-:Y:S01]  /*4820*/  LOP3.LUT R29, R21, R16, RZ, 0xc, !PT ;  /* 0x00000010151d7212 */ /* 0x000fe200078e0cff */
[----:B------:R-:W-:Y:S02]  /*4830*/  IMAD.MOV.U32 R16, RZ, RZ, 0x1 ;  /* 0x00000001ff107424 */ /* 0x000fe400078e00ff */
[----:B------:R-:W-:-:S02]  /*4840*/  IMAD.MOV.U32 R21, RZ, RZ, -0x1 ;  /* 0xffffffffff157424 */ /* 0x000fc400078e00ff */
[C---:B------:R-:W-:Y:S01]  /*4850*/  VIADD R25, R39.reuse, 0x10 ;  /* 0x0000001027197836 */ /* 0x040fe20000000000 */
[----:B------:R-:W0:Y:S02]  /*4860*/  POPC R29, R29 ;  /* 0x0000001d001d7309 */ /* 0x000e240000000000 */
[-C--:B0-----:R-:W-:Y:S02]  /*4870*/  MOV R17, R29.reuse ;  /* 0x0000001d00117202 */ /* 0x081fe40000000f00 */
[-C--:B------:R-:W-:Y:S02]  /*4880*/  ISETP.GE.AND P0, PT, R39, R29.reuse, PT ;  /* 0x0000001d2700720c */ /* 0x080fe40003f06270 */
[----:B------:R-:W-:-:S13]  /*4890*/  ISETP.GT.AND P3, PT, R25, R29, PT ;  /* 0x0000001d1900720c */ /* 0x000fda0003f64270 */
[----:B------:R-:W-:Y:S05]  /*48a0*/  WARPSYNC.COLLECTIVE R21, `(.L_x_588) ;  /* 0x0000000015087348 */ /* 0x000fea0003c00000 */
[----:B------:R0:W1:Y:S02]  /*48b0*/  SHFL.DOWN P2, R22, R20, R16, R17 ;  /* 0x0800001014167389 */ /* 0x0000640000040011 */
[----:B01----:R-:W-:Y:S05]  /*48c0*/  ENDCOLLECTIVE ;  /* 0x000000000000791b */ /* 0x003fea0003800000 */
.L_x_588:
[----:B------:R-:W-:Y:S02]  /*48d0*/  HFMA2 R16, -RZ, RZ, 0, 1.1920928955078125e-07 ;  /* 0x00000002ff107431 */ /* 0x000fe400000001ff */
[----:B------:R-:W-:Y:S01]  /*48e0*/  @!P0 FADD R46, R22, R46 ;  /* 0x0000002e162e8221 */ /* 0x000fe20000000000 */
[----:B------:R-:W-:-:S03]  /*48f0*/  ISETP.GT.AND P0, PT, R41, R29, PT ;  /* 0x0000001d2900720c */ /* 0x000fc60003f04270 */
[----:B------:R-:W-:-:S10]  /*4900*/  IMAD.MOV.U32 R20, RZ, RZ, R46 ;  /* 0x000000ffff147224 */ /* 0x000fd400078e002e */
[----:B------:R-:W-:Y:S05]  /*4910*/  WARPSYNC.COLLECTIVE R21, `(.L_x_589) ;  /* 0x0000000015087348 */ /* 0x000fea0003c00000 */
[----:B------:R0:W1:Y:S02]  /*4920*/  SHFL.DOWN P2, R22, R20, R16, R17 ;  /* 0x0800001014167389 */ /* 0x0000640000040011 */
[----:B01----:R-:W-:Y:S05]  /*4930*/  ENDCOLLECTIVE ;  /* 0x000000000000791b */ /* 0x003fea0003800000 */
.L_x_589:
[----:B------:R-:W-:Y:S01]  /*4940*/  MOV R16, 0x4 ;  /* 0x0000000400107802 */ /* 0x000fe20000000f00 */
[----:B------:R-:W-:Y:S01]  /*4950*/  @!P0 FADD R46, R46, R22 ;  /* 0x000000162e2e8221 */ /* 0x000fe20000000000 */
[----:B------:R-:W-:-:S03]  /*4960*/  ISETP.GT.AND P0, PT, R40, R29, PT ;  /* 0x0000001d2800720c */ /* 0x000fc60003f04270 */
[----:B------:R-:W-:-:S10]  /*4970*/  IMAD.MOV.U32 R20, RZ, RZ, R46 ;  /* 0x000000ffff147224 */ /* 0x000fd400078e002e */
[----:B------:R-:W-:Y:S05]  /*4980*/  WARPSYNC.COLLECTIVE R21, `(.L_x_590) ;  /* 0x0000000015087348 */ /* 0x000fea0003c00000 */
[----:B------:R0:W1:Y:S02]  /*4990*/  SHFL.DOWN P2, R22, R20, R16, R17 ;  /* 0x0800001014167389 */ /* 0x0000640000040011 */
[----:B01----:R-:W-:Y:S05]  /*49a0*/  ENDCOLLECTIVE ;  /* 0x000000000000791b */ /* 0x003fea0003800000 */
.L_x_590:
[----:B------:R-:W-:Y:S02]  /*49b0*/  HFMA2 R16, -RZ, RZ, 0, 4.76837158203125e-07 ;  /* 0x00000008ff107431 */ /* 0x000fe400000001ff */
[----:B------:R-:W-:Y:S01]  /*49c0*/  @!P0 FADD R46, R46, R22 ;  /* 0x000000162e2e8221 */ /* 0x000fe20000000000 */
[----:B------:R-:W-:-:S03]  /*49d0*/  ISETP.NE.AND P0, PT, R28, 0x65, PT ;  /* 0x000000651c00780c */ /* 0x000fc60003f05270 */
[----:B------:R-:W-:-:S10]  /*49e0*/  IMAD.MOV.U32 R20, RZ, RZ, R46 ;  /* 0x000000ffff147224 */ /* 0x000fd400078e002e */
[----:B------:R-:W-:Y:S05]  /*49f0*/  WARPSYNC.COLLECTIVE R21, `(.L_x_591) ;  /* 0x0000000015087348 */ /* 0x000fea0003c00000 */
[----:B------:R0:W1:Y:S02]  /*4a00*/  SHFL.DOWN P2, R22, R20, R16, R17 ;  /* 0x0800001014167389 */ /* 0x0000640000040011 */
[----:B01----:R-:W-:Y:S05]  /*4a10*/  ENDCOLLECTIVE ;  /* 0x000000000000791b */ /* 0x003fea0003800000 */
.L_x_591:
[----:B------:R-:W-:Y:S01]  /*4a20*/  IMAD.MOV.U32 R16, RZ, RZ, 0x10 ;  /* 0x00000010ff107424 */ /* 0x000fe200078e00ff */
[----:B------:R-:W-:Y:S02]  /*4a30*/  ISETP.GT.AND P2, PT, R30, R29, PT ;  /* 0x0000001d1e00720c */ /* 0x000fe40003f44270 */
[----:B------:R-:W0:Y:S11]  /*4a40*/  LDC.64 R28, c[0x0][0x390] ;  /* 0x0000e400ff1c7b82 */ /* 0x000e360000000a00 */
[----:B------:R-:W-:-:S05]  /*4a50*/  @!P2 FADD R46, R46, R22 ;  /* 0x000000162e2ea221 */ /* 0x000fca0000000000 */
[----:B------:R-:W-:-:S07]  /*4a60*/  MOV R20, R46 ;  /* 0x0000002e00147202 */ /* 0x000fce0000000f00 */
[----:B0-----:R-:W-:Y:S05]  /*4a70*/  WARPSYNC.COLLECTIVE R21, `(.L_x_592) ;  /* 0x0000000015087348 */ /* 0x001fea0003c00000 */
[----:B------:R1:W2:Y:S02]  /*4a80*/  SHFL.DOWN P2, R22, R20, R16, R17 ;  /* 0x0800001014167389 */ /* 0x0002a40000040011 */
[----:B012---:R-:W-:Y:S05]  /*4a90*/  ENDCOLLECTIVE ;  /* 0x000000000000791b */ /* 0x007fea0003800000 */
.L_x_592:
[----:B------:R-:W-:Y:S05]  /*4aa0*/  WARPSYNC.COLLECTIVE R21, `(.L_x_593) ;  /* 0x0000000015087348 */ /* 0x000fea0003c00000 */
[----:B------:R-:W-:Y:S01]  /*4ab0*/  VOTE.ALL P0, P0 ;  /* 0x0000000000ff7806 */ /* 0x000fe20000000000 */
[----:B------:R-:W-:-:S12]  /*4ac0*/  ENDCOLLECTIVE ;  /* 0x000000000000791b */ /* 0x000fd80003800000 */
.L_x_593:
[----:B------:R-:W-:Y:S01]  /*4ad0*/  IADD3 R44, P2, PT, R28, 0x100, RZ ;  /* 0x000001001c2c7810 */ /* 0x000fe20007f5e0ff */
[----:B------:R-:W-:-:S04]  /*4ae0*/  @!P3 FADD R46, R46, R22 ;  /* 0x000000162e2eb221 */ /* 0x000fc80000000000 */
[----:B------:R-:W-:Y:S01]  /*4af0*/  IMAD.X R45, RZ, RZ, R29, P2 ;  /* 0x000000ffff2d7224 */ /* 0x000fe200010e061d */
[----:B------:R-:W-:Y:S07]  /*4b00*/  BRA `(.L_x_594) ;  /* 0xffffffc800547947 */ /* 0x000fee000383ffff */
.L_x_559:
[----:B------:R-:W-:Y:S01]  /*4b10*/  BSSY B1, `(.L_x_595) ;  /* 0x0000006000017945 */ /* 0x000fe20003800000 */
[----:B------:R-:W-:Y:S02]  /*4b20*/  PLOP3.LUT P0, PT, P0, PT, PT, 0x8, 0x80 ;  /* 0x000000000080781c */ /* 0x000fe4000070e170 */
[----:B------:R-:W-:-:S11]  /*4b30*/  MOV R21, 0xffffffff ;  /* 0xffffffff00157802 */ /* 0x000fd60000000f00 */
[----:B------:R-:W-:Y:S05]  /*4b40*/  WARPSYNC.COLLECTIVE R21, `(.L_x_596) ;  /* 0x0000000015087348 */ /* 0x000fea0003c00000 */
[----:B------:R-:W-:Y:S01]  /*4b50*/  VOTE.ANY P0, P0 ;  /* 0x0000000000ff7806 */ /* 0x000fe20000000100 */
[----:B------:R-:W-:-:S12]  /*4b60*/  ENDCOLLECTIVE ;  /* 0x000000000000791b */ /* 0x000fd80003800000 */
.L_x_596:
[----:B------:R-:W-:Y:S05]  /*4b70*/  BSYNC B1 ;  /* 0x0000000000017941 */ /* 0x000fea0003800000 */
.L_x_595:
[----:B------:R-:W-:Y:S05]  /*4b80*/  BRA `(.L_x_597) ;  /* 0xffffffc8005c7947 */ /* 0x000fea000383ffff */
.L_x_561:
[----:B------:R-:W-:Y:S01]  /*4b90*/  BSSY B1, `(.L_x_598) ;  /* 0x0000006000017945 */ /* 0x000fe20003800000 */
[----:B------:R-:W-:Y:S01]  /*4ba0*/  PLOP3.LUT P0, PT, P0, PT, PT, 0x8, 0x80 ;  /* 0x000000000080781c */ /* 0x000fe2000070e170 */
[----:B------:R-:W-:-:S12]  /*4bb0*/  IMAD.MOV.U32 R21, RZ, RZ, -0x1 ;  /* 0xffffffffff157424 */ /* 0x000fd800078e00ff */
[----:B------:R-:W-:Y:S05]  /*4bc0*/  WARPSYNC.COLLECTIVE R21, `(.L_x_599) ;  /* 0x0000000015087348 */ /* 0x000fea0003c00000 */
[----:B------:R-:W-:Y:S01]  /*4bd0*/  VOTE.ANY P0, P0 ;  /* 0x0000000000ff7806 */ /* 0x000fe20000000100 */
[----:B------:R-:W-:-:S12]  /*4be0*/  ENDCOLLECTIVE ;  /* 0x000000000000791b */ /* 0x000fd80003800000 */
.L_x_599:
[----:B------:R-:W-:Y:S05]  /*4bf0*/  BSYNC B1 ;  /* 0x0000000000017941 */ /* 0x000fea0003800000 */
.L_x_598:
[----:B------:R-:W-:Y:S05]  /*4c00*/  BRA `(.L_x_600) ;  /* 0xffffffc800b07947 */ /* 0x000fea000383ffff */
.L_x_563:
[----:B------:R-:W-:Y:S01]  /*4c10*/  BSSY B1, `(.L_x_601) ;  /* 0x0000006000017945 */ /* 0x000fe20003800000 */
[----:B------:R-:W-:Y:S01]  /*4c20*/  PLOP3.LUT P0, PT, P0, PT, PT, 0x8, 0x80 ;  /* 0x000000000080781c */ /* 0x000fe2000070e170 */
[----:B------:R-:W-:-:S12]  /*4c30*/  IMAD.MOV.U32 R21, RZ, RZ, -0x1 ;  /* 0xffffffffff157424 */ /* 0x000fd800078e00ff */
[----:B------:R-:W-:Y:S05]  /*4c40*/  WARPSYNC.COLLECTIVE R21, `(.L_x_602) ;  /* 0x0000000015087348 */ /* 0x000fea0003c00000 */
[----:B------:R-:W-:Y:S01]  /*4c50*/  VOTE.ANY R21, PT, P0 ;  /* 0x0000000000157806 */ /* 0x000fe200000e0100 */
[----:B------:R-:W-:Y:S06]  /*4c60*/  ENDCOLLECTIVE ;  /* 0x000000000000791b */ /* 0x000fec0003800000 */
.L_x_602:
[----:B------:R-:W-:Y:S05]  /*4c70*/  BSYNC B1 ;  /* 0x0000000000017941 */ /* 0x000fea0003800000 */
.L_x_601:
[----:B------:R-:W-:Y:S01]  /*4c80*/  LOP3.LUT R21, R21, 0x80000000, R43, 0xec, !PT ;  /* 0x8000000015157812 */ /* 0x000fe200078eec2b */
[----:B------:R-:W-:Y:S02]  /*4c90*/  IMAD.MOV.U32 R20, RZ, RZ, R29 ;  /* 0x000000ffff147224 */ /* 0x000fe400078e001d */
[----:B------:R-:W-:Y:S01]  /*4ca0*/  VIADD R24, R24, 0xffffffe0 ;  /* 0xffffffe018187836 */ /* 0x000fe20000000000 */
[----:B------:R-:W-:-:S04]  /*4cb0*/  IADD3 R16, PT, PT, R21, -0x1, RZ ;  /* 0xffffffff15107810 */ /* 0x000fc80007ffe0ff */
[----:B------:R-:W-:Y:S01]  /*4cc0*/  LOP3.LUT R48, R21, R16, RZ, 0xc, !PT ;  /* 0x0000001015307212 */ /* 0x000fe200078e0cff */
[----:B------:R-:W-:Y:S01]  /*4cd0*/  IMAD.MOV.U32 R16, RZ, RZ, 0x1 ;  /* 0x00000001ff107424 */ /* 0x000fe200078e00ff */
[----:B------:R-:W-:Y:S02]  /*4ce0*/  MOV R21, 0xffffffff ;  /* 0xffffffff00157802 */ /* 0x000fe40000000f00 */
[----:B------:R0:W1:Y:S05]  /*4cf0*/  POPC R17, R48 ;  /* 0x0000003000117309 */ /* 0x00006a0000000000 */
[----:B01----:R-:W-:Y:S05]  /*4d00*/  WARPSYNC.COLLECTIVE R21, `(.L_x_603) ;  /* 0x0000000015087348 */ /* 0x003fea0003c00000 */
[----:B-1----:R1:W2:Y:S02]  /*4d10*/  SHFL.DOWN P2, R22, R20, R16, R17 ;  /* 0x0800001014167389 */ /* 0x0022a40000040011 */
[----:B012---:R-:W-:Y:S05]  /*4d20*/  ENDCOLLECTIVE ;  /* 0x000000000000791b */ /* 0x007fea0003800000 */
.L_x_603:
[----:B------:R-:W-:Y:S01]  /*4d30*/  ISETP.GE.AND P0, PT, R39, R17, PT ;  /* 0x000000112700720c */ /* 0x000fe20003f06270 */
[----:B------:R-:W-:-:S12]  /*4d40*/  IMAD.MOV.U32 R16, RZ, RZ, 0x2 ;  /* 0x00000002ff107424 */ /* 0x000fd800078e00ff */
[----:B------:R-:W-:Y:S01]  /*4d50*/  @!P0 FADD R29, R22, R29 ;  /* 0x0000001d161d8221 */ /* 0x000fe20000000000 */
[----:B------:R-:W-:-:S03]  /*4d60*/  ISETP.GT.AND P0, PT, R41, R17, PT ;  /* 0x000000112900720c */ /* 0x000fc60003f04270 */
[----:B------:R-:W-:-:S10]  /*4d70*/  IMAD.MOV.U32 R20, RZ, RZ, R29 ;  /* 0x000000ffff147224 */ /* 0x000fd400078e001d */
[----:B------:R-:W-:Y:S05]  /*4d80*/  WARPSYNC.COLLECTIVE R21, `(.L_x_604) ;  /* 0x0000000015087348 */ /* 0x000fea0003c00000 */
[----:B------:R0:W1:Y:S02]  /*4d90*/  SHFL.DOWN P2, R22, R20, R16, R17 ;  /* 0x0800001014167389 */ /* 0x0000640000040011 */
[----:B01----:R-:W-:Y:S05]  /*4da0*/  ENDCOLLECTIVE ;  /* 0x000000000000791b */ /* 0x003fea0003800000 */
.L_x_604:
[----:B------:R-:W-:Y:S02]  /*4db0*/  IMAD.MOV.U32 R16, RZ, RZ, 0x4 ;  /* 0x00000004ff107424 */ /* 0x000fe400078e00ff */
[----:B------:R-:W-:Y:S01]  /*4dc0*/  @!P0 FADD R29, R29, R22 ;  /* 0x000000161d1d8221 */ /* 0x000fe20000000000 */
[----:B------:R-:W-:-:S04]  /*4dd0*/  ISETP.GT.AND P0, PT, R40, R17, PT ;  /* 0x000000112800720c */ /* 0x000fc80003f04270 */
[----:B------:R-:W-:-:S09]  /*4de0*/  MOV R20, R29 ;  /* 0x0000001d00147202 */ /* 0x000fd20000000f00 */
[----:B------:R-:W-:Y:S05]  /*4df0*/  WARPSYNC.COLLECTIVE R21, `(.L_x_605) ;  /* 0x0000000015087348 */ /* 0x000fea0003c00000 */
[----:B------:R0:W1:Y:S02]  /*4e00*/  SHFL.DOWN P2, R22, R20, R16, R17 ;  /* 0x0800001014167389 */ /* 0x0000640000040011 */
[----:B01----:R-:W-:Y:S05]  /*4e10*/  ENDCOLLECTIVE ;  /* 0x000000000000791b */ /* 0x003fea0003800000 */
.L_x_605:
[----:B------:R-:W-:Y:S02]  /*4e20*/  HFMA2 R16, -RZ, RZ, 0, 4.76837158203125e-07 ;  /* 0x00000008ff107431 */ /* 0x000fe400000001ff */
[----:B------:R-:W-:Y:S01]  /*4e30*/  @!P0 FADD R29, R29, R22 ;  /* 0x000000161d1d8221 */ /* 0x000fe20000000000 */
[----:B------:R-:W-:-:S03]  /*4e40*/  ISETP.GT.AND P0, PT, R30, R17, PT ;  /* 0x000000111e00720c */ /* 0x000fc60003f04270 */
[----:B------:R-:W-:-:S10]  /*4e50*/  IMAD.MOV.U32 R20, RZ, RZ, R29 ;  /* 0x000000ffff147224 */ /* 0x000fd400078e001d */
[----:B------:R-:W-:Y:S05]  /*4e60*/  WARPSYNC.COLLECTIVE R21, `(.L_x_606) ;  /* 0x0000000015087348 */ /* 0x000fea0003c00000 */
[----:B------:R0:W1:Y:S02]  /*4e70*/  SHFL.DOWN P2, R22, R20, R16, R17 ;  /* 0x0800001014167389 */ /* 0x0000640000040011 */
[----:B01----:R-:W-:Y:S05]  /*4e80*/  ENDCOLLECTIVE ;  /* 0x000000000000791b */ /* 0x003fea0003800000 */
.L_x_606:
[----:B------:R-:W-:Y:S01]  /*4e90*/  MOV R16, 0x10 ;  /* 0x0000001000107802 */ /* 0x000fe20000000f00 */
[----:B------:R-:W-:Y:S01]  /*4ea0*/  @!P0 FADD R29, R29, R22 ;  /* 0x000000161d1d8221 */ /* 0x000fe20000000000 */
[----:B------:R-:W-:-:S03]  /*4eb0*/  ISETP.GT.AND P0, PT, R25, R17, PT ;  /* 0x000000111900720c */ /* 0x000fc60003f04270 */
[----:B------:R-:W-:-:S10]  /*4ec0*/  IMAD.MOV.U32 R20, RZ, RZ, R29 ;  /* 0x000000ffff147224 */ /* 0x000fd400078e001d */
[----:B------:R-:W-:Y:S05]  /*4ed0*/  WARPSYNC.COLLECTIVE R21, `(.L_x_607) ;  /* 0x0000000015087348 */ /* 0x000fea0003c00000 */
[----:B------:R0:W1:Y:S02]  /*4ee0*/  SHFL.DOWN P2, R22, R20, R16, R17 ;  /* 0x0800001014167389 */ /* 0x0000640000040011 */
[----:B01----:R-:W-:Y:S05]  /*4ef0*/  ENDCOLLECTIVE ;  /* 0x000000000000791b */ /* 0x003fea0003800000 */
.L_x_607:
[----:B------:R-:W-:Y:S01]  /*4f00*/  @!P0 FADD R29, R29, R22 ;  /* 0x000000161d1d8221 */ /* 0x000fe20000000000 */
[----:B------:R-:W-:-:S03]  /*4f10*/  ISETP.NE.AND P0, PT, R28, 0x65, PT ;  /* 0x000000651c00780c */ /* 0x000fc60003f05270 */
[----:B------:R-:W-:-:S10]  /*4f20*/  FADD R46, R29, R46 ;  /* 0x0000002e1d2e7221 */ /* 0x000fd40000000000 */
[----:B------:R-:W-:Y:S05]  /*4f30*/  WARPSYNC.COLLECTIVE R21, `(.L_x_608) ;  /* 0x0000000015087348 */ /* 0x000fea0003c00000 */
[----:B------:R-:W-:Y:S01]  /*4f40*/  VOTE.ALL P0, P0 ;  /* 0x0000000000ff7806 */ /* 0x000fe20000000000 */
[----:B------:R-:W-:-:S12]  /*4f50*/  ENDCOLLECTIVE ;  /* 0x000000000000791b */ /* 0x000fd80003800000 */
.L_x_608:
[----:B------:R-:W-:Y:S05]  /*4f60*/  BRA `(.L_x_609) ;  /* 0xffffffc800487947 */ /* 0x000fea000383ffff */
.L_x_568:
[----:B------:R-:W-:Y:S01]  /*4f70*/  BSSY B0, `(.L_x_610) ;  /* 0x0000006000007945 */ /* 0x000fe20003800000 */
[----:B------:R-:W-:Y:S02]  /*4f80*/  PLOP3.LUT P0, PT, P0, PT, PT, 0x8, 0x80 ;  /* 0x000000000080781c */ /* 0x000fe4000070e170 */
[----:B------:R-:W-:-:S11]  /*4f90*/  MOV R21, 0xffffffff ;  /* 0xffffffff00157802 */ /* 0x000fd60000000f00 */
[----:B------:R-:W-:Y:S05]  /*4fa0*/  WARPSYNC.COLLECTIVE R21, `(.L_x_611) ;  /* 0x0000000015087348 */ /* 0x000fea0003c00000 */
[----:B------:R-:W-:Y:S01]  /*4fb0*/  VOTE.ANY P0, P0 ;  /* 0x0000000000ff7806 */ /* 0x000fe20000000100 */
[----:B------:R-:W-:-:S12]  /*4fc0*/  ENDCOLLECTIVE ;  /* 0x000000000000791b */ /* 0x000fd80003800000 */
.L_x_611:
[----:B------:R-:W-:Y:S05]  /*4fd0*/  BSYNC B0 ;  /* 0x0000000000007941 */ /* 0x000fea0003800000 */
.L_x_610:
[----:B------:R-:W-:Y:S05]  /*4fe0*/  BRA `(.L_x_612) ;  /* 0xffffffe000d47947 */ /* 0x000fea000383ffff */
.L_x_570:
[----:B------:R-:W-:Y:S01]  /*4ff0*/  BSSY B0, `(.L_x_613) ;  /* 0x0000006000007945 */ /* 0x000fe20003800000 */
[----:B------:R-:W-:Y:S01]  /*5000*/  PLOP3.LUT P0, PT, P0, PT, PT, 0x8, 0x80 ;  /* 0x000000000080781c */ /* 0x000fe2000070e170 */
[----:B------:R-:W-:-:S12]  /*5010*/  IMAD.MOV.U32 R21, RZ, RZ, -0x1 ;  /* 0xffffffffff157424 */ /* 0x000fd800078e00ff */
[----:B------:R-:W-:Y:S05]  /*5020*/  WARPSYNC.COLLECTIVE R21, `(.L_x_614) ;  /* 0x0000000015087348 */ /* 0x000fea0003c00000 */
[----:B------:R-:W-:Y:S01]  /*5030*/  VOTE.ANY P0, P0 ;  /* 0x0000000000ff7806 */ /* 0x000fe20000000100 */
[----:B------:R-:W-:-:S12]  /*5040*/  ENDCOLLECTIVE ;  /* 0x000000000000791b */ /* 0x000fd80003800000 */
.L_x_614:
[----:B------:R-:W-:Y:S05]  /*5050*/  BSYNC B0 ;  /* 0x0000000000007941 */ /* 0x000fea0003800000 */
.L_x_613:
[----:B------:R-:W-:Y:S05]  /*5060*/  BRA `(.L_x_615) ;  /* 0xffffffe400287947 */ /* 0x000fea000383ffff */
.L_x_572:
[----:B------:R-:W0:Y:S01]  /*5070*/  S2R R26, SR_GEMASK ;  /* 0x00000000001a7919 */ /* 0x000e220000003c00 */
[----:B------:R-:W-:Y:S01]  /*5080*/  BSSY B0, `(.L_x_616) ;  /* 0x0000006000007945 */ /* 0x000fe20003800000 */
[----:B------:R-:W-:Y:S02]  /*5090*/  PLOP3.LUT P0, PT, P0, PT, PT, 0x8, 0x80 ;  /* 0x000000000080781c */ /* 0x000fe4000070e170 */
[----:B------:R-:W-:-:S11]  /*50a0*/  MOV R21, 0xffffffff ;  /* 0xffffffff00157802 */ /* 0x000fd60000000f00 */
[----:B0-----:R-:W-:Y:S05]  /*50b0*/  WARPSYNC.COLLECTIVE R21, `(.L_x_617) ;  /* 0x0000000015087348 */ /* 0x001fea0003c00000 */
[----:B------:R-:W-:Y:S01]  /*50c0*/  VOTE.ANY R21, PT, P0 ;  /* 0x0000000000157806 */ /* 0x000fe200000e0100 */
[----:B0-----:R-:W-:Y:S06]  /*50d0*/  ENDCOLLECTIVE ;  /* 0x000000000000791b */ /* 0x001fec0003800000 */
.L_x_617:
[----:B------:R-:W-:Y:S05]  /*50e0*/  BSYNC B0 ;  /* 0x0000000000007941 */ /* 0x000fea0003800000 */
.L_x_616:
[----:B------:R-:W-:Y:S02]  /*50f0*/  LOP3.LUT R21, R21, 0x80000000, R26, 0xec, !PT ;  /* 0x8000000015157812 */ /* 0x000fe400078eec1a */
[----:B------:R-:W-:-:S03]  /*5100*/  MOV R20, R46 ;  /* 0x0000002e00147202 */ /* 0x000fc60000000f00 */
[----:B------:R-:W-:-:S05]  /*5110*/  VIADD R16, R21, 0xffffffff ;  /* 0xffffffff15107836 */ /* 0x000fca0000000000 */
[----:B------:R-:W-:Y:S01]  /*5120*/  LOP3.LUT R19, R21, R16, RZ, 0xc, !PT ;  /* 0x0000001015137212 */ /* 0x000fe200078e0cff */
[----:B------:R-:W-:Y:S02]  /*5130*/  IMAD.MOV.U32 R16, RZ, RZ, 0x1 ;  /* 0x00000001ff107424 */ /* 0x000fe400078e00ff */
[----:B------:R-:W-:-:S03]  /*5140*/  IMAD.MOV.U32 R21, RZ, RZ, -0x1 ;  /* 0xffffffffff157424 */ /* 0x000fc600078e00ff */
[----:B------:R-:W0:Y:S02]  /*5150*/  POPC R19, R19 ;  /* 0x0000001300137309 */ /* 0x000e240000000000 */
[-C--:B0-----:R-:W-:Y:S02]  /*5160*/  MOV R17, R19.reuse ;  /* 0x0000001300117202 */ /* 0x081fe40000000f00 */
[----:B------:R-:W-:-:S13]  /*5170*/  ISETP.GE.AND P0, PT, R38, R19, PT ;  /* 0x000000132600720c */ /* 0x000fda0003f06270 */
[----:B------:R-:W-:Y:S05]  /*5180*/  WARPSYNC.COLLECTIVE R21, `(.L_x_618) ;  /* 0x0000000015087348 */ /* 0x000fea0003c00000 */
[----:B------:R0:W1:Y:S02]  /*5190*/  SHFL.DOWN P2, R22, R20, R16, R17 ;  /* 0x0800001014167389 */ /* 0x0000640000040011 */
[----:B01----:R-:W-:Y:S05]  /*51a0*/  ENDCOLLECTIVE ;  /* 0x000000000000791b */ /* 0x003fea0003800000 */
.L_x_618:
[----:B------:R-:W-:Y:S02]  /*51b0*/  HFMA2 R16, -RZ, RZ, 0, 1.1920928955078125e-07 ;  /* 0x00000002ff107431 */ /* 0x000fe400000001ff */
[----:B------:R-:W-:Y:S01]  /*51c0*/  @!P0 FADD R46, R22, R46 ;  /* 0x0000002e162e8221 */ /* 0x000fe20000000000 */
[----:B------:R-:W-:-:S03]  /*51d0*/  IADD3 R22, PT, PT, R38, 0x2, RZ ;  /* 0x0000000226167810 */ /* 0x000fc60007ffe0ff */
[----:B------:R-:W-:Y:S01]  /*51e0*/  IMAD.MOV.U32 R20, RZ, RZ, R46 ;  /* 0x000000ffff147224 */ /* 0x000fe200078e002e */
[----:B------:R-:W-:-:S13]  /*51f0*/  ISETP.GT.AND P0, PT, R22, R19, PT ;  /* 0x000000131600720c */ /* 0x000fda0003f04270 */
[----:B------:R-:W-:Y:S05]  /*5200*/  WARPSYNC.COLLECTIVE R21, `(.L_x_619) ;  /* 0x0000000015087348 */ /* 0x000fea0003c00000 */
[----:B------:R0:W1:Y:S02]  /*5210*/  SHFL.DOWN P2, R22, R20, R16, R17 ;  /* 0x0800001014167389 */ /* 0x0000640000040011 */
[----:B01----:R-:W-:Y:S05]  /*5220*/  ENDCOLLECTIVE ;  /* 0x000000000000791b */ /* 0x003fea0003800000 */
.L_x_619:
[----:B------:R-:W-:Y:S02]  /*5230*/  IMAD.MOV.U32 R16, RZ, RZ, 0x4 ;  /* 0x00000004ff107424 */ /* 0x000fe400078e00ff */
[----:B------:R-:W-:Y:S01]  /*5240*/  @!P0 FADD R46, R46, R22 ;  /* 0x000000162e2e8221 */ /* 0x000fe20000000000 */
[----:B------:R-:W-:-:S04]  /*5250*/  VIADD R22, R38, 0x4 ;  /* 0x0000000426167836 */ /* 0x000fc80000000000 */
[----:B------:R-:W-:Y:S02]  /*5260*/  MOV R20, R46 ;  /* 0x0000002e00147202 */ /* 0x000fe40000000f00 */
[----:B------:R-:W-:-:S13]  /*5270*/  ISETP.GT.AND P0, PT, R22, R19, PT ;  /* 0x000000131600720c */ /* 0x000fda0003f04270 */
[----:B------:R-:W-:Y:S05]  /*5280*/  WARPSYNC.COLLECTIVE R21, `(.L_x_620) ;  /* 0x0000000015087348 */ /* 0x000fea0003c00000 */
[----:B------:R0:W1:Y:S02]  /*5290*/  SHFL.DOWN P2, R22, R20, R16, R17 ;  /* 0x0800001014167389 */ /* 0x0000640000040011 */
[----:B01----:R-:W-:Y:S05]  /*52a0*/  ENDCOLLECTIVE ;  /* 0x000000000000791b */ /* 0x003fea0003800000 */
.L_x_620:
[----:B------:R-:W-:Y:S02]  /*52b0*/  HFMA2 R16, -RZ, RZ, 0, 4.76837158203125e-07 ;  /* 0x00000008ff107431 */ /* 0x000fe400000001ff */
[----:B------:R-:W-:Y:S01]  /*52c0*/  @!P0 FADD R46, R46, R22 ;  /* 0x000000162e2e8221 */ /* 0x000fe20000000000 */
[----:B------:R-:W-:Y:S02]  /*52d0*/  IADD3 R22, PT, PT, R38, 0x8, RZ ;  /* 0x0000000826167810 */ /* 0x000fe40007ffe0ff */
[----:B------:R-:W-:Y:S01]  /*52e0*/  ISETP.NE.AND P0, PT, R18, 0x65, PT ;  /* 0x000000651200780c */ /* 0x000fe20003f05270 */
[----:B------:R-:W-:Y:S01]  /*52f0*/  IMAD.MOV.U32 R20, RZ, RZ, R46 ;  /* 0x000000ffff147224 */ /* 0x000fe200078e002e */
[----:B------:R-:W-:Y:S01]  /*5300*/  ISETP.GT.AND P3, PT, R22, R19, PT ;  /* 0x000000131600720c */ /* 0x000fe20003f64270 */
[----:B------:R-:W-:-:S12]  /*5310*/  VIADD R18, R38, 0x10 ;  /* 0x0000001026127836 */ /* 0x000fd80000000000 */
[----:B------:R-:W-:Y:S05]  /*5320*/  WARPSYNC.COLLECTIVE R21, `(.L_x_621) ;  /* 0x0000000015087348 */ /* 0x000fea0003c00000 */
[----:B------:R0:W1:Y:S02]  /*5330*/  SHFL.DOWN P2, R22, R20, R16, R17 ;  /* 0x0800001014167389 */ /* 0x0000640000040011 */
[----:B01----:R-:W-:Y:S05]  /*5340*/  ENDCOLLECTIVE ;  /* 0x000000000000791b */ /* 0x003fea0003800000 */
.L_x_621:
[----:B------:R-:W-:Y:S02]  /*5350*/  IMAD.MOV.U32 R16, RZ, RZ, 0x10 ;  /* 0x00000010ff107424 */ /* 0x000fe400078e00ff */
[----:B------:R-:W-:Y:S01]  /*5360*/  @!P3 FADD R46, R46, R22 ;  /* 0x000000162e2eb221 */ /* 0x000fe20000000000 */
[----:B------:R-:W-:Y:S02]  /*5370*/  ISETP.GT.AND P3, PT, R18, R19, PT ;  /* 0x000000131200720c */ /* 0x000fe40003f64270 */
[----:B------:R-:W0:Y:S02]  /*5380*/  LDC.64 R18, c[0x0][0x390] ;  /* 0x0000e400ff127b82 */ /* 0x000e240000000a00 */
[----:B------:R-:W-:-:S09]  /*5390*/  MOV R20, R46 ;  /* 0x0000002e00147202 */ /* 0x000fd20000000f00 */
[----:B0-----:R-:W-:Y:S05]  /*53a0*/  WARPSYNC.COLLECTIVE R21, `(.L_x_622) ;  /* 0x0000000015087348 */ /* 0x001fea0003c00000 */
[----:B------:R1:W2:Y:S02]  /*53b0*/  SHFL.DOWN P2, R22, R20, R16, R17 ;  /* 0x0800001014167389 */ /* 0x0002a40000040011 */
[----:B012---:R-:W-:Y:S05]  /*53c0*/  ENDCOLLECTIVE ;  /* 0x000000000000791b */ /* 0x007fea0003800000 */
.L_x_622:
[----:B------:R-:W-:Y:S05]  /*53d0*/  WARPSYNC.COLLECTIVE R21, `(.L_x_623) ;  /* 0x0000000015087348 */ /* 0x000fea0003c00000 */
[----:B------:R-:W-:Y:S01]  /*53e0*/  VOTE.ALL P0, P0 ;  /* 0x0000000000ff7806 */ /* 0x000fe20000000000 */
[----:B------:R-:W-:-:S12]  /*53f0*/  ENDCOLLECTIVE ;  /* 0x000000000000791b */ /* 0x000fd80003800000 */
.L_x_623:
[----:B------:R-:W-:Y:S01]  /*5400*/  IADD3 R44, P2, PT, R18, 0x100, RZ ;  /* 0x00000100122c7810 */ /* 0x000fe20007f5e0ff */
[----:B------:R-:W-:-:S03]  /*5410*/  @!P3 FADD R46, R46, R22 ;  /* 0x000000162e2eb221 */ /* 0x000fc60000000000 */
[----:B------:R-:W-:Y:S01]  /*5420*/  IADD3.X R45, PT, PT, RZ, R19, RZ, P2, !PT ;  /* 0x00000013ff2d7210 */ /* 0x000fe200017fe4ff */
[----:B------:R-:W-:Y:S08]  /*5430*/  BRA `(.L_x_624) ;  /* 0xffffffe000c07947 */ /* 0x000ff0000383ffff */
.L_x_574:
[----:B------:R-:W-:Y:S01]  /*5440*/  BSSY B0, `(.L_x_625) ;  /* 0x0000006000007945 */ /* 0x000fe20003800000 */
[----:B------:R-:W-:Y:S01]  /*5450*/  PLOP3.LUT P0, PT, P0, PT, PT, 0x8, 0x80 ;  /* 0x000000000080781c */ /* 0x000fe2000070e170 */
[----:B------:R-:W-:-:S12]  /*5460*/  IMAD.MOV.U32 R21, RZ, RZ, -0x1 ;  /* 0xffffffffff157424 */ /* 0x000fd800078e00ff */
[----:B------:R-:W-:Y:S05]  /*5470*/  WARPSYNC.COLLECTIVE R21, `(.L_x_626) ;  /* 0x0000000015087348 */ /* 0x000fea0003c00000 */
[----:B------:R-:W-:Y:S01]  /*5480*/  VOTE.ANY P0, P0 ;  /* 0x0000000000ff7806 */ /* 0x000fe20000000100 */
[----:B------:R-:W-:-:S12]  /*5490*/  ENDCOLLECTIVE ;  /* 0x000000000000791b */ /* 0x000fd80003800000 */
.L_x_626:
[----:B------:R-:W-:Y:S05]  /*54a0*/  BSYNC B0 ;  /* 0x0000000000007941 */ /* 0x000fea0003800000 */
.L_x_625:
[----:B------:R-:W-:Y:S05]  /*54b0*/  BRA `(.L_x_627) ;  /* 0xffffffe000c87947 */ /* 0x000fea000383ffff */
.L_x_576:
[----:B------:R-:W-:Y:S01]  /*54c0*/  BSSY B0, `(.L_x_628) ;  /* 0x0000006000007945 */ /* 0x000fe20003800000 */
[----:B------:R-:W-:Y:S02]  /*54d0*/  PLOP3.LUT P0, PT, P0, PT, PT, 0x8, 0x80 ;  /* 0x000000000080781c */ /* 0x000fe4000070e170 */
[----:B------:R-:W-:-:S11]  /*54e0*/  MOV R21, 0xffffffff ;  /* 0xffffffff00157802 */ /* 0x000fd60000000f00 */
[----:B------:R-:W-:Y:S05]  /*54f0*/  WARPSYNC.COLLECTIVE R21, `(.L_x_629) ;  /* 0x0000000015087348 */ /* 0x000fea0003c00000 */
[----:B------:R-:W-:Y:S01]  /*5500*/  VOTE.ANY P0, P0 ;  /* 0x0000000000ff7806 */ /* 0x000fe20000000100 */
[----:B------:R-:W-:-:S12]  /*5510*/  ENDCOLLECTIVE ;  /* 0x000000000000791b */ /* 0x000fd80003800000 */
.L_x_629:
[----:B------:R-:W-:Y:S05]  /*5520*/  BSYNC B0 ;  /* 0x0000000000007941 */ /* 0x000fea0003800000 */
.L_x_628:
[----:B------:R-:W-:Y:S05]  /*5530*/  BRA `(.L_x_630) ;  /* 0xffffffe4001c7947 */ /* 0x000fea000383ffff */
.L_x_578:
[----:B------:R-:W-:Y:S01]  /*5540*/  BSSY B0, `(.L_x_631) ;  /* 0x0000006000007945 */ /* 0x000fe20003800000 */
[----:B------:R-:W-:Y:S01]  /*5550*/  PLOP3.LUT P0, PT, P0, PT, PT, 0x8, 0x80 ;  /* 0x000000000080781c */ /* 0x000fe2000070e170 */
[----:B------:R-:W-:-:S12]  /*5560*/  IMAD.MOV.U32 R21, RZ, RZ, -0x1 ;  /* 0xffffffffff157424 */ /* 0x000fd800078e00ff */
[----:B------:R-:W-:Y:S05]  /*5570*/  WARPSYNC.COLLECTIVE R21, `(.L_x_632) ;  /* 0x0000000015087348 */ /* 0x000fea0003c00000 */
[----:B------:R-:W-:Y:S01]  /*5580*/  VOTE.ANY R21, PT, P0 ;  /* 0x0000000000157806 */ /* 0x000fe200000e0100 */
[----:B------:R-:W-:Y:S06]  /*5590*/  ENDCOLLECTIVE ;  /* 0x000000000000791b */ /* 0x000fec0003800000 */
.L_x_632:
[----:B------:R-:W-:Y:S05]  /*55a0*/  BSYNC B0 ;  /* 0x0000000000007941 */ /* 0x000fea0003800000 */
.L_x_631:
[----:B------:R-:W-:Y:S01]  /*55b0*/  LOP3.LUT R21, R21, 0x80000000, R26, 0xec, !PT ;  /* 0x8000000015157812 */ /* 0x000fe200078eec1a */
[----:B------:R-:W-:Y:S01]  /*55c0*/  IMAD.MOV.U32 R20, RZ, RZ, R19 ;  /* 0x000000ffff147224 */ /* 0x000fe200078e0013 */
[----:B------:R-:W-:Y:S02]  /*55d0*/  IADD3 R43, PT, PT, R43, -0x20, RZ ;  /* 0xffffffe02b2b7810 */ /* 0x000fe40007ffe0ff */
[----:B------:R-:W-:-:S04]  /*55e0*/  IADD3 R16, PT, PT, R21, -0x1, RZ ;  /* 0xffffffff15107810 */ /* 0x000fc80007ffe0ff */
[----:B------:R-:W-:Y:S01]  /*55f0*/  LOP3.LUT R48, R21, R16, RZ, 0xc, !PT ;  /* 0x0000001015307212 */ /* 0x000fe200078e0cff */
[----:B------:R-:W-:Y:S02]  /*5600*/  HFMA2 R16, -RZ, RZ, 0, 5.9604644775390625e-08 ;  /* 0x00000001ff107431 */ /* 0x000fe400000001ff */
[----:B------:R-:W-:Y:S01]  /*5610*/  IMAD.MOV.U32 R21, RZ, RZ, -0x1 ;  /* 0xffffffffff157424 */ /* 0x000fe200078e00ff */
[----:B------:R0:W1:Y:S02]  /*5620*/  POPC R17, R48 ;  /* 0x0000003000117309 */ /* 0x0000640000000000 */
[----:B0-----:R-:W-:-:S07]  /*5630*/  VIADD R48, R38, 0x10 ;  /* 0x0000001026307836 */ /* 0x001fce0000000000 */
[----:B-1----:R-:W-:Y:S05]  /*5640*/  WARPSYNC.COLLECTIVE R21, `(.L_x_633) ;  /* 0x0000000015087348 */ /* 0x002fea0003c00000 */
[----:B-1----:R0:W1:Y:S02]  /*5650*/  SHFL.DOWN P2, R22, R20, R16, R17 ;  /* 0x0800001014167389 */ /* 0x0020640000040011 */
[----:B01----:R-:W-:Y:S05]  /*5660*/  ENDCOLLECTIVE ;  /* 0x000000000000791b */ /* 0x003fea0003800000 */
.L_x_633:
[----:B------:R-:W-:Y:S02]  /*5670*/  ISETP.GE.AND P0, PT, R38, R17, PT ;  /* 0x000000112600720c */ /* 0x000fe40003f06270 */
[----:B------:R-:W-:-:S11]  /*5680*/  MOV R16, 0x2 ;  /* 0x0000000200107802 */ /* 0x000fd60000000f00 */
[----:B------:R-:W-:Y:S01]  /*5690*/  @!P0 FADD R19, R22, R19 ;  /* 0x0000001316138221 */ /* 0x000fe20000000000 */
[----:B------:R-:W-:-:S03]  /*56a0*/  IADD3 R22, PT, PT, R38, 0x2, RZ ;  /* 0x0000000226167810 */ /* 0x000fc60007ffe0ff */
[----:B------:R-:W-:Y:S01]  /*56b0*/  IMAD.MOV.U32 R20, RZ, RZ, R19 ;  /* 0x000000ffff147224 */ /* 0x000fe200078e0013 */
[----:B------:R-:W-:-:S13]  /*56c0*/  ISETP.GT.AND P0, PT, R22, R17, PT ;  /* 0x000000111600720c */ /* 0x000fda0003f04270 */
[----:B------:R-:W-:Y:S05]  /*56d0*/  WARPSYNC.COLLECTIVE R21, `(.L_x_634) ;  /* 0x0000000015087348 */ /* 0x000fea0003c00000 */
[----:B------:R0:W1:Y:S02]  /*56e0*/  SHFL.DOWN P2, R22, R20, R16, R17 ;  /* 0x0800001014167389 */ /* 0x0000640000040011 */
[----:B01----:R-:W-:Y:S05]  /*56f0*/  ENDCOLLECTIVE ;  /* 0x000000000000791b */ /* 0x003fea0003800000 */
.L_x_634:
        /* <DEDUP_REMOVED lines=8> */
.L_x_635:
[----:B------:R-:W-:Y:S02]  /*5780*/  HFMA2 R16, -RZ, RZ, 0, 4.76837158203125e-07 ;  /* 0x00000008ff107431 */ /* 0x000fe400000001ff */
[----:B------:R-:W-:Y:S01]  /*5790*/  @!P0 FADD R19, R19, R22 ;  /* 0x0000001613138221 */ /* 0x000fe20000000000 */
[----:B------:R-:W-:-:S03]  /*57a0*/  IADD3 R22, PT, PT, R38, 0x8, RZ ;  /* 0x0000000826167810 */ /* 0x000fc60007ffe0ff */
[----:B------:R-:W-:Y:S01]  /*57b0*/  IMAD.MOV.U32 R20, RZ, RZ, R19 ;  /* 0x000000ffff147224 */ /* 0x000fe200078e0013 */
[----:B------:R-:W-:-:S13]  /*57c0*/  ISETP.GT.AND P0, PT, R22, R17, PT ;  /* 0x000000111600720c */ /* 0x000fda0003f04270 */
[----:B------:R-:W-:Y:S05]  /*57d0*/  WARPSYNC.COLLECTIVE R21, `(.L_x_636) ;  /* 0x0000000015087348 */ /* 0x000fea0003c00000 */
[----:B------:R0:W1:Y:S02]  /*57e0*/  SHFL.DOWN P2, R22, R20, R16, R17 ;  /* 0x0800001014167389 */ /* 0x0000640000040011 */
[----:B01----:R-:W-:Y:S05]  /*57f0*/  ENDCOLLECTIVE ;  /* 0x000000000000791b */ /* 0x003fea0003800000 */
.L_x_636:
[----:B------:R-:W-:Y:S01]  /*5800*/  MOV R16, 0x10 ;  /* 0x0000001000107802 */ /* 0x000fe20000000f00 */
[----:B------:R-:W-:Y:S01]  /*5810*/  @!P0 FADD R19, R19, R22 ;  /* 0x0000001613138221 */ /* 0x000fe20000000000 */
[----:B------:R-:W-:-:S03]  /*5820*/  ISETP.GT.AND P0, PT, R48, R17, PT ;  /* 0x000000113000720c */ /* 0x000fc60003f04270 */
[----:B------:R-:W-:-:S10]  /*5830*/  IMAD.MOV.U32 R20, RZ, RZ, R19 ;  /* 0x000000ffff147224 */ /* 0x000fd400078e0013 */
[----:B------:R-:W-:Y:S05]  /*5840*/  WARPSYNC.COLLECTIVE R21, `(.L_x_637) ;  /* 0x0000000015087348 */ /* 0x000fea0003c00000 */
[----:B------:R0:W1:Y:S02]  /*5850*/  SHFL.DOWN P2, R22, R20, R16, R17 ;  /* 0x0800001014167389 */ /* 0x0000640000040011 */
[----:B01----:R-:W-:Y:S05]  /*5860*/  ENDCOLLECTIVE ;  /* 0x000000000000791b */ /* 0x003fea0003800000 */
.L_x_637:
[----:B------:R-:W-:Y:S01]  /*5870*/  @!P0 FADD R19, R19, R22 ;  /* 0x0000001613138221 */ /* 0x000fe20000000000 */
[----:B------:R-:W-:-:S03]  /*5880*/  ISETP.NE.AND P0, PT, R18, 0x65, PT ;  /* 0x000000651200780c */ /* 0x000fc60003f05270 */
[----:B------:R-:W-:-:S10]  /*5890*/  FADD R46, R19, R46 ;  /* 0x0000002e132e7221 */ /* 0x000fd40000000000 */
[----:B------:R-:W-:Y:S05]  /*58a0*/  WARPSYNC.COLLECTIVE R21, `(.L_x_638) ;  /* 0x0000000015087348 */ /* 0x000fea0003c00000 */
[----:B------:R-:W-:Y:S01]  /*58b0*/  VOTE.ALL P0, P0 ;  /* 0x0000000000ff7806 */ /* 0x000fe20000000000 */
[----:B------:R-:W-:-:S12]  /*58c0*/  ENDCOLLECTIVE ;  /* 0x000000000000791b */ /* 0x000fd80003800000 */
.L_x_638:
[----:B------:R-:W-:Y:S05]  /*58d0*/  BRA `(.L_x_639) ;  /* 0xffffffe000b47947 */ /* 0x000fea000383ffff */
.L_x_640:
        /* <DEDUP_REMOVED lines=10> */
.L_x_771:


//--------------------- .text._ZN3cub18CUB_300001_SM_10006detail4scan20DeviceScanInitKernelINS0_13ScanTileStateIfLb1EEEEEvT_i --------------------------
	.section	.text._ZN3cub18CUB_300001_SM_10006detail4scan20DeviceScanInitKernelINS0_13ScanTileStateIfLb1EEEEEvT_i,"ax",@progbits
	.align	128
        .global         _ZN3cub18CUB_300001_SM_10006detail4scan20DeviceScanInitKernelINS0_13ScanTileStateIfLb1EEEEEvT_i
        .type           _ZN3cub18CUB_300001_SM_10006detail4scan20DeviceScanInitKernelINS0_13ScanTileStateIfLb1EEEEEvT_i,@function
        .size           _ZN3cub18CUB_300001_SM_10006detail4scan20DeviceScanInitKernelINS0_13ScanTileStateIfLb1EEEEEvT_i,(.L_x_772 - _ZN3cub18CUB_300001_SM_10006detail4scan20DeviceScanInitKernelINS0_13ScanTileStateIfLb1EEEEEvT_i)
        .other          _ZN3cub18CUB_300001_SM_10006detail4scan20DeviceScanInitKernelINS0_13ScanTileStateIfLb1EEEEEvT_i,@"STO_CUDA_ENTRY STV_DEFAULT"
_ZN3cub18CUB_300001_SM_10006detail4scan20DeviceScanInitKernelINS0_13ScanTileStateIfLb1EEEEEvT_i:
.text._ZN3cub18CUB_300001_SM_10006detail4scan20DeviceScanInitKernelINS0_13ScanTileStateIfLb1EEEEEvT_i:
[----:B------:R-:W-:Y:S01]  /*0000*/  LDC R1, c[0x0][0x37c] ;  /* 0x0000df00ff017b82 */ /* 0x000fe20000000800 */
[----:B------:R-:W0:Y:S07]  /*0010*/  S2R R0, SR_TID.X ;  /* 0x0000000000007919 */ /* 0x000e2e0000002100 */
[----:B------:R-:W1:Y:S01]  /*0020*/  S2UR UR6, SR_CTAID.X ;  /* 0x00000000000679c3 */ /* 0x000e620000002500 */
[----:B------:R-:W2:Y:S07]  /*0030*/  LDCU UR4, c[0x0][0x388] ;  /* 0x00007100ff0477ac */ /* 0x000eae0008000800 */
[----:B------:R-:W1:Y:S01]  /*0040*/  LDC R5, c[0x0][0x360] ;  /* 0x0000d800ff057b82 */ /* 0x000e620000000800 */
[----:B0-----:R-:W-:Y:S01]  /*0050*/  ISETP.GT.U32.AND P0, PT, R0, 0x1f, PT ;  /* 0x0000001f0000780c */ /* 0x001fe20003f04070 */
[----:B-1----:R-:W-:-:S03]  /*0060*/  IMAD R5, R5, UR6, R0 ;  /* 0x0000000605057c24 */ /* 0x002fc6000f8e0200 */
[----:B------:R-:W-:Y:S02]  /*0070*/  ISETP.NE.OR P0, PT, RZ, UR6, P0 ;  /* 0x00000006ff007c0c */ /* 0x000fe40008705670 */
[----:B--2---:R-:W-:Y:S01]  /*0080*/  ISETP.GE.AND P1, PT, R5, UR4, PT ;  /* 0x0000000405007c0c */ /* 0x004fe2000bf26270 */
[----:B------:R-:W0:-:S12]  /*0090*/  LDCU.64 UR4, c[0x0][0x358] ;  /* 0x00006b00ff0477ac */ /* 0x000e180008000a00 */
[----:B------:R-:W1:Y:S01]  /*00a0*/  @!P1 LDC.64 R2, c[0x0][0x380] ;  /* 0x0000e000ff029b82 */ /* 0x000e620000000a00 */
[----:B------:R-:W-:Y:S01]  /*00b0*/  @!P1 MOV R4, 0x63 ;  /* 0x0000006300049802 */ /* 0x000fe20000000f00 */
[----:B-1----:R-:W-:-:S04]  /*00c0*/  @!P1 IMAD.WIDE R2, R5, 0x8, R2 ;  /* 0x0000000805029825 */ /* 0x002fc800078e0202 */
[----:B------:R-:W-:-:S05]  /*00d0*/  HFMA2 R5, -RZ, RZ, 0, 0 ;  /* 0x00000000ff057431 */ /* 0x000fca00000001ff */
[----:B0-----:R0:W-:Y:S01]  /*00e0*/  @!P1 STG.E.64 desc[UR4][R2.64+0x100], R4 ;  /* 0x0001000402009986 */ /* 0x0011e2000c101b04 */
[----:B------:R-:W-:Y:S05]  /*00f0*/  @P0 EXIT ;  /* 0x000000000000094d */ /* 0x000fea0003800000 */
[----:B0-----:R-:W0:Y:S02]  /*0100*/  LDC.64 R2, c[0x0][0x380] ;  /* 0x0000e000ff027b82 */ /* 0x001e240000000a00 */
[----:B0-----:R-:W-:-:S05]  /*0110*/  IMAD.WIDE.U32 R2, R0, 0x8, R2 ;  /* 0x0000000800027825 */ /* 0x001fca00078e0002 */
[----:B------:R-:W-:Y:S01]  /*0120*/  STG.E.64 desc[UR4][R2.64], RZ ;  /* 0x000000ff02007986 */ /* 0x000fe2000c101b04 */
[----:B------:R-:W-:Y:S05]  /*0130*/  EXIT ;  /* 0x000000000000794d */ /* 0x000fea0003800000 */
.L_x_641:
        /* <DEDUP_REMOVED lines=12> */
.L_x_772:


//--------------------- .text._ZN3cub18CUB_300001_SM_10006detail9transform16transform_kernelINS2_10policy_hubILb1EN4cuda3std3__45tupleIJN6thrust24THRUST_300001_SM_1000_NS10device_ptrIfEEEEEE10policy1000ElNSA_6detail10functional5actorINSH_9compositeIJNSH_16operator_adaptorINS7_10multipliesIvEEEENSI_INSH_8argumentILj0EEEEENSI_INSH_5valueIfEEEEEEEEESC_JPfEEEvT0_iT1_T2_DpNS2_10kernel_argIT3_EE --------------------------
	.section	.text._ZN3cub18CUB_300001_SM_10006detail9transform16transform_kernelINS2_10policy_hubILb1EN4cuda3std3__45tupleIJN6thrust24THRUST_300001_SM_1000_NS10device_ptrIfEEEEEE10policy1000ElNSA_6detail10functional5actorINSH_9compositeIJNSH_16operator_adaptorINS7_10multipliesIvEEEENSI_INSH_8argumentILj0EEEEENSI_INSH_5valueIfEEEEEEEEESC_JPfEEEvT0_iT1_T2_DpNS2_10kernel_argIT3_EE,"ax",@progbits
	.align	128
        .global         _ZN3cub18CUB_300001_SM_10006detail9transform16transform_kernelINS2_10policy_hubILb1EN4cuda3std3__45tupleIJN6thrust24THRUST_300001_SM_1000_NS10device_ptrIfEEEEEE10policy1000ElNSA_6detail10functional5actorINSH_9compositeIJNSH_16operator_adaptorINS7_10multipliesIvEEEENSI_INSH_8argumentILj0EEEEENSI_INSH_5valueIfEEEEEEEEESC_JPfEEEvT0_iT1_T2_DpNS2_10kernel_argIT3_EE
        .type           _ZN3cub18CUB_300001_SM_10006detail9transform16transform_kernelINS2_10policy_hubILb1EN4cuda3std3__45tupleIJN6thrust24THRUST_300001_SM_1000_NS10device_ptrIfEEEEEE10policy1000ElNSA_6detail10functional5actorINSH_9compositeIJNSH_16operator_adaptorINS7_10multipliesIvEEEENSI_INSH_8argumentILj0EEEEENSI_INSH_5valueIfEEEEEEEEESC_JPfEEEvT0_iT1_T2_DpNS2_10kernel_argIT3_EE,@function
        .size           _ZN3cub18CUB_300001_SM_10006detail9transform16transform_kernelINS2_10policy_hubILb1EN4cuda3std3__45tupleIJN6thrust24THRUST_300001_SM_1000_NS10device_ptrIfEEEEEE10policy1000ElNSA_6detail10functional5actorINSH_9compositeIJNSH_16operator_adaptorINS7_10multipliesIvEEEENSI_INSH_8argumentILj0EEEEENSI_INSH_5valueIfEEEEEEEEESC_JPfEEEvT0_iT1_T2_DpNS2_10kernel_argIT3_EE,(.L_x_773 - _ZN3cub18CUB_300001_SM_10006detail9transform16transform_kernelINS2_10policy_hubILb1EN4cuda3std3__45tupleIJN6thrust24THRUST_300001_SM_1000_NS10device_ptrIfEEEEEE10policy1000ElNSA_6detail10functional5actorINSH_9compositeIJNSH_16operator_adaptorINS7_10multipliesIvEEEENSI_INSH_8argumentILj0EEEEENSI_INSH_5valueIfEEEEEEEEESC_JPfEEEvT0_iT1_T2_DpNS2_10kernel_argIT3_EE)
        .other          _ZN3cub18CUB_300001_SM_10006detail9transform16transform_kernelINS2_10policy_hubILb1EN4cuda3std3__45tupleIJN6thrust24THRUST_300001_SM_1000_NS10device_ptrIfEEEEEE10policy1000ElNSA_6detail10functional5actorINSH_9compositeIJNSH_16operator_adaptorINS7_10multipliesIvEEEENSI_INSH_8argumentILj0EEEEENSI_INSH_5valueIfEEEEEEEEESC_JPfEEEvT0_iT1_T2_DpNS2_10kernel_argIT3_EE,@"STO_CUDA_ENTRY STV_DEFAULT"
_ZN3cub18CUB_300001_SM_10006detail9transform16transform_kernelINS2_10policy_hubILb1EN4cuda3std3__45tupleIJN6thrust24THRUST_300001_SM_1000_NS10device_ptrIfEEEEEE10policy1000ElNSA_6detail10functional5actorINSH_9compositeIJNSH_16operator_adaptorINS7_10multipliesIvEEEENSI_INSH_8argumentILj0EEEEENSI_INSH_5valueIfEEEEEEEEESC_JPfEEEvT0_iT1_T2_DpNS2_10kernel_argIT3_EE:
.text._ZN3cub18CUB_300001_SM_10006detail9transform16transform_kernelINS2_10policy_hubILb1EN4cuda3std3__45tupleIJN6thrust24THRUST_300001_SM_1000_NS10device_ptrIfEEEEEE10policy1000ElNSA_6detail10functional5actorINSH_9compositeIJNSH_16operator_adaptorINS7_10multipliesIvEEEENSI_INSH_8argumentILj0EEEEENSI_INSH_5valueIfEEEEEEEEESC_JPfEEEvT0_iT1_T2_DpNS2_10kernel_argIT3_EE:
[----:B------:R-:W-:Y:S08]  /*0000*/  LDC R1, c[0x0][0x37c] ;  /* 0x0000df00ff017b82 */ /* 0x000ff00000000800 */
[----:B------:R-:W0:Y:S01]  /*0010*/  LDC R0, c[0x0][0x388] ;  /* 0x0000e200ff007b82 */ /* 0x000e220000000800 */
[----:B------:R-:W1:Y:S01]  /*0020*/  LDCU.64 UR6, c[0x0][0x380] ;  /* 0x00007000ff0677ac */ /* 0x000e620008000a00 */
[----:B------:R-:W2:Y:S01]  /*0030*/  S2R R7, SR_TID.X ;  /* 0x0000000000077919 */ /* 0x000ea20000002100 */
[----:B------:R-:W-:Y:S05]  /*0040*/  BSSY.RECONVERGENT B0, `(.L_x_642) ;  /* 0x000001a000007945 */ /* 0x000fea0003800200 */
[----:B------:R-:W3:Y:S01]  /*0050*/  S2UR UR4, SR_CTAID.X ;  /* 0x00000000000479c3 */ /* 0x000ee20000002500 */
[----:B0-----:R-:W-:-:S04]  /*0060*/  SHF.L.U32 R5, R0, 0x7, RZ ;  /* 0x0000000700057819 */ /* 0x001fc800000006ff */
[----:B------:R-:W-:Y:S01]  /*0070*/  SHF.R.S32.HI R4, RZ, 0x1f, R5 ;  /* 0x0000001fff047819 */ /* 0x000fe20000011405 */
[----:B---3--:R-:W-:Y:S01]  /*0080*/  IMAD.WIDE.U32 R2, R5, UR4, RZ ;  /* 0x0000000405027c25 */ /* 0x008fe2000f8e00ff */
[----:B--2---:R-:W-:-:S03]  /*0090*/  SHF.L.U32 R11, R7, 0x7, RZ ;  /* 0x00000007070b7819 */ /* 0x004fc600000006ff */
[----:B------:R-:W-:Y:S01]  /*00a0*/  IMAD R13, R4, UR4, RZ ;  /* 0x00000004040d7c24 */ /* 0x000fe2000f8e02ff */
[----:B-1----:R-:W-:-:S03]  /*00b0*/  IADD3 R6, P1, PT, -R2, UR6, RZ ;  /* 0x0000000602067c10 */ /* 0x002fc6000ff3e1ff */
[----:B------:R-:W-:Y:S01]  /*00c0*/  IMAD.IADD R13, R3, 0x1, R13 ;  /* 0x00000001030d7824 */ /* 0x000fe200078e020d */
[----:B------:R-:W-:-:S04]  /*00d0*/  ISETP.LT.U32.AND P0, PT, R6, R5, PT ;  /* 0x000000050600720c */ /* 0x000fc80003f01070 */
[----:B------:R-:W-:-:S04]  /*00e0*/  IADD3.X R9, PT, PT, ~R13, UR7, RZ, P1, !PT ;  /* 0x000000070d097c10 */ /* 0x000fc80008ffe5ff */
[----:B------:R-:W-:-:S04]  /*00f0*/  ISETP.LT.AND.EX P0, PT, R9, R4, PT, P0 ;  /* 0x000000040900720c */ /* 0x000fc80003f01300 */
[----:B------:R-:W-:-:S05]  /*0100*/  SEL R6, R6, R5, P0 ;  /* 0x0000000506067207 */ /* 0x000fca0000000000 */
[----:B------:R-:W-:-:S05]  /*0110*/  IMAD.SHL.U32 R4, R6, 0x4, RZ ;  /* 0x0000000406047824 */ /* 0x000fca00078e00ff */
[----:B------:R-:W-:-:S13]  /*0120*/  ISETP.GE.AND P0, PT, R11, R4, PT ;  /* 0x000000040b00720c */ /* 0x000fda0003f06270 */
[----:B------:R-:W-:Y:S05]  /*0130*/  @P0 BRA `(.L_x_643) ;  /* 0x0000000000280947 */ /* 0x000fea0003800000 */
[----:B------:R-:W0:Y:S02]  /*0140*/  LDC.64 R8, c[0x0][0x3a0] ;  /* 0x0000e800ff087b82 */ /* 0x000e240000000a00 */
[----:B0-----:R-:W-:-:S04]  /*0150*/  LEA R8, P0, R2, R8, 0x2 ;  /* 0x0000000802087211 */ /* 0x001fc800078010ff */
[----:B------:R-:W-:-:S03]  /*0160*/  LEA.HI.X R9, R2, R9, R13, 0x2, P0 ;  /* 0x0000000902097211 */ /* 0x000fc600000f140d */
[----:B------:R-:W-:-:S07]  /*0170*/  IMAD.WIDE.U32 R8, R7, 0x80, R8 ;  /* 0x0000008007087825 */ /* 0x000fce00078e0008 */
.L_x_644:
[----:B------:R-:W-:Y:S01]  /*0180*/  IADD3 R11, PT, PT, R11, 0x4000, RZ ;  /* 0x000040000b0b7810 */ /* 0x000fe20007ffe0ff */
[----:B------:R0:W-:Y:S03]  /*0190*/  CCTL.E.PF2 [R8] ;  /* 0x000000000800798f */ /* 0x0001e60000800100 */
[----:B------:R-:W-:Y:S02]  /*01a0*/  ISETP.GE.AND P0, PT, R11, R4, PT ;  /* 0x000000040b00720c */ /* 0x000fe40003f06270 */
[----:B0-----:R-:W-:-:S05]  /*01b0*/  IADD3 R8, P1, PT, R8, 0x4000, RZ ;  /* 0x0000400008087810 */ /* 0x001fca0007f3e0ff */
[----:B------:R-:W-:-:S06]  /*01c0*/  IMAD.X R9, RZ, RZ, R9, P1 ;  /* 0x000000ffff097224 */ /* 0x000fcc00008e0609 */
[----:B------:R-:W-:Y:S05]  /*01d0*/  @!P0 BRA `(.L_x_644) ;  /* 0xfffffffc00e88947 */ /* 0x000fea000383ffff */
.L_x_643:
[----:B------:R-:W-:Y:S05]  /*01e0*/  BSYNC.RECONVERGENT B0 ;  /* 0x0000000000007941 */ /* 0x000fea0003800200 */
.L_x_642:
[----:B------:R-:W0:Y:S01]  /*01f0*/  LDCU.64 UR8, c[0x0][0x3a0] ;  /* 0x00007400ff0877ac */ /* 0x000e220008000a00 */
[----:B------:R-:W-:Y:S02]  /*0200*/  ISETP.NE.AND P0, PT, R5, R6, PT ;  /* 0x000000060500720c */ /* 0x000fe40003f05270 */
[C---:B------:R-:W-:Y:S01]  /*0210*/  SHF.L.U32 R3, R2.reuse, 0x2, RZ ;  /* 0x0000000202037819 */ /* 0x040fe200000006ff */
[----:B------:R-:W1:Y:S01]  /*0220*/  LDCU.64 UR6, c[0x0][0x398] ;  /* 0x00007300ff0677ac */ /* 0x000e620008000a00 */
[----:B------:R-:W-:Y:S01]  /*0230*/  SHF.L.U64.HI R8, R2, 0x2, R13 ;  /* 0x0000000202087819 */ /* 0x000fe2000001020d */
[----:B------:R-:W2:Y:S01]  /*0240*/  LDCU.64 UR4, c[0x0][0x358] ;  /* 0x00006b00ff0477ac */ /* 0x000ea20008000a00 */
[C---:B0-----:R-:W-:Y:S02]  /*0250*/  IADD3 R4, P1, PT, R3.reuse, UR8, RZ ;  /* 0x0000000803047c10 */ /* 0x041fe4000ff3e0ff */
[----:B-1----:R-:W-:Y:S02]  /*0260*/  IADD3 R2, P2, PT, R3, UR6, RZ ;  /* 0x0000000603027c10 */ /* 0x002fe4000ff5e0ff */
[----:B------:R-:W-:-:S02]  /*0270*/  IADD3.X R5, PT, PT, R8, UR9, RZ, P1, !PT ;  /* 0x0000000908057c10 */ /* 0x000fc40008ffe4ff */
[----:B------:R-:W-:Y:S01]  /*0280*/  IADD3.X R3, PT, PT, R8, UR7, RZ, P2, !PT ;  /* 0x0000000708037c10 */ /* 0x000fe200097fe4ff */
[----:B--2---:R-:W-:Y:S08]  /*0290*/  @!P0 BRA `(.L_x_645) ;  /* 0x0000000c00008947 */ /* 0x004ff00003800000 */
[----:B------:R-:W-:-:S13]  /*02a0*/  ISETP.GE.AND P0, PT, R0, 0x1, PT ;  /* 0x000000010000780c */ /* 0x000fda0003f06270 */
[----:B------:R-:W-:Y:S05]  /*02b0*/  @!P0 EXIT ;  /* 0x000000000000894d */ /* 0x000fea0003800000 */
[C---:B------:R-:W-:Y:S01]  /*02c0*/  ISETP.GE.U32.AND P0, PT, R0.reuse, 0x8, PT ;  /* 0x000000080000780c */ /* 0x040fe20003f06070 */
[----:B------:R-:W-:Y:S01]  /*02d0*/  IMAD.MOV.U32 R8, RZ, RZ, RZ ;  /* 0x000000ffff087224 */ /* 0x000fe200078e00ff */
[----:B------:R-:W-:-:S11]  /*02e0*/  LOP3.LUT R16, R0, 0x7, RZ, 0xc0, !PT ;  /* 0x0000000700107812 */ /* 0x000fd600078ec0ff */
[----:B------:R-:W-:Y:S05]  /*02f0*/  @!P0 BRA `(.L_x_646) ;  /* 0x0000000400c48947 */ /* 0x000fea0003800000 */
[----:B------:R-:W-:-:S13]  /*0300*/  ISETP.GE.AND P0, PT, R7, R6, PT ;  /* 0x000000060700720c */ /* 0x000fda0003f06270 */
[C---:B------:R-:W-:Y:S01]  /*0310*/  @!P0 IMAD.WIDE.U32 R8, R7.reuse, 0x4, R4 ;  /* 0x0000000407088825 */ /* 0x040fe200078e0004 */
[----:B------:R-:W0:Y:S05]  /*0320*/  @!P0 LDC R17, c[0x0][0x390] ;  /* 0x0000e400ff118b82 */ /* 0x000e2a0000000800 */
[----:B------:R-:W0:Y:S01]  /*0330*/  @!P0 LDG.E R8, desc[UR4][R8.64] ;  /* 0x0000000408088981 */ /* 0x000e22000c1e1900 */
[C---:B------:R-:W-:Y:S01]  /*0340*/  IADD3 R13, PT, PT, R7.reuse, 0x80, RZ ;  /* 0x00000080070d7810 */ /* 0x040fe20007ffe0ff */
[----:B------:R-:W-:-:S03]  /*0350*/  @!P0 IMAD.WIDE.U32 R14, R7, 0x4, R2 ;  /* 0x00000004070e8825 */ /* 0x000fc600078e0002 */
[C---:B------:R-:W-:Y:S01]  /*0360*/  ISETP.GE.AND P1, PT, R13.reuse, R6, PT ;  /* 0x000000060d00720c */ /* 0x040fe20003f26270 */
[----:B------:R-:W-:-:S12]  /*0370*/  IMAD.WIDE R10, R13, 0x4, R4 ;  /* 0x000000040d0a7825 */ /* 0x000fd800078e0204 */
[----:B------:R-:W1:Y:S01]  /*0380*/  @!P1 LDC R21, c[0x0][0x390] ;  /* 0x0000e400ff159b82 */ /* 0x000e620000000800 */
[----:B0-----:R-:W-:-:S05]  /*0390*/  @!P0 FMUL R17, R8, R17 ;  /* 0x0000001108118220 */ /* 0x001fca0000400000 */
[----:B------:R0:W-:Y:S04]  /*03a0*/  @!P0 STG.E desc[UR4][R14.64], R17 ;  /* 0x000000110e008986 */ /* 0x0001e8000c101904 */
[----:B------:R-:W1:Y:S01]  /*03b0*/  @!P1 LDG.E R18, desc[UR4][R10.64] ;  /* 0x000000040a129981 */ /* 0x000e62000c1e1900 */
[----:B------:R-:W-:Y:S02]  /*03c0*/  VIADD R19, R7, 0x100 ;  /* 0x0000010007137836 */ /* 0x000fe40000000000 */
[----:B------:R-:W-:-:S03]  /*03d0*/  IMAD.WIDE R12, R13, 0x4, R2 ;  /* 0x000000040d0c7825 */ /* 0x000fc600078e0202 */
[----:B------:R-:W-:Y:S01]  /*03e0*/  ISETP.GE.AND P0, PT, R19, R6, PT ;  /* 0x000000061300720c */ /* 0x000fe20003f06270 */
[----:B-1----:R-:W-:-:S12]  /*03f0*/  @!P1 FMUL R9, R18, R21 ;  /* 0x0000001512099220 */ /* 0x002fd80000400000 */
[----:B------:R-:W1:Y:S01]  /*0400*/  @!P0 LDC R21, c[0x0][0x390] ;  /* 0x0000e400ff158b82 */ /* 0x000e620000000800 */
[----:B------:R2:W-:Y:S04]  /*0410*/  @!P1 STG.E desc[UR4][R12.64], R9 ;  /* 0x000000090c009986 */ /* 0x0005e8000c101904 */
[----:B------:R-:W1:Y:S01]  /*0420*/  @!P0 LDG.E R8, desc[UR4][R10.64+0x200] ;  /* 0x000200040a088981 */ /* 0x000e62000c1e1900 */
[----:B------:R-:W-:-:S04]  /*0430*/  IADD3 R19, PT, PT, R7, 0x180, RZ ;  /* 0x0000018007137810 */ /* 0x000fc80007ffe0ff */
[----:B------:R-:W-:Y:S01]  /*0440*/  ISETP.GE.AND P1, PT, R19, R6, PT ;  /* 0x000000061300720c */ /* 0x000fe20003f26270 */
[----:B0-----:R-:W-:-:S12]  /*0450*/  VIADD R17, R7, 0x200 ;  /* 0x0000020007117836 */ /* 0x001fd80000000000 */
[----:B------:R-:W2:Y:S01]  /*0460*/  @!P1 LDC R19, c[0x0][0x390] ;  /* 0x0000e400ff139b82 */ /* 0x000ea20000000800 */
[----:B-1----:R-:W-:-:S05]  /*0470*/  @!P0 FMUL R15, R8, R21 ;  /* 0x00000015080f8220 */ /* 0x002fca0000400000 */
[----:B------:R0:W-:Y:S04]  /*0480*/  @!P0 STG.E desc[UR4][R12.64+0x200], R15 ;  /* 0x0002000f0c008986 */ /* 0x0001e8000c101904 */
[----:B------:R-:W2:Y:S01]  /*0490*/  @!P1 LDG.E R8, desc[UR4][R10.64+0x400] ;  /* 0x000400040a089981 */ /* 0x000ea2000c1e1900 */
[----:B------:R-:W-:Y:S02]  /*04a0*/  ISETP.GE.AND P0, PT, R17, R6, PT ;  /* 0x000000061100720c */ /* 0x000fe40003f06270 */
[----:B------:R-:W-:Y:S01]  /*04b0*/  IADD3 R17, PT, PT, R7, 0x280, RZ ;  /* 0x0000028007117810 */ /* 0x000fe20007ffe0ff */
[----:B--2---:R-:W-:-:S10]  /*04c0*/  @!P1 FMUL R9, R8, R19 ;  /* 0x0000001308099220 */ /* 0x004fd40000400000 */
[----:B------:R-:W0:Y:S01]  /*04d0*/  @!P0 LDC R19, c[0x0][0x390] ;  /* 0x0000e400ff138b82 */ /* 0x000e220000000800 */
[----:B------:R1:W-:Y:S04]  /*04e0*/  @!P1 STG.E desc[UR4][R12.64+0x400], R9 ;  /* 0x000400090c009986 */ /* 0x0003e8000c101904 */
[----:B------:R-:W0:Y:S01]  /*04f0*/  @!P0 LDG.E R8, desc[UR4][R10.64+0x600] ;  /* 0x000600040a088981 */ /* 0x000e22000c1e1900 */
[----:B------:R-:W-:Y:S01]  /*0500*/  ISETP.GE.AND P1, PT, R17, R6, PT ;  /* 0x000000061100720c */ /* 0x000fe20003f26270 */
[----:B------:R-:W-:Y:S02]  /*0510*/  VIADD R17, R7, 0x300 ;  /* 0x0000030007117836 */ /* 0x000fe40000000000 */
[----:B0-----:R-:W-:-:S10]  /*0520*/  @!P0 FMUL R15, R8, R19 ;  /* 0x00000013080f8220 */ /* 0x001fd40000400000 */
[----:B------:R-:W1:Y:S01]  /*0530*/  @!P1 LDC R19, c[0x0][0x390] ;  /* 0x0000e400ff139b82 */ /* 0x000e620000000800 */
[----:B------:R0:W-:Y:S04]  /*0540*/  @!P0 STG.E desc[UR4][R12.64+0x600], R15 ;  /* 0x0006000f0c008986 */ /* 0x0001e8000c101904 */
[----:B------:R-:W1:Y:S01]  /*0550*/  @!P1 LDG.E R8, desc[UR4][R10.64+0x800] ;  /* 0x000800040a089981 */ /* 0x000e62000c1e1900 */
[----:B------:R-:W-:Y:S02]  /*0560*/  ISETP.GE.AND P0, PT, R17, R6, PT ;  /* 0x000000061100720c */ /* 0x000fe40003f06270 */
[----:B------:R-:W-:Y:S01]  /*0570*/  IADD3 R17, PT, PT, R7, 0x380, RZ ;  /* 0x0000038007117810 */ /* 0x000fe20007ffe0ff */
[----:B-1----:R-:W-:-:S10]  /*0580*/  @!P1 FMUL R9, R8, R19 ;  /* 0x0000001308099220 */ /* 0x002fd40000400000 */
[----:B------:R-:W0:Y:S01]  /*0590*/  @!P0 LDC R19, c[0x0][0x390] ;  /* 0x0000e400ff138b82 */ /* 0x000e220000000800 */
[----:B------:R1:W-:Y:S04]  /*05a0*/  @!P1 STG.E desc[UR4][R12.64+0x800], R9 ;  /* 0x000800090c009986 */ /* 0x0003e8000c101904 */
[----:B------:R-:W0:Y:S01]  /*05b0*/  @!P0 LDG.E R8, desc[UR4][R10.64+0xa00] ;  /* 0x000a00040a088981 */ /* 0x000e22000c1e1900 */
[----:B------:R-:W-:-:S13]  /*05c0*/  ISETP.GE.AND P1, PT, R17, R6, PT ;  /* 0x000000061100720c */ /* 0x000fda0003f26270 */
[----:B------:R-:W2:Y:S01]  /*05d0*/  @!P1 LDC R17, c[0x0][0x390] ;  /* 0x0000e400ff119b82 */ /* 0x000ea20000000800 */
[----:B0-----:R-:W-:-:S05]  /*05e0*/  @!P0 FMUL R15, R8, R19 ;  /* 0x00000013080f8220 */ /* 0x001fca0000400000 */
[----:B------:R1:W-:Y:S04]  /*05f0*/  @!P0 STG.E desc[UR4][R12.64+0xa00], R15 ;  /* 0x000a000f0c008986 */ /* 0x0003e8000c101904 */
[----:B------:R-:W2:Y:S02]  /*0600*/  @!P1 LDG.E R8, desc[UR4][R10.64+0xc00] ;  /* 0x000c00040a089981 */ /* 0x000ea4000c1e1900 */
[----:B--2---:R-:W-:Y:S01]  /*0610*/  @!P1 FMUL R17, R8, R17 ;  /* 0x0000001108119220 */ /* 0x004fe20000400000 */
[----:B------:R-:W-:-:S04]  /*0620*/  LOP3.LUT R8, R0, 0x7ffffff8, RZ, 0xc0, !PT ;  /* 0x7ffffff800087812 */ /* 0x000fc800078ec0ff */
[----:B------:R1:W-:Y:S01]  /*0630*/  @!P1 STG.E desc[UR4][R12.64+0xc00], R17 ;  /* 0x000c00110c009986 */ /* 0x0003e2000c101904 */
[----:B------:R-:W-:-:S13]  /*0640*/  ISETP.NE.AND P0, PT, R8, 0x8, PT ;  /* 0x000000080800780c */ /* 0x000fda0003f05270 */
[----:B-1----:R-:W-:Y:S05]  /*0650*/  @!P0 BRA `(.L_x_646) ;  /* 0x0000000000ec8947 */ /* 0x002fea0003800000 */
[----:B------:R-:W-:Y:S01]  /*0660*/  IMAD.MOV.U32 R0, RZ, RZ, 0x8 ;  /* 0x00000008ff007424 */ /* 0x000fe200078e00ff */
[----:B------:R-:W0:Y:S06]  /*0670*/  LDCU UR6, c[0x0][0x390] ;  /* 0x00007200ff0677ac */ /* 0x000e2c0008000800 */
.L_x_649:
[----:B-1----:R-:W-:-:S04]  /*0680*/  LEA R9, R0, R7, 0x7 ;  /* 0x0000000700097211 */ /* 0x002fc800078e38ff */
[----:B------:R-:W-:-:S13]  /*0690*/  ISETP.GE.AND P0, PT, R9, R6, PT ;  /* 0x000000060900720c */ /* 0x000fda0003f06270 */
[C---:B------:R-:W-:Y:S01]  /*06a0*/  @!P0 IMAD.WIDE.U32 R10, R9.reuse, 0x4, R4 ;  /* 0x00000004090a8825 */ /* 0x040fe200078e0004 */
[----:B------:R-:W1:Y:S05]  /*06b0*/  @!P0 LDC R23, c[0x0][0x390] ;  /* 0x0000e400ff178b82 */ /* 0x000e6a0000000800 */
[----:B------:R-:W1:Y:S01]  /*06c0*/  @!P0 LDG.E R10, desc[UR4][R10.64] ;  /* 0x000000040a0a8981 */ /* 0x000e62000c1e1900 */
[C---:B------:R-:W-:Y:S01]  /*06d0*/  IADD3 R19, PT, PT, R9.reuse, 0x80, RZ ;  /* 0x0000008009137810 */ /* 0x040fe20007ffe0ff */
[----:B------:R-:W-:-:S03]  /*06e0*/  @!P0 IMAD.WIDE.U32 R14, R9, 0x4, R2 ;  /* 0x00000004090e8825 */ /* 0x000fc600078e0002 */
[C---:B------:R-:W-:Y:S01]  /*06f0*/  ISETP.GE.AND P1, PT, R19.reuse, R6, PT ;  /* 0x000000061300720c */ /* 0x040fe20003f26270 */
[----:B------:R-:W-:-:S12]  /*0700*/  IMAD.WIDE R12, R19, 0x4, R4 ;  /* 0x00000004130c7825 */ /* 0x000fd800078e0204 */
[----:B------:R-:W2:Y:S01]  /*0710*/  @!P1 LDC R21, c[0x0][0x390] ;  /* 0x0000e400ff159b82 */ /* 0x000ea20000000800 */
[----:B-1----:R-:W-:-:S05]  /*0720*/  @!P0 FMUL R23, R10, R23 ;  /* 0x000000170a178220 */ /* 0x002fca0000400000 */
[----:B------:R1:W-:Y:S04]  /*0730*/  @!P0 STG.E desc[UR4][R14.64], R23 ;  /* 0x000000170e008986 */ /* 0x0003e8000c101904 */
[----:B------:R-:W2:Y:S01]  /*0740*/  @!P1 LDG.E R18, desc[UR4][R12.64] ;  /* 0x000000040c129981 */ /* 0x000ea2000c1e1900 */
[----:B------:R-:W-:Y:S02]  /*0750*/  VIADD R17, R9, 0x100 ;  /* 0x0000010009117836 */ /* 0x000fe40000000000 */
[----:B------:R-:W-:-:S03]  /*0760*/  IMAD.WIDE R10, R19, 0x4, R2 ;  /* 0x00000004130a7825 */ /* 0x000fc600078e0202 */
[----:B------:R-:W-:-:S13]  /*0770*/  ISETP.GE.AND P0, PT, R17, R6, PT ;  /* 0x000000061100720c */ /* 0x000fda0003f06270 */
[----:B------:R-:W3:Y:S01]  /*0780*/  @!P0 LDC R19, c[0x0][0x390] ;  /* 0x0000e400ff138b82 */ /* 0x000ee20000000800 */
[----:B--2---:R-:W-:-:S05]  /*0790*/  @!P1 FMUL R21, R18, R21 ;  /* 0x0000001512159220 */ /* 0x004fca0000400000 */
[----:B------:R2:W-:Y:S04]  /*07a0*/  @!P1 STG.E desc[UR4][R10.64], R21 ;  /* 0x000000150a009986 */ /* 0x0005e8000c101904 */
[----:B------:R-:W3:Y:S01]  /*07b0*/  @!P0 LDG.E R18, desc[UR4][R12.64+0x200] ;  /* 0x000200040c128981 */ /* 0x000ee2000c1e1900 */
[----:B------:R-:W-:-:S04]  /*07c0*/  IADD3 R17, PT, PT, R9, 0x180, RZ ;  /* 0x0000018009117810 */ /* 0x000fc80007ffe0ff */
[----:B------:R-:W-:-:S13]  /*07d0*/  ISETP.GE.AND P1, PT, R17, R6, PT ;  /* 0x000000061100720c */ /* 0x000fda0003f26270 */
[----:B------:R-:W4:Y:S01]  /*07e0*/  @!P1 LDC R17, c[0x0][0x390] ;  /* 0x0000e400ff119b82 */ /* 0x000f220000000800 */
[----:B---3--:R-:W-:-:S05]  /*07f0*/  @!P0 FMUL R19, R18, R19 ;  /* 0x0000001312138220 */ /* 0x008fca0000400000 */
[----:B------:R3:W-:Y:S04]  /*0800*/  @!P0 STG.E desc[UR4][R10.64+0x200], R19 ;  /* 0x000200130a008986 */ /* 0x0007e8000c101904 */
[----:B-1----:R-:W4:Y:S01]  /*0810*/  @!P1 LDG.E R14, desc[UR4][R12.64+0x400] ;  /* 0x000400040c0e9981 */ /* 0x002f22000c1e1900 */
[----:B------:R-:W-:-:S04]  /*0820*/  IADD3 R15, PT, PT, R9, 0x200, RZ ;  /* 0x00000200090f7810 */ /* 0x000fc80007ffe0ff */
[----:B------:R-:W-:Y:S01]  /*0830*/  ISETP.GE.AND P0, PT, R15, R6, PT ;  /* 0x000000060f00720c */ /* 0x000fe20003f06270 */
[----:B------:R-:W-:-:S12]  /*0840*/  VIADD R15, R9, 0x280 ;  /* 0x00000280090f7836 */ /* 0x000fd80000000000 */
[----:B--2---:R-:W3:Y:S01]  /*0850*/  @!P0 LDC R21, c[0x0][0x390] ;  /* 0x0000e400ff158b82 */ /* 0x004ee20000000800 */
[----:B----4-:R-:W-:-:S05]  /*0860*/  @!P1 FMUL R17, R14, R17 ;  /* 0x000000110e119220 */ /* 0x010fca0000400000 */
[----:B------:R1:W-:Y:S04]  /*0870*/  @!P1 STG.E desc[UR4][R10.64+0x400], R17 ;  /* 0x000400110a009986 */ /* 0x0003e8000c101904 */
[----:B------:R-:W3:Y:S01]  /*0880*/  @!P0 LDG.E R14, desc[UR4][R12.64+0x600] ;  /* 0x000600040c0e8981 */ /* 0x000ee2000c1e1900 */
[----:B------:R-:W-:Y:S02]  /*0890*/  ISETP.GE.AND P1, PT, R15, R6, PT ;  /* 0x000000060f00720c */ /* 0x000fe40003f26270 */
[----:B------:R-:W-:Y:S01]  /*08a0*/  IADD3 R15, PT, PT, R9, 0x300, RZ ;  /* 0x00000300090f7810 */ /* 0x000fe20007ffe0ff */
[----:B---3--:R-:W-:-:S10]  /*08b0*/  @!P0 FMUL R19, R14, R21 ;  /* 0x000000150e138220 */ /* 0x008fd40000400000 */
[----:B------:R-:W1:Y:S01]  /*08c0*/  @!P1 LDC R21, c[0x0][0x390] ;  /* 0x0000e400ff159b82 */ /* 0x000e620000000800 */
[----:B------:R2:W-:Y:S04]  /*08d0*/  @!P0 STG.E desc[UR4][R10.64+0x600], R19 ;  /* 0x000600130a008986 */ /* 0x0005e8000c101904 */
[----:B------:R-:W1:Y:S01]  /*08e0*/  @!P1 LDG.E R14, desc[UR4][R12.64+0x800] ;  /* 0x000800040c0e9981 */ /* 0x000e62000c1e1900 */
[----:B------:R-:W-:-:S13]  /*08f0*/  ISETP.GE.AND P0, PT, R15, R6, PT ;  /* 0x000000060f00720c */ /* 0x000fda0003f06270 */
[----:B------:R-:W3:Y:S01]  /*0900*/  @!P0 LDC R15, c[0x0][0x390] ;  /* 0x0000e400ff0f8b82 */ /* 0x000ee20000000800 */
[----:B-1----:R-:W-:-:S05]  /*0910*/  @!P1 FMUL R17, R14, R21 ;  /* 0x000000150e119220 */ /* 0x002fca0000400000 */
[----:B------:R2:W-:Y:S04]  /*0920*/  @!P1 STG.E desc[UR4][R10.64+0x800], R17 ;  /* 0x000800110a009986 */ /* 0x0005e8000c101904 */
[----:B------:R-:W3:Y:S01]  /*0930*/  @!P0 LDG.E R14, desc[UR4][R12.64+0xa00] ;  /* 0x000a00040c0e8981 */ /* 0x000ee2000c1e1900 */
[----:B------:R-:W-:Y:S01]  /*0940*/  IADD3 R9, PT, PT, R9, 0x380, RZ ;  /* 0x0000038009097810 */ /* 0x000fe20007ffe0ff */
[----:B------:R-:W-:Y:S01]  /*0950*/  VIADD R0, R0, 0x8 ;  /* 0x0000000800007836 */ /* 0x000fe20000000000 */
[----:B------:R-:W-:Y:S04]  /*0960*/  BSSY.RECONVERGENT B0, `(.L_x_647) ;  /* 0x0000009000007945 */ /* 0x000fe80003800200 */
[----:B------:R-:W-:Y:S01]  /*0970*/  ISETP.NE.AND P1, PT, R0, R8, PT ;  /* 0x000000080000720c */ /* 0x000fe20003f25270 */
[----:B---3--:R-:W-:-:S05]  /*0980*/  @!P0 FMUL R15, R14, R15 ;  /* 0x0000000f0e0f8220 */ /* 0x008fca0000400000 */
[----:B------:R2:W-:Y:S01]  /*0990*/  @!P0 STG.E desc[UR4][R10.64+0xa00], R15 ;  /* 0x000a000f0a008986 */ /* 0x0005e2000c101904 */
[----:B------:R-:W-:-:S13]  /*09a0*/  ISETP.GE.AND P0, PT, R9, R6, PT ;  /* 0x000000060900720c */ /* 0x000fda0003f06270 */
[----:B--2---:R-:W-:Y:S05]  /*09b0*/  @P0 BRA `(.L_x_648) ;  /* 0x00000000000c0947 */ /* 0x004fea0003800000 */
[----:B------:R-:W0:Y:S02]  /*09c0*/  LDG.E R12, desc[UR4][R12.64+0xc00] ;  /* 0x000c00040c0c7981 */ /* 0x000e24000c1e1900 */
[----:B0-----:R-:W-:-:S05]  /*09d0*/  FMUL R9, R12, UR6 ;  /* 0x000000060c097c20 */ /* 0x001fca0008400000 */
[----:B------:R1:W-:Y:S02]  /*09e0*/  STG.E desc[UR4][R10.64+0xc00], R9 ;  /* 0x000c00090a007986 */ /* 0x0003e4000c101904 */
.L_x_648:
[----:B0-----:R-:W-:Y:S05]  /*09f0*/  BSYNC.RECONVERGENT B0 ;  /* 0x0000000000007941 */ /* 0x001fea0003800200 */
.L_x_647:
[----:B------:R-:W-:Y:S05]  /*0a00*/  @P1 BRA `(.L_x_649) ;  /* 0xfffffffc001c1947 */ /* 0x000fea000383ffff */
.L_x_646:
[----:B------:R-:W-:-:S13]  /*0a10*/  ISETP.NE.AND P0, PT, R16, RZ, PT ;  /* 0x000000ff1000720c */ /* 0x000fda0003f05270 */
[----:B------:R-:W-:Y:S05]  /*0a20*/  @!P0 EXIT ;  /* 0x000000000000894d */ /* 0x000fea0003800000 */
[----:B------:R-:W0:Y:S01]  /*0a30*/  LDC R0, c[0x0][0x388] ;  /* 0x0000e200ff007b82 */ /* 0x000e220000000800 */
[----:B------:R-:W-:Y:S02]  /*0a40*/  ISETP.GE.U32.AND P1, PT, R16, 0x4, PT ;  /* 0x000000041000780c */ /* 0x000fe40003f26070 */
[----:B0-----:R-:W-:-:S04]  /*0a50*/  LOP3.LUT R18, R0, 0x3, RZ, 0xc0, !PT ;  /* 0x0000000300127812 */ /* 0x001fc800078ec0ff */
[----:B------:R-:W-:-:S07]  /*0a60*/  ISETP.NE.AND P0, PT, R18, RZ, PT ;  /* 0x000000ff1200720c */ /* 0x000fce0003f05270 */
[----:B------:R-:W-:Y:S06]  /*0a70*/  @!P1 BRA `(.L_x_650) ;  /* 0x0000000000849947 */ /* 0x000fec0003800000 */
[----:B-1----:R-:W-:-:S04]  /*0a80*/  LEA R9, R8, R7, 0x7 ;  /* 0x0000000708097211 */ /* 0x002fc800078e38ff */
[----:B------:R-:W-:-:S13]  /*0a90*/  ISETP.GE.AND P2, PT, R9, R6, PT ;  /* 0x000000060900720c */ /* 0x000fda0003f46270 */
[C---:B------:R-:W-:Y:S01]  /*0aa0*/  @!P2 IMAD.WIDE R10, R9.reuse, 0x4, R4 ;  /* 0x00000004090aa825 */ /* 0x040fe200078e0204 */
[----:B------:R-:W0:Y:S05]  /*0ab0*/  @!P2 LDC R19, c[0x0][0x390] ;  /* 0x0000e400ff13ab82 */ /* 0x000e2a0000000800 */
[----:B------:R-:W0:Y:S01]  /*0ac0*/  @!P2 LDG.E R10, desc[UR4][R10.64] ;  /* 0x000000040a0aa981 */ /* 0x000e22000c1e1900 */
[C---:B------:R-:W-:Y:S01]  /*0ad0*/  IADD3 R17, PT, PT, R9.reuse, 0x80, RZ ;  /* 0x0000008009117810 */ /* 0x040fe20007ffe0ff */
[----:B------:R-:W-:-:S03]  /*0ae0*/  @!P2 IMAD.WIDE R12, R9, 0x4, R2 ;  /* 0x00000004090ca825 */ /* 0x000fc600078e0202 */
[----:B------:R-:W-:-:S13]  /*0af0*/  ISETP.GE.AND P1, PT, R17, R6, PT ;  /* 0x000000061100720c */ /* 0x000fda0003f26270 */
[----:B------:R-:W-:Y:S01]  /*0b00*/  @!P1 IMAD.WIDE R14, R17, 0x4, R4 ;  /* 0x00000004110e9825 */ /* 0x000fe200078e0204 */
[----:B------:R-:W1:Y:S03]  /*0b10*/  @!P1 LDC R21, c[0x0][0x390] ;  /* 0x0000e400ff159b82 */ /* 0x000e660000000800 */
[----:B0-----:R-:W-:-:S05]  /*0b20*/  @!P2 FMUL R19, R10, R19 ;  /* 0x000000130a13a220 */ /* 0x001fca0000400000 */
[----:B------:R0:W-:Y:S04]  /*0b30*/  @!P2 STG.E desc[UR4][R12.64], R19 ;  /* 0x000000130c00a986 */ /* 0x0001e8000c101904 */
[----:B------:R-:W1:Y:S01]  /*0b40*/  @!P1 LDG.E R14, desc[UR4][R14.64] ;  /* 0x000000040e0e9981 */ /* 0x000e62000c1e1900 */
[----:B------:R-:W-:Y:S02]  /*0b50*/  VIADD R23, R9, 0x100 ;  /* 0x0000010009177836 */ /* 0x000fe40000000000 */
[----:B------:R-:W-:-:S03]  /*0b60*/  @!P1 IMAD.WIDE R10, R17, 0x4, R2 ;  /* 0x00000004110a9825 */ /* 0x000fc600078e0202 */
[----:B------:R-:W-:-:S13]  /*0b70*/  ISETP.GE.AND P2, PT, R23, R6, PT ;  /* 0x000000061700720c */ /* 0x000fda0003f46270 */
[----:B------:R-:W-:Y:S01]  /*0b80*/  @!P2 IMAD.WIDE R16, R23, 0x4, R4 ;  /* 0x000000041710a825 */ /* 0x000fe200078e0204 */
[----:B------:R-:W2:Y:S03]  /*0b90*/  @!P2 LDC R25, c[0x0][0x390] ;  /* 0x0000e400ff19ab82 */ /* 0x000ea60000000800 */
[----:B-1----:R-:W-:-:S05]  /*0ba0*/  @!P1 FMUL R21, R14, R21 ;  /* 0x000000150e159220 */ /* 0x002fca0000400000 */
[----:B------:R1:W-:Y:S04]  /*0bb0*/  @!P1 STG.E desc[UR4][R10.64], R21 ;  /* 0x000000150a009986 */ /* 0x0003e8000c101904 */
[----:B------:R-:W2:Y:S01]  /*0bc0*/  @!P2 LDG.E R16, desc[UR4][R16.64] ;  /* 0x000000041010a981 */ /* 0x000ea2000c1e1900 */
[----:B0-----:R-:W-:Y:S01]  /*0bd0*/  IADD3 R19, PT, PT, R9, 0x180, RZ ;  /* 0x0000018009137810 */ /* 0x001fe20007ffe0ff */
[----:B------:R-:W-:-:S03]  /*0be0*/  @!P2 IMAD.WIDE R12, R23, 0x4, R2 ;  /* 0x00000004170ca825 */ /* 0x000fc600078e0202 */
[----:B------:R-:W-:-:S13]  /*0bf0*/  ISETP.GE.AND P1, PT, R19, R6, PT ;  /* 0x000000061300720c */ /* 0x000fda0003f26270 */
[----:B------:R-:W-:Y:S01]  /*0c00*/  @!P1 IMAD.WIDE R14, R19, 0x4, R4 ;  /* 0x00000004130e9825 */ /* 0x000fe200078e0204 */
[----:B------:R-:W0:Y:S03]  /*0c10*/  @!P1 LDC R23, c[0x0][0x390] ;  /* 0x0000e400ff179b82 */ /* 0x000e260000000800 */
[----:B--2---:R-:W-:-:S05]  /*0c20*/  @!P2 FMUL R9, R16, R25 ;  /* 0x000000191009a220 */ /* 0x004fca0000400000 */
[----:B------:R2:W-:Y:S04]  /*0c30*/  @!P2 STG.E desc[UR4][R12.64], R9 ;  /* 0x000000090c00a986 */ /* 0x0005e8000c101904 */
[----:B------:R-:W0:Y:S01]  /*0c40*/  @!P1 LDG.E R14, desc[UR4][R14.64] ;  /* 0x000000040e0e9981 */ /* 0x000e22000c1e1900 */
[----:B-1----:R-:W-:Y:S01]  /*0c50*/  @!P1 IMAD.WIDE R10, R19, 0x4, R2 ;  /* 0x00000004130a9825 */ /* 0x002fe200078e0202 */
[----:B------:R-:W-:-:S03]  /*0c60*/  IADD3 R8, PT, PT, R8, 0x4, RZ ;  /* 0x0000000408087810 */ /* 0x000fc60007ffe0ff */
[----:B0-----:R-:W-:-:S05]  /*0c70*/  @!P1 FMUL R17, R14, R23 ;  /* 0x000000170e119220 */ /* 0x001fca0000400000 */
[----:B------:R2:W-:Y:S02]  /*0c80*/  @!P1 STG.E desc[UR4][R10.64], R17 ;  /* 0x000000110a009986 */ /* 0x0005e4000c101904 */
.L_x_650:
[----:B------:R-:W-:Y:S05]  /*0c90*/  @!P0 EXIT ;  /* 0x000000000000894d */ /* 0x000fea0003800000 */
[----:B------:R-:W-:Y:S02]  /*0ca0*/  ISETP.NE.AND P1, PT, R18, 0x1, PT ;  /* 0x000000011200780c */ /* 0x000fe40003f25270 */
[----:B------:R-:W-:-:S04]  /*0cb0*/  LOP3.LUT R0, R0, 0x1, RZ, 0xc0, !PT ;  /* 0x0000000100007812 */ /* 0x000fc800078ec0ff */
[----:B------:R-:W-:-:S07]  /*0cc0*/  ISETP.NE.U32.AND P0, PT, R0, 0x1, PT ;  /* 0x000000010000780c */ /* 0x000fce0003f05070 */
[----:B------:R-:W-:Y:S06]  /*0cd0*/  @!P1 BRA `(.L_x_651) ;  /* 0x0000000000449947 */ /* 0x000fec0003800000 */
[----:B--2---:R-:W-:-:S05]  /*0ce0*/  IMAD R13, R8, 0x80, R7 ;  /* 0x00000080080d7824 */ /* 0x004fca00078e0207 */
[----:B------:R-:W-:-:S13]  /*0cf0*/  ISETP.GE.AND P1, PT, R13, R6, PT ;  /* 0x000000060d00720c */ /* 0x000fda0003f26270 */
[C---:B-1----:R-:W-:Y:S01]  /*0d00*/  @!P1 IMAD.WIDE R10, R13.reuse, 0x4, R4 ;  /* 0x000000040d0a9825 */ /* 0x042fe200078e0204 */
        /* <DEDUP_REMOVED lines=10> */
[----:B------:R-:W-:Y:S01]  /*0db0*/  @!P2 IMAD.WIDE R16, R17, 0x4, R2 ;  /* 0x000000041110a825 */ /* 0x000fe200078e0202 */
[----:B------:R-:W-:-:S03]  /*0dc0*/  IADD3 R8, PT, PT, R8, 0x2, RZ ;  /* 0x0000000208087810 */ /* 0x000fc60007ffe0ff */
[----:B-1----:R-:W-:-:S05]  /*0dd0*/  @!P2 FMUL R11, R14, R19 ;  /* 0x000000130e0ba220 */ /* 0x002fca0000400000 */
[----:B------:R0:W-:Y:S02]  /*0de0*/  @!P2 STG.E desc[UR4][R16.64], R11 ;  /* 0x0000000b1000a986 */ /* 0x0001e4000c101904 */
.L_x_651:
[----:B------:R-:W-:Y:S05]  /*0df0*/  @P0 EXIT ;  /* 0x000000000000094d */ /* 0x000fea0003800000 */
[----:B------:R-:W-:-:S05]  /*0e00*/  IMAD R7, R8, 0x80, R7 ;  /* 0x0000008008077824 */ /* 0x000fca00078e0207 */
[----:B------:R-:W-:-:S13]  /*0e10*/  ISETP.GE.AND P0, PT, R7, R6, PT ;  /* 0x000000060700720c */ /* 0x000fda0003f06270 */
[----:B------:R-:W-:Y:S05]  /*0e20*/  @P0 EXIT ;  /* 0x000000000000094d */ /* 0x000fea0003800000 */
[C---:B------:R-:W-:Y:S01]  /*0e30*/  IMAD.WIDE R4, R7.reuse, 0x4, R4 ;  /* 0x0000000407047825 */ /* 0x040fe200078e0204 */
[----:B------:R-:W3:Y:S05]  /*0e40*/  LDCU UR6, c[0x0][0x390] ;  /* 0x00007200ff0677ac */ /* 0x000eea0008000800 */
[----:B------:R-:W3:Y:S01]  /*0e50*/  LDG.E R4, desc[UR4][R4.64] ;  /* 0x0000000404047981 */ /* 0x000ee2000c1e1900 */
[----:B------:R-:W-:-:S04]  /*0e60*/  IMAD.WIDE R2, R7, 0x4, R2 ;  /* 0x0000000407027825 */ /* 0x000fc800078e0202 */
[----:B---3--:R-:W-:-:S05]  /*0e70*/  FMUL R7, R4, UR6 ;  /* 0x0000000604077c20 */ /* 0x008fca0008400000 */
[----:B------:R-:W-:Y:S01]  /*0e80*/  STG.E desc[UR4][R2.64], R7 ;  /* 0x0000000702007986 */ /* 0x000fe2000c101904 */
[----:B------:R-:W-:Y:S05]  /*0e90*/  EXIT ;  /* 0x000000000000794d */ /* 0x000fea0003800000 */
.L_x_645:
[----:B------:R-:W-:-:S13]  /*0ea0*/  ISETP.GE.AND P0, PT, R0, 0x1, PT ;  /* 0x000000010000780c */ /* 0x000fda0003f06270 */
[----:B------:R-:W-:Y:S05]  /*0eb0*/  @!P0 EXIT ;  /* 0x000000000000894d */ /* 0x000fea0003800000 */
[C---:B------:R-:W-:Y:S01]  /*0ec0*/  ISETP.GE.U32.AND P1, PT, R0.reuse, 0x10, PT ;  /* 0x000000100000780c */ /* 0x040fe20003f26070 */
[----:B------:R-:W-:Y:S01]  /*0ed0*/  HFMA2 R6, -RZ, RZ, 0, 0 ;  /* 0x00000000ff067431 */ /* 0x000fe200000001ff */
[----:B------:R-:W-:-:S04]  /*0ee0*/  LOP3.LUT R20, R0, 0xf, RZ, 0xc0, !PT ;  /* 0x0000000f00147812 */ /* 0x000fc800078ec0ff */
[----:B------:R-:W-:-:S07]  /*0ef0*/  ISETP.NE.AND P0, PT, R20, RZ, PT ;  /* 0x000000ff1400720c */ /* 0x000fce0003f05270 */
[----:B------:R-:W-:Y:S06]  /*0f00*/  @!P1 BRA `(.L_x_652) ;  /* 0x00000004001c9947 */ /* 0x000fec0003800000 */
[C---:B------:R-:W-:Y:S01]  /*0f10*/  IMAD.WIDE.U32 R14, R7.reuse, 0x4, RZ ;  /* 0x00000004070e7825 */ /* 0x040fe200078e00ff */
[----:B------:R-:W-:Y:S01]  /*0f20*/  LOP3.LUT R6, R0, 0x7ffffff0, RZ, 0xc0, !PT ;  /* 0x7ffffff000067812 */ /* 0x000fe200078ec0ff */
[----:B------:R-:W0:Y:S01]  /*0f30*/  LDCU UR6, c[0x0][0x390] ;  /* 0x00007200ff0677ac */ /* 0x000e220008000800 */
[----:B------:R-:W-:Y:S02]  /*0f40*/  IADD3 R12, PT, PT, R7, 0x480, RZ ;  /* 0x00000480070c7810 */ /* 0x000fe40007ffe0ff */
[----:B------:R-:W-:Y:S01]  /*0f50*/  LOP3.LUT R13, R14, 0x1000, RZ, 0xfc, !PT ;  /* 0x000010000e0d7812 */ /* 0x000fe200078efcff */
[----:B------:R-:W-:-:S07]  /*0f60*/  IMAD.MOV R14, RZ, RZ, -R6 ;  /* 0x000000ffff0e7224 */ /* 0x000fce00078e0a06 */
.L_x_653:
[----:B------:R-:W-:-:S04]  /*0f70*/  IADD3 R10, P1, PT, R13, R4, RZ ;  /* 0x000000040d0a7210 */ /* 0x000fc80007f3e0ff */
[----:B----4-:R-:W-:-:S05]  /*0f80*/  IADD3.X R11, PT, PT, R15, R5, RZ, P1, !PT ;  /* 0x000000050f0b7210 */ /* 0x010fca0000ffe4ff */
[----:B------:R-:W0:Y:S01]  /*0f90*/  LDG.E R16, desc[UR4][R10.64+-0x1000] ;  /* 0xfff000040a107981 */ /* 0x000e22000c1e1900 */
[----:B------:R-:W-:-:S04]  /*0fa0*/  IADD3 R8, P1, PT, R13, R2, RZ ;  /* 0x000000020d087210 */ /* 0x000fc80007f3e0ff */
[----:B------:R-:W-:Y:S01]  /*0fb0*/  IADD3.X R9, PT, PT, R15, R3, RZ, P1, !PT ;  /* 0x000000030f097210 */ /* 0x000fe20000ffe4ff */
[----:B0-----:R-:W-:-:S05]  /*0fc0*/  FMUL R17, R16, UR6 ;  /* 0x0000000610117c20 */ /* 0x001fca0008400000 */
[----:B------:R0:W-:Y:S04]  /*0fd0*/  STG.E desc[UR4][R8.64+-0x1000], R17 ;  /* 0xfff0001108007986 */ /* 0x0001e8000c101904 */
[----:B------:R-:W2:Y:S02]  /*0fe0*/  LDG.E R16, desc[UR4][R10.64+-0xe00] ;  /* 0xfff200040a107981 */ /* 0x000ea4000c1e1900 */
[----:B--2---:R-:W-:-:S05]  /*0ff0*/  FMUL R19, R16, UR6 ;  /* 0x0000000610137c20 */ /* 0x004fca0008400000 */
[----:B------:R-:W-:Y:S04]  /*1000*/  STG.E desc[UR4][R8.64+-0xe00], R19 ;  /* 0xfff2001308007986 */ /* 0x000fe8000c101904 */
[----:B------:R-:W2:Y:S02]  /*1010*/  LDG.E R16, desc[UR4][R10.64+-0xc00] ;  /* 0xfff400040a107981 */ /* 0x000ea4000c1e1900 */
[----:B--2---:R-:W-:-:S05]  /*1020*/  FMUL R21, R16, UR6 ;  /* 0x0000000610157c20 */ /* 0x004fca0008400000 */
[----:B------:R1:W-:Y:S04]  /*1030*/  STG.E desc[UR4][R8.64+-0xc00], R21 ;  /* 0xfff4001508007986 */ /* 0x0003e8000c101904 */
[----:B------:R-:W2:Y:S02]  /*1040*/  LDG.E R16, desc[UR4][R10.64+-0xa00] ;  /* 0xfff600040a107981 */ /* 0x000ea4000c1e1900 */
[----:B--2---:R-:W-:-:S05]  /*1050*/  FMUL R23, R16, UR6 ;  /* 0x0000000610177c20 */ /* 0x004fca0008400000 */
[----:B------:R2:W-:Y:S04]  /*1060*/  STG.E desc[UR4][R8.64+-0xa00], R23 ;  /* 0xfff6001708007986 */ /* 0x0005e8000c101904 */
[----:B------:R-:W0:Y:S02]  /*1070*/  LDG.E R16, desc[UR4][R10.64+-0x800] ;  /* 0xfff800040a107981 */ /* 0x000e24000c1e1900 */
[----:B0-----:R-:W-:-:S05]  /*1080*/  FMUL R17, R16, UR6 ;  /* 0x0000000610117c20 */ /* 0x001fca0008400000 */
[----:B------:R0:W-:Y:S04]  /*1090*/  STG.E desc[UR4][R8.64+-0x800], R17 ;  /* 0xfff8001108007986 */ /* 0x0001e8000c101904 */
[----:B------:R-:W3:Y:S02]  /*10a0*/  LDG.E R16, desc[UR4][R10.64+-0x600] ;  /* 0xfffa00040a107981 */ /* 0x000ee4000c1e1900 */
[----:B---3--:R-:W-:-:S05]  /*10b0*/  FMUL R25, R16, UR6 ;  /* 0x0000000610197c20 */ /* 0x008fca0008400000 */
[----:B------:R3:W-:Y:S04]  /*10c0*/  STG.E desc[UR4][R8.64+-0x600], R25 ;  /* 0xfffa001908007986 */ /* 0x0007e8000c101904 */
[----:B------:R-:W1:Y:S02]  /*10d0*/  LDG.E R16, desc[UR4][R10.64+-0x400] ;  /* 0xfffc00040a107981 */ /* 0x000e64000c1e1900 */
[----:B-1----:R-:W-:-:S05]  /*10e0*/  FMUL R21, R16, UR6 ;  /* 0x0000000610157c20 */ /* 0x002fca0008400000 */
[----:B------:R1:W-:Y:S04]  /*10f0*/  STG.E desc[UR4][R8.64+-0x400], R21 ;  /* 0xfffc001508007986 */ /* 0x0003e8000c101904 */
[----:B------:R-:W2:Y:S01]  /*1100*/  LDG.E R16, desc[UR4][R10.64+-0x200] ;  /* 0xfffe00040a107981 */ /* 0x000ea2000c1e1900 */
[----:B------:R-:W-:Y:S01]  /*1110*/  MOV R19, 0x0 ;  /* 0x0000000000137802 */ /* 0x000fe20000000f00 */
[----:B------:R-:W-:Y:S02]  /*1120*/  IMAD.MOV.U32 R18, RZ, RZ, 0x600 ;  /* 0x00000600ff127424 */ /* 0x000fe400078e00ff */
[----:B--2---:R-:W-:-:S05]  /*1130*/  FMUL R23, R16, UR6 ;  /* 0x0000000610177c20 */ /* 0x004fca0008400000 */
[----:B------:R2:W-:Y:S04]  /*1140*/  STG.E desc[UR4][R8.64+-0x200], R23 ;  /* 0xfffe001708007986 */ /* 0x0005e8000c101904 */
[----:B------:R-:W3:Y:S01]  /*1150*/  LDG.E R22, desc[UR4][R10.64] ;  /* 0x000000040a167981 */ /* 0x000ee2000c1e1900 */
[----:B------:R-:W-:-:S03]  /*1160*/  IMAD.WIDE R18, R12, 0x4, R18 ;  /* 0x000000040c127825 */ /* 0x000fc600078e0212 */
[----:B------:R-:W-:-:S04]  /*1170*/  IADD3 R16, P1, PT, R18, R4, RZ ;  /* 0x0000000412107210 */ /* 0x000fc80007f3e0ff */
[----:B0-----:R-:W-:Y:S01]  /*1180*/  IADD3.X R17, PT, PT, R19, R5, RZ, P1, !PT ;  /* 0x0000000513117210 */ /* 0x001fe20000ffe4ff */
[----:B---3--:R-:W-:-:S05]  /*1190*/  FMUL R25, R22, UR6 ;  /* 0x0000000616197c20 */ /* 0x008fca0008400000 */
[----:B------:R0:W-:Y:S04]  /*11a0*/  STG.E desc[UR4][R8.64], R25 ;  /* 0x0000001908007986 */ /* 0x0001e8000c101904 */
[----:B-1----:R-:W3:Y:S01]  /*11b0*/  LDG.E R21, desc[UR4][R16.64+-0x600] ;  /* 0xfffa000410157981 */ /* 0x002ee2000c1e1900 */
[----:B------:R-:W-:-:S05]  /*11c0*/  IADD3 R18, P1, PT, R18, R2, RZ ;  /* 0x0000000212127210 */ /* 0x000fca0007f3e0ff */
[----:B------:R-:W-:Y:S02]  /*11d0*/  IMAD.X R19, R19, 0x1, R3, P1 ;  /* 0x0000000113137824 */ /* 0x000fe400008e0603 */
[----:B---3--:R-:W-:-:S05]  /*11e0*/  FMUL R21, R21, UR6 ;  /* 0x0000000615157c20 */ /* 0x008fca0008400000 */
[----:B------:R1:W-:Y:S04]  /*11f0*/  STG.E desc[UR4][R18.64+-0x600], R21 ;  /* 0xfffa001512007986 */ /* 0x0003e8000c101904 */
[----:B------:R-:W3:Y:S02]  /*1200*/  LDG.E R10, desc[UR4][R16.64+-0x400] ;  /* 0xfffc0004100a7981 */ /* 0x000ee4000c1e1900 */
[----:B---3--:R-:W-:-:S05]  /*1210*/  FMUL R11, R10, UR6 ;  /* 0x000000060a0b7c20 */ /* 0x008fca0008400000 */
[----:B------:R3:W-:Y:S04]  /*1220*/  STG.E desc[UR4][R18.64+-0x400], R11 ;  /* 0xfffc000b12007986 */ /* 0x0007e8000c101904 */
[----:B------:R-:W2:Y:S02]  /*1230*/  LDG.E R10, desc[UR4][R16.64+-0x200] ;  /* 0xfffe0004100a7981 */ /* 0x000ea4000c1e1900 */
[----:B--2---:R-:W-:-:S05]  /*1240*/  FMUL R23, R10, UR6 ;  /* 0x000000060a177c20 */ /* 0x004fca0008400000 */
[----:B------:R2:W-:Y:S04]  /*1250*/  STG.E desc[UR4][R18.64+-0x200], R23 ;  /* 0xfffe001712007986 */ /* 0x0005e8000c101904 */
[----:B0-----:R-:W4:Y:S02]  /*1260*/  LDG.E R8, desc[UR4][R16.64] ;  /* 0x0000000410087981 */ /* 0x001f24000c1e1900 */
[----:B----4-:R-:W-:-:S05]  /*1270*/  FMUL R9, R8, UR6 ;  /* 0x0000000608097c20 */ /* 0x010fca0008400000 */
[----:B------:R4:W-:Y:S04]  /*1280*/  STG.E desc[UR4][R18.64], R9 ;  /* 0x0000000912007986 */ /* 0x0009e8000c101904 */
[----:B------:R-:W1:Y:S02]  /*1290*/  LDG.E R8, desc[UR4][R16.64+0x200] ;  /* 0x0002000410087981 */ /* 0x000e64000c1e1900 */
[----:B-1----:R-:W-:-:S05]  /*12a0*/  FMUL R21, R8, UR6 ;  /* 0x0000000608157c20 */ /* 0x002fca0008400000 */
[----:B------:R4:W-:Y:S04]  /*12b0*/  STG.E desc[UR4][R18.64+0x200], R21 ;  /* 0x0002001512007986 */ /* 0x0009e8000c101904 */
[----:B------:R-:W3:Y:S02]  /*12c0*/  LDG.E R8, desc[UR4][R16.64+0x400] ;  /* 0x0004000410087981 */ /* 0x000ee4000c1e1900 */
[----:B---3--:R-:W-:-:S05]  /*12d0*/  FMUL R11, R8, UR6 ;  /* 0x00000006080b7c20 */ /* 0x008fca0008400000 */
[----:B------:R4:W-:Y:S04]  /*12e0*/  STG.E desc[UR4][R18.64+0x400], R11 ;  /* 0x0004000b12007986 */ /* 0x0009e8000c101904 */
[----:B------:R-:W2:Y:S01]  /*12f0*/  LDG.E R8, desc[UR4][R16.64+0x600] ;  /* 0x0006000410087981 */ /* 0x000ea2000c1e1900 */
[----:B------:R-:W-:Y:S01]  /*1300*/  IADD3 R14, PT, PT, R14, 0x10, RZ ;  /* 0x000000100e0e7810 */ /* 0x000fe20007ffe0ff */
[----:B------:R-:W-:Y:S01]  /*1310*/  VIADD R12, R12, 0x800 ;  /* 0x000008000c0c7836 */ /* 0x000fe20000000000 */
[----:B------:R-:W-:Y:S02]  /*1320*/  IADD3 R13, P2, PT, R13, 0x2000, RZ ;  /* 0x000020000d0d7810 */ /* 0x000fe40007f5e0ff */
[----:B------:R-:W-:Y:S02]  /*1330*/  ISETP.NE.AND P1, PT, R14, RZ, PT ;  /* 0x000000ff0e00720c */ /* 0x000fe40003f25270 */
[----:B------:R-:W-:Y:S01]  /*1340*/  IADD3.X R15, PT, PT, RZ, R15, RZ, P2, !PT ;  /* 0x0000000fff0f7210 */ /* 0x000fe200017fe4ff */
[----:B--2---:R-:W-:-:S05]  /*1350*/  FMUL R23, R8, UR6 ;  /* 0x0000000608177c20 */ /* 0x004fca0008400000 */
[----:B------:R4:W-:Y:S05]  /*1360*/  STG.E desc[UR4][R18.64+0x600], R23 ;  /* 0x0006001712007986 */ /* 0x0009ea000c101904 */
[----:B------:R-:W-:Y:S05]  /*1370*/  @P1 BRA `(.L_x_653) ;  /* 0xfffffff800fc1947 */ /* 0x000fea000383ffff */
.L_x_652:
[----:B------:R-:W-:Y:S05]  /*1380*/  @!P0 EXIT ;  /* 0x000000000000894d */ /* 0x000fea0003800000 */
[----:B------:R-:W-:Y:S02]  /*1390*/  ISETP.GE.U32.AND P0, PT, R20, 0x8, PT ;  /* 0x000000081400780c */ /* 0x000fe40003f06070 */
[----:B------:R-:W-:-:S04]  /*13a0*/  LOP3.LUT R14, R0, 0x7, RZ, 0xc0, !PT ;  /* 0x00000007000e7812 */ /* 0x000fc800078ec0ff */
[----:B------:R-:W-:-:S07]  /*13b0*/  ISETP.NE.AND P1, PT, R14, RZ, PT ;  /* 0x000000ff0e00720c */ /* 0x000fce0003f25270 */
[----:B------:R-:W-:Y:S06]  /*13c0*/  @!P0 BRA `(.L_x_654) ;  /* 0x0000000000748947 */ /* 0x000fec0003800000 */
[----:B----4-:R-:W-:Y:S01]  /*13d0*/  LEA R11, R6, R7, 0x7 ;  /* 0x00000007060b7211 */ /* 0x010fe200078e38ff */
[----:B------:R-:W0:Y:S04]  /*13e0*/  LDCU UR6, c[0x0][0x390] ;  /* 0x00007200ff0677ac */ /* 0x000e280008000800 */
[----:B------:R-:W-:-:S05]  /*13f0*/  IMAD.WIDE R8, R11, 0x4, R4 ;  /* 0x000000040b087825 */ /* 0x000fca00078e0204 */
[----:B------:R-:W0:Y:S01]  /*1400*/  LDG.E R12, desc[UR4][R8.64] ;  /* 0x00000004080c7981 */ /* 0x000e22000c1e1900 */
[----:B------:R-:W-:-:S04]  /*1410*/  IMAD.WIDE R10, R11, 0x4, R2 ;  /* 0x000000040b0a7825 */ /* 0x000fc800078e0202 */
[----:B0-----:R-:W-:-:S05]  /*1420*/  FMUL R13, R12, UR6 ;  /* 0x000000060c0d7c20 */ /* 0x001fca0008400000 */
[----:B------:R0:W-:Y:S04]  /*1430*/  STG.E desc[UR4][R10.64], R13 ;  /* 0x0000000d0a007986 */ /* 0x0001e8000c101904 */
[----:B------:R-:W2:Y:S02]  /*1440*/  LDG.E R12, desc[UR4][R8.64+0x200] ;  /* 0x00020004080c7981 */ /* 0x000ea4000c1e1900 */
[----:B--2---:R-:W-:-:S05]  /*1450*/  FMUL R15, R12, UR6 ;  /* 0x000000060c0f7c20 */ /* 0x004fca0008400000 */
[----:B------:R1:W-:Y:S04]  /*1460*/  STG.E desc[UR4][R10.64+0x200], R15 ;  /* 0x0002000f0a007986 */ /* 0x0003e8000c101904 */
[----:B------:R-:W2:Y:S02]  /*1470*/  LDG.E R12, desc[UR4][R8.64+0x400] ;  /* 0x00040004080c7981 */ /* 0x000ea4000c1e1900 */
[----:B--2---:R-:W-:-:S05]  /*1480*/  FMUL R17, R12, UR6 ;  /* 0x000000060c117c20 */ /* 0x004fca0008400000 */
[----:B------:R2:W-:Y:S04]  /*1490*/  STG.E desc[UR4][R10.64+0x400], R17 ;  /* 0x000400110a007986 */ /* 0x0005e8000c101904 */
[----:B------:R-:W3:Y:S02]  /*14a0*/  LDG.E R12, desc[UR4][R8.64+0x600] ;  /* 0x00060004080c7981 */ /* 0x000ee4000c1e1900 */
[----:B---3--:R-:W-:-:S05]  /*14b0*/  FMUL R19, R12, UR6 ;  /* 0x000000060c137c20 */ /* 0x008fca0008400000 */
[----:B------:R3:W-:Y:S04]  /*14c0*/  STG.E desc[UR4][R10.64+0x600], R19 ;  /* 0x000600130a007986 */ /* 0x0007e8000c101904 */
[----:B------:R-:W0:Y:S02]  /*14d0*/  LDG.E R12, desc[UR4][R8.64+0x800] ;  /* 0x00080004080c7981 */ /* 0x000e24000c1e1900 */
[----:B0-----:R-:W-:-:S05]  /*14e0*/  FMUL R13, R12, UR6 ;  /* 0x000000060c0d7c20 */ /* 0x001fca0008400000 */
[----:B------:R0:W-:Y:S04]  /*14f0*/  STG.E desc[UR4][R10.64+0x800], R13 ;  /* 0x0008000d0a007986 */ /* 0x0001e8000c101904 */
[----:B------:R-:W1:Y:S02]  /*1500*/  LDG.E R12, desc[UR4][R8.64+0xa00] ;  /* 0x000a0004080c7981 */ /* 0x000e64000c1e1900 */
[----:B-1----:R-:W-:-:S05]  /*1510*/  FMUL R15, R12, UR6 ;  /* 0x000000060c0f7c20 */ /* 0x002fca0008400000 */
[----:B------:R0:W-:Y:S04]  /*1520*/  STG.E desc[UR4][R10.64+0xa00], R15 ;  /* 0x000a000f0a007986 */ /* 0x0001e8000c101904 */
[----:B------:R-:W2:Y:S02]  /*1530*/  LDG.E R12, desc[UR4][R8.64+0xc00] ;  /* 0x000c0004080c7981 */ /* 0x000ea4000c1e1900 */
[----:B--2---:R-:W-:-:S05]  /*1540*/  FMUL R17, R12, UR6 ;  /* 0x000000060c117c20 */ /* 0x004fca0008400000 */
[----:B------:R0:W-:Y:S04]  /*1550*/  STG.E desc[UR4][R10.64+0xc00], R17 ;  /* 0x000c00110a007986 */ /* 0x0001e8000c101904 */
[----:B------:R-:W3:Y:S01]  /*1560*/  LDG.E R12, desc[UR4][R8.64+0xe00] ;  /* 0x000e0004080c7981 */ /* 0x000ee2000c1e1900 */
[----:B------:R-:W-:Y:S01]  /*1570*/  IADD3 R6, PT, PT, R6, 0x8, RZ ;  /* 0x0000000806067810 */ /* 0x000fe20007ffe0ff */
[----:B---3--:R-:W-:-:S05]  /*1580*/  FMUL R19, R12, UR6 ;  /* 0x000000060c137c20 */ /* 0x008fca0008400000 */
[----:B------:R0:W-:Y:S02]  /*1590*/  STG.E desc[UR4][R10.64+0xe00], R19 ;  /* 0x000e00130a007986 */ /* 0x0001e4000c101904 */
.L_x_654:
[----:B------:R-:W-:Y:S05]  /*15a0*/  @!P1 EXIT ;  /* 0x000000000000994d */ /* 0x000fea0003800000 */
[----:B------:R-:W-:Y:S02]  /*15b0*/  ISETP.GE.U32.AND P0, PT, R14, 0x4, PT ;  /* 0x000000040e00780c */ /* 0x000fe40003f06070 */
[----:B------:R-:W-:-:S04]  /*15c0*/  LOP3.LUT R12, R0, 0x3, RZ, 0xc0, !PT ;  /* 0x00000003000c7812 */ /* 0x000fc800078ec0ff */
[----:B------:R-:W-:-:S07]  /*15d0*/  ISETP.NE.AND P1, PT, R12, RZ, PT ;  /* 0x000000ff0c00720c */ /* 0x000fce0003f25270 */
[----:B------:R-:W-:Y:S06]  /*15e0*/  @!P0 BRA `(.L_x_655) ;  /* 0x0000000000448947 */ /* 0x000fec0003800000 */
[----:B----4-:R-:W-:Y:S01]  /*15f0*/  IMAD R9, R6, 0x80, R7 ;  /* 0x0000008006097824 */ /* 0x010fe200078e0207 */
[----:B------:R-:W1:Y:S03]  /*1600*/  LDCU UR6, c[0x0][0x390] ;  /* 0x00007200ff0677ac */ /* 0x000e660008000800 */
[----:B0-----:R-:W-:-:S05]  /*1610*/  IMAD.WIDE R10, R9, 0x4, R4 ;  /* 0x00000004090a7825 */ /* 0x001fca00078e0204 */
[----:B------:R-:W1:Y:S01]  /*1620*/  LDG.E R0, desc[UR4][R10.64] ;  /* 0x000000040a007981 */ /* 0x000e62000c1e1900 */
[----:B------:R-:W-:-:S04]  /*1630*/  IMAD.WIDE R8, R9, 0x4, R2 ;  /* 0x0000000409087825 */ /* 0x000fc800078e0202 */
[----:B-1----:R-:W-:-:S05]  /*1640*/  FMUL R13, R0, UR6 ;  /* 0x00000006000d7c20 */ /* 0x002fca0008400000 */
[----:B------:R1:W-:Y:S04]  /*1650*/  STG.E desc[UR4][R8.64], R13 ;  /* 0x0000000d08007986 */ /* 0x0003e8000c101904 */
[----:B------:R-:W2:Y:S02]  /*1660*/  LDG.E R0, desc[UR4][R10.64+0x200] ;  /* 0x000200040a007981 */ /* 0x000ea4000c1e1900 */
[----:B--2---:R-:W-:-:S05]  /*1670*/  FMUL R15, R0, UR6 ;  /* 0x00000006000f7c20 */ /* 0x004fca0008400000 */
[----:B------:R1:W-:Y:S04]  /*1680*/  STG.E desc[UR4][R8.64+0x200], R15 ;  /* 0x0002000f08007986 */ /* 0x0003e8000c101904 */
[----:B------:R-:W2:Y:S02]  /*1690*/  LDG.E R0, desc[UR4][R10.64+0x400] ;  /* 0x000400040a007981 */ /* 0x000ea4000c1e1900 */
[----:B--2---:R-:W-:-:S05]  /*16a0*/  FMUL R17, R0, UR6 ;  /* 0x0000000600117c20 */ /* 0x004fca0008400000 */
[----:B------:R1:W-:Y:S04]  /*16b0*/  STG.E desc[UR4][R8.64+0x400], R17 ;  /* 0x0004001108007986 */ /* 0x0003e8000c101904 */
[----:B------:R-:W2:Y:S01]  /*16c0*/  LDG.E R0, desc[UR4][R10.64+0x600] ;  /* 0x000600040a007981 */ /* 0x000ea2000c1e1900 */
[----:B------:R-:W-:Y:S01]  /*16d0*/  IADD3 R6, PT, PT, R6, 0x4, RZ ;  /* 0x0000000406067810 */ /* 0x000fe20007ffe0ff */
[----:B--2---:R-:W-:-:S05]  /*16e0*/  FMUL R19, R0, UR6 ;  /* 0x0000000600137c20 */ /* 0x004fca0008400000 */
[----:B------:R1:W-:Y:S02]  /*16f0*/  STG.E desc[UR4][R8.64+0x600], R19 ;  /* 0x0006001308007986 */ /* 0x0003e4000c101904 */
.L_x_655:
[----:B------:R-:W-:Y:S05]  /*1700*/  @!P1 EXIT ;  /* 0x000000000000994d */ /* 0x000fea0003800000 */
[----:B0---4-:R-:W-:Y:S01]  /*1710*/  LEA R11, R6, R7, 0x7 ;  /* 0x00000007060b7211 */ /* 0x011fe200078e38ff */
[----:B------:R-:W-:Y:S01]  /*1720*/  IMAD.MOV R0, RZ, RZ, -R12 ;  /* 0x000000ffff007224 */ /* 0x000fe200078e0a0c */
[----:B------:R-:W0:Y:S06]  /*1730*/  LDCU UR6, c[0x0][0x390] ;  /* 0x00007200ff0677ac */ /* 0x000e2c0008000800 */
.L_x_656:
[----:B-1----:R-:W-:-:S06]  /*1740*/  IMAD.WIDE R8, R11, 0x4, R4 ;  /* 0x000000040b087825 */ /* 0x002fcc00078e0204 */
[----:B0-----:R-:W0:Y:S01]  /*1750*/  LDG.E R8, desc[UR4][R8.64] ;  /* 0x0000000408087981 */ /* 0x001e22000c1e1900 */
[----:B------:R-:W-:Y:S01]  /*1760*/  IADD3 R0, PT, PT, R0, 0x1, RZ ;  /* 0x0000000100007810 */ /* 0x000fe20007ffe0ff */
[----:B------:R-:W-:-:S03]  /*1770*/  IMAD.WIDE R6, R11, 0x4, R2 ;  /* 0x000000040b067825 */ /* 0x000fc600078e0202 */
[----:B------:R-:W-:Y:S01]  /*1780*/  ISETP.NE.AND P0, PT, R0, RZ, PT ;  /* 0x000000ff0000720c */ /* 0x000fe20003f05270 */
[----:B0-----:R-:W-:-:S05]  /*1790*/  FMUL R13, R8, UR6 ;  /* 0x00000006080d7c20 */ /* 0x001fca0008400000 */
[----:B------:R0:W-:Y:S07]  /*17a0*/  STG.E desc[UR4][R6.64], R13 ;  /* 0x0000000d06007986 */ /* 0x0001ee000c101904 */
[----:B------:R-:W-:Y:S05]  /*17b0*/  @!P0 EXIT ;  /* 0x000000000000894d */ /* 0x000fea0003800000 */
[----:B------:R-:W-:Y:S01]  /*17c0*/  IADD3 R11, PT, PT, R11, 0x80, RZ ;  /* 0x000000800b0b7810 */ /* 0x000fe20007ffe0ff */
[----:B------:R-:W-:Y:S06]  /*17d0*/  BRA `(.L_x_656) ;  /* 0xfffffffc00d87947 */ /* 0x000fec000383ffff */
.L_x_657:
        /* <DEDUP_REMOVED lines=10> */
.L_x_773:


//--------------------- .text._ZN3cub18CUB_300001_SM_10006detail9transform16transform_kernelINS2_10policy_hubILb1EN4cuda3std3__45tupleIJN6thrust24THRUST_300001_SM_1000_NS10device_ptrIfEEEEEE10policy1000EiNSA_6detail10functional5actorINSH_9compositeIJNSH_16operator_adaptorINS7_10multipliesIvEEEENSI_INSH_8argumentILj0EEEEENSI_INSH_5valueIfEEEEEEEEESC_JPfEEEvT0_iT1_T2_DpNS2_10kernel_argIT3_EE --------------------------
	.section	.text._ZN3cub18CUB_300001_SM_10006detail9transform16transform_kernelINS2_10policy_hubILb1EN4cuda3std3__45tupleIJN6thrust24THRUST_300001_SM_1000_NS10device_ptrIfEEEEEE10policy1000EiNSA_6detail10functional5actorINSH_9compositeIJNSH_16operator_adaptorINS7_10multipliesIvEEEENSI_INSH_8argumentILj0EEEEENSI_INSH_5valueIfEEEEEEEEESC_JPfEEEvT0_iT1_T2_DpNS2_10kernel_argIT3_EE,"ax",@progbits
	.align	128
        .global         _ZN3cub18CUB_300001_SM_10006detail9transform16transform_kernelINS2_10policy_hubILb1EN4cuda3std3__45tupleIJN6thrust24THRUST_300001_SM_1000_NS10device_ptrIfEEEEEE10policy1000EiNSA_6detail10functional5actorINSH_9compositeIJNSH_16operator_adaptorINS7_10multipliesIvEEEENSI_INSH_8argumentILj0EEEEENSI_INSH_5valueIfEEEEEEEEESC_JPfEEEvT0_iT1_T2_DpNS2_10kernel_argIT3_EE
        .type           _ZN3cub18CUB_300001_SM_10006detail9transform16transform_kernelINS2_10policy_hubILb1EN4cuda3std3__45tupleIJN6thrust24THRUST_300001_SM_1000_NS10device_ptrIfEEEEEE10policy1000EiNSA_6detail10functional5actorINSH_9compositeIJNSH_16operator_adaptorINS7_10multipliesIvEEEENSI_INSH_8argumentILj0EEEEENSI_INSH_5valueIfEEEEEEEEESC_JPfEEEvT0_iT1_T2_DpNS2_10kernel_argIT3_EE,@function
        .size           _ZN3cub18CUB_300001_SM_10006detail9transform16transform_kernelINS2_10policy_hubILb1EN4cuda3std3__45tupleIJN6thrust24THRUST_300001_SM_1000_NS10device_ptrIfEEEEEE10policy1000EiNSA_6detail10functional5actorINSH_9compositeIJNSH_16operator_adaptorINS7_10multipliesIvEEEENSI_INSH_8argumentILj0EEEEENSI_INSH_5valueIfEEEEEEEEESC_JPfEEEvT0_iT1_T2_DpNS2_10kernel_argIT3_EE,(.L_x_774 - _ZN3cub18CUB_300001_SM_10006detail9transform16transform_kernelINS2_10policy_hubILb1EN4cuda3std3__45tupleIJN6thrust24THRUST_300001_SM_1000_NS10device_ptrIfEEEEEE10policy1000EiNSA_6detail10functional5actorINSH_9compositeIJNSH_16operator_adaptorINS7_10multipliesIvEEEENSI_INSH_8argumentILj0EEEEENSI_INSH_5valueIfEEEEEEEEESC_JPfEEEvT0_iT1_T2_DpNS2_10kernel_argIT3_EE)
        .other          _ZN3cub18CUB_300001_SM_10006detail9transform16transform_kernelINS2_10policy_hubILb1EN4cuda3std3__45tupleIJN6thrust24THRUST_300001_SM_1000_NS10device_ptrIfEEEEEE10policy1000EiNSA_6detail10functional5actorINSH_9compositeIJNSH_16operator_adaptorINS7_10multipliesIvEEEENSI_INSH_8argumentILj0EEEEENSI_INSH_5valueIfEEEEEEEEESC_JPfEEEvT0_iT1_T2_DpNS2_10kernel_argIT3_EE,@"STO_CUDA_ENTRY STV_DEFAULT"
_ZN3cub18CUB_300001_SM_10006detail9transform16transform_kernelINS2_10policy_hubILb1EN4cuda3std3__45tupleIJN6thrust24THRUST_300001_SM_1000_NS10device_ptrIfEEEEEE10policy1000EiNSA_6detail10functional5actorINSH_9compositeIJNSH_16operator_adaptorINS7_10multipliesIvEEEENSI_INSH_8argumentILj0EEEEENSI_INSH_5valueIfEEEEEEEEESC_JPfEEEvT0_iT1_T2_DpNS2_10kernel_argIT3_EE:
.text._ZN3cub18CUB_300001_SM_10006detail9transform16transform_kernelINS2_10policy_hubILb1EN4cuda3std3__45tupleIJN6thrust24THRUST_300001_SM_1000_NS10device_ptrIfEEEEEE10policy1000EiNSA_6detail10functional5actorINSH_9compositeIJNSH_16operator_adaptorINS7_10multipliesIvEEEENSI_INSH_8argumentILj0EEEEENSI_INSH_5valueIfEEEEEEEEESC_JPfEEEvT0_iT1_T2_DpNS2_10kernel_argIT3_EE:
[----:B------:R-:W-:Y:S08]  /*0000*/  LDC R1, c[0x0][0x37c] ;  /* 0x0000df00ff017b82 */ /* 0x000ff00000000800 */
[----:B------:R-:W0:Y:S01]  /*0010*/  LDC.64 R8, c[0x0][0x380] ;  /* 0x0000e000ff087b82 */ /* 0x000e220000000a00 */
[----:B------:R-:W1:Y:S01]  /*0020*/  S2R R0, SR_TID.X ;  /* 0x0000000000007919 */ /* 0x000e620000002100 */
[----:B------:R-:W2:Y:S01]  /*0030*/  LDCU.64 UR6, c[0x0][0x358] ;  /* 0x00006b00ff0677ac */ /* 0x000ea20008000a00 */
[----:B------:R-:W-:Y:S05]  /*0040*/  BSSY.RECONVERGENT B0, `(.L_x_658) ;  /* 0x0000016000007945 */ /* 0x000fea0003800200 */
[----:B------:R-:W3:Y:S08]  /*0050*/  S2UR UR4, SR_CTAID.X ;  /* 0x00000000000479c3 */ /* 0x000ef00000002500 */
[----:B------:R-:W4:Y:S01]  /*0060*/  LDC.64 R2, c[0x0][0x398] ;  /* 0x0000e600ff027b82 */ /* 0x000f220000000a00 */
[----:B0-----:R-:W-:-:S07]  /*0070*/  SHF.L.U32 R7, R9, 0x7, RZ ;  /* 0x0000000709077819 */ /* 0x001fce00000006ff */
[----:B------:R-:W0:Y:S01]  /*0080*/  LDC.64 R4, c[0x0][0x390] ;  /* 0x0000e400ff047b82 */ /* 0x000e220000000a00 */
[----:B---3--:R-:W-:Y:S01]  /*0090*/  IMAD R13, R7, UR4, RZ ;  /* 0x00000004070d7c24 */ /* 0x008fe2000f8e02ff */
[----:B-1----:R-:W-:-:S04]  /*00a0*/  SHF.L.U32 R15, R0, 0x7, RZ ;  /* 0x00000007000f7819 */ /* 0x002fc800000006ff */
[----:B------:R-:W-:-:S04]  /*00b0*/  IADD3 R8, PT, PT, -R13, R8, RZ ;  /* 0x000000080d087210 */ /* 0x000fc80007ffe1ff */
[CC--:B------:R-:W-:Y:S02]  /*00c0*/  VIMNMX R6, PT, PT, R7.reuse, R8.reuse, PT ;  /* 0x0000000807067248 */ /* 0x0c0fe40003fe0100 */
[----:B------:R-:W-:Y:S02]  /*00d0*/  ISETP.GT.AND P0, PT, R7, R8, PT ;  /* 0x000000080700720c */ /* 0x000fe40003f04270 */
[----:B------:R-:W-:-:S04]  /*00e0*/  SHF.L.U32 R12, R6, 0x2, RZ ;  /* 0x00000002060c7819 */ /* 0x000fc800000006ff */
[----:B------:R-:W-:-:S13]  /*00f0*/  ISETP.GE.AND P1, PT, R15, R12, PT ;  /* 0x0000000c0f00720c */ /* 0x000fda0003f26270 */
[----:B--2-4-:R-:W-:Y:S05]  /*0100*/  @P1 BRA `(.L_x_659) ;  /* 0x0000000000241947 */ /* 0x014fea0003800000 */
[----:B------:R-:W1:Y:S02]  /*0110*/  LDC.64 R10, c[0x0][0x398] ;  /* 0x0000e600ff0a7b82 */ /* 0x000e640000000a00 */
[----:B-1----:R-:W-:-:S04]  /*0120*/  IMAD.WIDE.U32 R10, R0, 0x80, R10 ;  /* 0x00000080000a7825 */ /* 0x002fc800078e000a */
[----:B------:R-:W-:-:S07]  /*0130*/  IMAD.WIDE R10, R13, 0x4, R10 ;  /* 0x000000040d0a7825 */ /* 0x000fce00078e020a */
.L_x_660:
[----:B------:R-:W-:Y:S01]  /*0140*/  VIADD R15, R15, 0x4000 ;  /* 0x000040000f0f7836 */ /* 0x000fe20000000000 */
[----:B------:R1:W-:Y:S04]  /*0150*/  CCTL.E.PF2 [R10] ;  /* 0x000000000a00798f */ /* 0x0003e80000800100 */
[----:B------:R-:W-:Y:S02]  /*0160*/  ISETP.GE.AND P1, PT, R15, R12, PT ;  /* 0x0000000c0f00720c */ /* 0x000fe40003f26270 */
[----:B-1----:R-:W-:-:S04]  /*0170*/  IADD3 R10, P2, PT, R10, 0x4000, RZ ;  /* 0x000040000a0a7810 */ /* 0x002fc80007f5e0ff */
[----:B------:R-:W-:-:S07]  /*0180*/  IADD3.X R11, PT, PT, RZ, R11, RZ, P2, !PT ;  /* 0x0000000bff0b7210 */ /* 0x000fce00017fe4ff */
[----:B------:R-:W-:Y:S05]  /*0190*/  @!P1 BRA `(.L_x_660) ;  /* 0xfffffffc00e89947 */ /* 0x000fea000383ffff */
.L_x_659:
[----:B------:R-:W-:Y:S05]  /*01a0*/  BSYNC.RECONVERGENT B0 ;  /* 0x0000000000007941 */ /* 0x000fea0003800200 */
.L_x_658:
[----:B------:R-:W-:-:S04]  /*01b0*/  IMAD.WIDE R2, R13, 0x4, R2 ;  /* 0x000000040d027825 */ /* 0x000fc800078e0202 */
[----:B0-----:R-:W-:Y:S01]  /*01c0*/  IMAD.WIDE R4, R13, 0x4, R4 ;  /* 0x000000040d047825 */ /* 0x001fe200078e0204 */
[----:B------:R-:W-:Y:S06]  /*01d0*/  @P0 BRA `(.L_x_661) ;  /* 0x0000000800540947 */ /* 0x000fec0003800000 */
        /* <DEDUP_REMOVED lines=11> */
[----:B------:R-:W-:Y:S02]  /*0290*/  LOP3.LUT R13, R14, 0x1000, RZ, 0xfc, !PT ;  /* 0x000010000e0d7812 */ /* 0x000fe400078efcff */
[----:B------:R-:W-:-:S07]  /*02a0*/  IADD3 R12, PT, PT, -R7, RZ, RZ ;  /* 0x000000ff070c7210 */ /* 0x000fce0007ffe1ff */
.L_x_663:
[----:B------:R-:W-:-:S05]  /*02b0*/  IADD3 R10, P1, PT, R2, R13, RZ ;  /* 0x0000000d020a7210 */ /* 0x000fca0007f3e0ff */
[----:B----4-:R-:W-:-:S05]  /*02c0*/  IMAD.X R11, R3, 0x1, R15, P1 ;  /* 0x00000001030b7824 */ /* 0x010fca00008e060f */
        /* <DEDUP_REMOVED lines=24> */
[----:B------:R-:W-:Y:S01]  /*0450*/  HFMA2 R19, -RZ, RZ, 0, 0 ;  /* 0x00000000ff137431 */ /* 0x000fe200000001ff */
[----:B------:R-:W-:Y:S01]  /*0460*/  MOV R18, 0x600 ;  /* 0x0000060000127802 */ /* 0x000fe20000000f00 */
        /* <DEDUP_REMOVED lines=8> */
[----:B------:R-:W1:Y:S01]  /*04f0*/  LDG.E R14, desc[UR6][R16.64+-0x600] ;  /* 0xfffa0006100e7981 */ /* 0x000e62000c1e1900 */
[----:B------:R-:W-:-:S05]  /*0500*/  IADD3 R18, P1, PT, R4, R18, RZ ;  /* 0x0000001204127210 */ /* 0x000fca0007f3e0ff */
[----:B------:R-:W-:Y:S02]  /*0510*/  IMAD.X R19, R5, 0x1, R19, P1 ;  /* 0x0000000105137824 */ /* 0x000fe400008e0613 */
[----:B-1----:R-:W-:-:S05]  /*0520*/  FMUL R21, R14, UR4 ;  /* 0x000000040e157c20 */ /* 0x002fca0008400000 */
        /* <DEDUP_REMOVED lines=17> */
[----:B------:R-:W-:Y:S02]  /*0640*/  IADD3 R12, PT, PT, R12, 0x10, RZ ;  /* 0x000000100c0c7810 */ /* 0x000fe40007ffe0ff */
[----:B------:R-:W-:Y:S02]  /*0650*/  IADD3 R13, P2, PT, R13, 0x2000, RZ ;  /* 0x000020000d0d7810 */ /* 0x000fe40007f5e0ff */
[----:B------:R-:W-:Y:S02]  /*0660*/  ISETP.NE.AND P1, PT, R12, RZ, PT ;  /* 0x000000ff0c00720c */ /* 0x000fe40003f25270 */
[----:B------:R-:W-:-:S02]  /*0670*/  IADD3.X R15, PT, PT, RZ, R15, RZ, P2, !PT ;  /* 0x0000000fff0f7210 */ /* 0x000fc400017fe4ff */
[----:B------:R-:W-:Y:S01]  /*0680*/  IADD3 R6, PT, PT, R6, 0x800, RZ ;  /* 0x0000080006067810 */ /* 0x000fe20007ffe0ff */
[----:B--2---:R-:W-:-:S05]  /*0690*/  FMUL R23, R8, UR4 ;  /* 0x0000000408177c20 */ /* 0x004fca0008400000 */
[----:B------:R4:W-:Y:S03]  /*06a0*/  STG.E desc[UR6][R18.64+0x600], R23 ;  /* 0x0006001712007986 */ /* 0x0009e6000c101906 */
[----:B------:R-:W-:Y:S05]  /*06b0*/  @P1 BRA `(.L_x_663) ;  /* 0xfffffff800fc1947 */ /* 0x000fea000383ffff */
.L_x_662:
[----:B------:R-:W-:Y:S05]  /*06c0*/  @!P0 EXIT ;  /* 0x000000000000894d */ /* 0x000fea0003800000 */
[----:B------:R-:W0:Y:S01]  /*06d0*/  LDCU UR4, c[0x0][0x384] ;  /* 0x00007080ff0477ac */ /* 0x000e220008000800 */
[----:B------:R-:W-:Y:S01]  /*06e0*/  ISETP.GE.U32.AND P0, PT, R20, 0x8, PT ;  /* 0x000000081400780c */ /* 0x000fe20003f06070 */
[----:B0-----:R-:W-:-:S06]  /*06f0*/  ULOP3.LUT UR5, UR4, 0x7, URZ, 0xc0, !UPT ;  /* 0x0000000704057892 */ /* 0x001fcc000f8ec0ff */
[----:B------:R-:W-:-:S06]  /*0700*/  ISETP.NE.AND P1, PT, RZ, UR5, PT ;  /* 0x00000005ff007c0c */ /* 0x000fcc000bf25270 */
[----:B------:R-:W-:Y:S07]  /*0710*/  @!P0 BRA `(.L_x_664) ;  /* 0x0000000000748947 */ /* 0x000fee0003800000 */
        /* <DEDUP_REMOVED lines=26> */
[----:B------:R-:W-:Y:S02]  /*08c0*/  VIADD R7, R7, 0x8 ;  /* 0x0000000807077836 */ /* 0x000fe40000000000 */
[----:B---3--:R-:W-:-:S05]  /*08d0*/  FMUL R19, R6, UR8 ;  /* 0x0000000806137c20 */ /* 0x008fca0008400000 */
[----:B------:R0:W-:Y:S02]  /*08e0*/  STG.E desc[UR6][R10.64+0xe00], R19 ;  /* 0x000e00130a007986 */ /* 0x0001e4000c101906 */
.L_x_664:
[----:B------:R-:W-:Y:S05]  /*08f0*/  @!P1 EXIT ;  /* 0x000000000000994d */ /* 0x000fea0003800000 */
[----:B------:R-:W-:Y:S02]  /*0900*/  UISETP.GE.U32.AND UP0, UPT, UR5, 0x4, UPT ;  /* 0x000000040500788c */ /* 0x000fe4000bf06070 */
[----:B------:R-:W-:-:S06]  /*0910*/  ULOP3.LUT UR4, UR4, 0x3, URZ, 0xc0, !UPT ;  /* 0x0000000304047892 */ /* 0x000fcc000f8ec0ff */
[----:B------:R-:W-:Y:S01]  /*0920*/  ISETP.NE.AND P0, PT, RZ, UR4, PT ;  /* 0x00000004ff007c0c */ /* 0x000fe2000bf05270 */
[----:B------:R-:W-:-:S12]  /*0930*/  BRA.U !UP0, `(.L_x_665) ;  /* 0x0000000108447547 */ /* 0x000fd8000b800000 */
[----:B0---4-:R-:W-:Y:S01]  /*0940*/  LEA R11, R7, R0, 0x7 ;  /* 0x00000000070b7211 */ /* 0x011fe200078e38ff */
        /* <DEDUP_REMOVED lines=16> */
.L_x_665:
[----:B------:R-:W-:Y:S05]  /*0a50*/  @!P0 EXIT ;  /* 0x000000000000894d */ /* 0x000fea0003800000 */
[----:B01--4-:R-:W-:Y:S01]  /*0a60*/  LEA R11, R7, R0, 0x7 ;  /* 0x00000000070b7211 */ /* 0x013fe200078e38ff */
[----:B------:R-:W0:Y:S01]  /*0a70*/  LDCU UR5, c[0x0][0x38c] ;  /* 0x00007180ff0577ac */ /* 0x000e220008000800 */
[----:B------:R-:W-:-:S12]  /*0a80*/  UIADD3 UR4, UPT, UPT, -UR4, URZ, URZ ;  /* 0x000000ff04047290 */ /* 0x000fd8000fffe1ff */
.L_x_666:
[----:B------:R-:W-:-:S06]  /*0a90*/  IMAD.WIDE R8, R11, 0x4, R2 ;  /* 0x000000040b087825 */ /* 0x000fcc00078e0202 */
[----:B------:R-:W0:Y:S01]  /*0aa0*/  LDG.E R8, desc[UR6][R8.64] ;  /* 0x0000000608087981 */ /* 0x000e22000c1e1900 */
[C---:B-1----:R-:W-:Y:S01]  /*0ab0*/  IMAD.WIDE R6, R11.reuse, 0x4, R4 ;  /* 0x000000040b067825 */ /* 0x042fe200078e0204 */
[----:B------:R-:W-:Y:S01]  /*0ac0*/  UIADD3 UR4, UPT, UPT, UR4, 0x1, URZ ;  /* 0x0000000104047890 */ /* 0x000fe2000fffe0ff */
[----:B------:R-:W-:-:S03]  /*0ad0*/  IADD3 R11, PT, PT, R11, 0x80, RZ ;  /* 0x000000800b0b7810 */ /* 0x000fc60007ffe0ff */
[----:B------:R-:W-:Y:S01]  /*0ae0*/  UISETP.NE.AND UP0, UPT, UR4, URZ, UPT ;  /* 0x000000ff0400728c */ /* 0x000fe2000bf05270 */
[----:B0-----:R-:W-:-:S05]  /*0af0*/  FMUL R13, R8, UR5 ;  /* 0x00000005080d7c20 */ /* 0x001fca0008400000 */
[----:B------:R1:W-:Y:S03]  /*0b00*/  STG.E desc[UR6][R6.64], R13 ;  /* 0x0000000d06007986 */ /* 0x0003e6000c101906 */
[----:B------:R-:W-:Y:S05]  /*0b10*/  BRA.U UP0, `(.L_x_666) ;  /* 0xfffffffd00dc7547 */ /* 0x000fea000b83ffff */
[----:B------:R-:W-:Y:S05]  /*0b20*/  EXIT ;  /* 0x000000000000794d */ /* 0x000fea0003800000 */
.L_x_661:
[----:B------:R-:W-:-:S13]  /*0b30*/  ISETP.GE.AND P0, PT, R9, 0x1, PT ;  /* 0x000000010900780c */ /* 0x000fda0003f06270 */
[----:B------:R-:W-:Y:S05]  /*0b40*/  @!P0 EXIT ;  /* 0x000000000000894d */ /* 0x000fea0003800000 */
[C---:B------:R-:W-:Y:S01]  /*0b50*/  ISETP.GE.U32.AND P0, PT, R9.reuse, 0x8, PT ;  /* 0x000000080900780c */ /* 0x040fe20003f06070 */
[----:B------:R-:W-:Y:S01]  /*0b60*/  IMAD.MOV.U32 R7, RZ, RZ, RZ ;  /* 0x000000ffff077224 */ /* 0x000fe200078e00ff */
[----:B------:R-:W-:-:S11]  /*0b70*/  LOP3.LUT R18, R9, 0x7, RZ, 0xc0, !PT ;  /* 0x0000000709127812 */ /* 0x000fd600078ec0ff */
[----:B------:R-:W-:Y:S05]  /*0b80*/  @!P0 BRA `(.L_x_667) ;  /* 0x0000000000f08947 */ /* 0x000fea0003800000 */
[----:B------:R-:W-:Y:S01]  /*0b90*/  LOP3.LUT R7, R9, 0x7ffffff8, RZ, 0xc0, !PT ;  /* 0x7ffffff809077812 */ /* 0x000fe200078ec0ff */
[----:B------:R-:W0:Y:S01]  /*0ba0*/  LDCU UR4, c[0x0][0x38c] ;  /* 0x00007180ff0477ac */ /* 0x000e220008000800 */
[----:B------:R-:W-:-:S07]  /*0bb0*/  MOV R12, RZ ;  /* 0x000000ff000c7202 */ /* 0x000fce0000000f00 */
.L_x_670:
        /* <DEDUP_REMOVED lines=13> */
[----:B------:R-:W-:Y:S01]  /*0c90*/  IADD3 R21, PT, PT, R13, 0x100, RZ ;  /* 0x000001000d157810 */ /* 0x000fe20007ffe0ff */
[----:B------:R-:W-:-:S03]  /*0ca0*/  IMAD.WIDE R10, R19, 0x4, R4 ;  /* 0x00000004130a7825 */ /* 0x000fc600078e0204 */
[----:B------:R-:W-:Y:S01]  /*0cb0*/  ISETP.GE.AND P0, PT, R21, R6, PT ;  /* 0x000000061500720c */ /* 0x000fe20003f06270 */
[----:B------:R-:W-:Y:S02]  /*0cc0*/  VIADD R21, R13, 0x180 ;  /* 0x000001800d157836 */ /* 0x000fe40000000000 */
[----:B--2---:R-:W-:-:S10]  /*0cd0*/  @!P1 FMUL R19, R16, R23 ;  /* 0x0000001710139220 */ /* 0x004fd40000400000 */
        /* <DEDUP_REMOVED lines=8> */
[----:B------:R-:W-:-:S04]  /*0d60*/  IADD3 R17, PT, PT, R13, 0x200, RZ ;  /* 0x000002000d117810 */ /* 0x000fc80007ffe0ff */
[----:B------:R-:W-:Y:S01]  /*0d70*/  ISETP.GE.AND P0, PT, R17, R6, PT ;  /* 0x000000061100720c */ /* 0x000fe20003f06270 */
[----:B---3--:R-:W-:-:S12]  /*0d80*/  @!P1 FMUL R17, R14, R21 ;  /* 0x000000150e119220 */ /* 0x008fd80000400000 */
[----:B------:R-:W1:Y:S01]  /*0d90*/  @!P0 LDC R21, c[0x0][0x38c] ;  /* 0x0000e300ff158b82 */ /* 0x000e620000000800 */
[----:B------:R3:W-:Y:S04]  /*0da0*/  @!P1 STG.E desc[UR6][R10.64+0x400], R17 ;  /* 0x000400110a009986 */ /* 0x0007e8000c101906 */
[----:B------:R-:W1:Y:S01]  /*0db0*/  @!P0 LDG.E R14, desc[UR6][R8.64+0x600] ;  /* 0x00060006080e8981 */ /* 0x000e62000c1e1900 */
[----:B--2---:R-:W-:-:S04]  /*0dc0*/  IADD3 R19, PT, PT, R13, 0x280, RZ ;  /* 0x000002800d137810 */ /* 0x004fc80007ffe0ff */
[----:B------:R-:W-:Y:S01]  /*0dd0*/  ISETP.GE.AND P1, PT, R19, R6, PT ;  /* 0x000000061300720c */ /* 0x000fe20003f26270 */
[----:B-1----:R-:W-:-:S12]  /*0de0*/  @!P0 FMUL R15, R14, R21 ;  /* 0x000000150e0f8220 */ /* 0x002fd80000400000 */
[----:B------:R-:W3:Y:S01]  /*0df0*/  @!P1 LDC R21, c[0x0][0x38c] ;  /* 0x0000e300ff159b82 */ /* 0x000ee20000000800 */
[----:B------:R1:W-:Y:S04]  /*0e00*/  @!P0 STG.E desc[UR6][R10.64+0x600], R15 ;  /* 0x0006000f0a008986 */ /* 0x0003e8000c101906 */
[----:B------:R-:W3:Y:S01]  /*0e10*/  @!P1 LDG.E R14, desc[UR6][R8.64+0x800] ;  /* 0x00080006080e9981 */ /* 0x000ee2000c1e1900 */
[----:B------:R-:W-:-:S04]  /*0e20*/  IADD3 R19, PT, PT, R13, 0x300, RZ ;  /* 0x000003000d137810 */ /* 0x000fc80007ffe0ff */
[----:B------:R-:W-:-:S13]  /*0e30*/  ISETP.GE.AND P0, PT, R19, R6, PT ;  /* 0x000000061300720c */ /* 0x000fda0003f06270 */
[----:B------:R-:W2:Y:S01]  /*0e40*/  @!P0 LDC R19, c[0x0][0x38c] ;  /* 0x0000e300ff138b82 */ /* 0x000ea20000000800 */
[----:B---3--:R-:W-:-:S05]  /*0e50*/  @!P1 FMUL R17, R14, R21 ;  /* 0x000000150e119220 */ /* 0x008fca0000400000 */
[----:B------:R1:W-:Y:S04]  /*0e60*/  @!P1 STG.E desc[UR6][R10.64+0x800], R17 ;  /* 0x000800110a009986 */ /* 0x0003e8000c101906 */
[----:B------:R-:W2:Y:S01]  /*0e70*/  @!P0 LDG.E R14, desc[UR6][R8.64+0xa00] ;  /* 0x000a0006080e8981 */ /* 0x000ea2000c1e1900 */
[----:B------:R-:W-:Y:S01]  /*0e80*/  IADD3 R13, PT, PT, R13, 0x380, RZ ;  /* 0x000003800d0d7810 */ /* 0x000fe20007ffe0ff */
[----:B------:R-:W-:Y:S01]  /*0e90*/  VIADD R12, R12, 0x8 ;  /* 0x000000080c0c7836 */ /* 0x000fe20000000000 */
[----:B------:R-:W-:Y:S04]  /*0ea0*/  BSSY.RECONVERGENT B0, `(.L_x_668) ;  /* 0x0000009000007945 */ /* 0x000fe80003800200 */
[----:B------:R-:W-:Y:S01]  /*0eb0*/  ISETP.NE.AND P1, PT, R12, R7, PT ;  /* 0x000000070c00720c */ /* 0x000fe20003f25270 */
[----:B--2---:R-:W-:-:S05]  /*0ec0*/  @!P0 FMUL R19, R14, R19 ;  /* 0x000000130e138220 */ /* 0x004fca0000400000 */
[----:B------:R1:W-:Y:S01]  /*0ed0*/  @!P0 STG.E desc[UR6][R10.64+0xa00], R19 ;  /* 0x000a00130a008986 */ /* 0x0003e2000c101906 */
[----:B------:R-:W-:-:S13]  /*0ee0*/  ISETP.GE.AND P0, PT, R13, R6, PT ;  /* 0x000000060d00720c */ /* 0x000fda0003f06270 */
[----:B-1----:R-:W-:Y:S05]  /*0ef0*/  @P0 BRA `(.L_x_669) ;  /* 0x00000000000c0947 */ /* 0x002fea0003800000 */
[----:B------:R-:W0:Y:S02]  /*0f00*/  LDG.E R8, desc[UR6][R8.64+0xc00] ;  /* 0x000c000608087981 */ /* 0x000e24000c1e1900 */
[----:B0-----:R-:W-:-:S05]  /*0f10*/  FMUL R13, R8, UR4 ;  /* 0x00000004080d7c20 */ /* 0x001fca0008400000 */
[----:B------:R1:W-:Y:S02]  /*0f20*/  STG.E desc[UR6][R10.64+0xc00], R13 ;  /* 0x000c000d0a007986 */ /* 0x0003e4000c101906 */
.L_x_669:
[----:B0-----:R-:W-:Y:S05]  /*0f30*/  BSYNC.RECONVERGENT B0 ;  /* 0x0000000000007941 */ /* 0x001fea0003800200 */
.L_x_668:
[----:B------:R-:W-:Y:S05]  /*0f40*/  @P1 BRA `(.L_x_670) ;  /* 0xfffffffc001c1947 */ /* 0x000fea000383ffff */
.L_x_667:
[----:B------:R-:W-:-:S13]  /*0f50*/  ISETP.NE.AND P0, PT, R18, RZ, PT ;  /* 0x000000ff1200720c */ /* 0x000fda0003f05270 */
[----:B------:R-:W-:Y:S05]  /*0f60*/  @!P0 EXIT ;  /* 0x000000000000894d */ /* 0x000fea0003800000 */
[----:B------:R-:W0:Y:S01]  /*0f70*/  LDC R8, c[0x0][0x384] ;  /* 0x0000e100ff087b82 */ /* 0x000e220000000800 */
[----:B------:R-:W-:Y:S02]  /*0f80*/  ISETP.GE.U32.AND P1, PT, R18, 0x4, PT ;  /* 0x000000041200780c */ /* 0x000fe40003f26070 */
[----:B0-----:R-:W-:-:S04]  /*0f90*/  LOP3.LUT R20, R8, 0x3, RZ, 0xc0, !PT ;  /* 0x0000000308147812 */ /* 0x001fc800078ec0ff */
[----:B------:R-:W-:-:S07]  /*0fa0*/  ISETP.NE.AND P0, PT, R20, RZ, PT ;  /* 0x000000ff1400720c */ /* 0x000fce0003f05270 */
[----:B------:R-:W-:Y:S06]  /*0fb0*/  @!P1 BRA `(.L_x_671) ;  /* 0x0000000000849947 */ /* 0x000fec0003800000 */
[----:B------:R-:W-:-:S04]  /*0fc0*/  LEA R9, R7, R0, 0x7 ;  /* 0x0000000007097211 */ /* 0x000fc800078e38ff */
        /* <DEDUP_REMOVED lines=12> */
[----:B------:R-:W-:Y:S01]  /*1090*/  IADD3 R23, PT, PT, R9, 0x100, RZ ;  /* 0x0000010009177810 */ /* 0x000fe20007ffe0ff */
        /* <DEDUP_REMOVED lines=15> */
[----:B-1----:R-:W-:-:S04]  /*1190*/  @!P1 IMAD.WIDE R10, R19, 0x4, R4 ;  /* 0x00000004130a9825 */ /* 0x002fc800078e0204 */
[----:B------:R-:W-:Y:S02]  /*11a0*/  VIADD R7, R7, 0x4 ;  /* 0x0000000407077836 */ /* 0x000fe40000000000 */
[----:B0-----:R-:W-:-:S05]  /*11b0*/  @!P1 FMUL R17, R14, R23 ;  /* 0x000000170e119220 */ /* 0x001fca0000400000 */
[----:B------:R2:W-:Y:S02]  /*11c0*/  @!P1 STG.E desc[UR6][R10.64], R17 ;  /* 0x000000110a009986 */ /* 0x0005e4000c101906 */
.L_x_671:
[----:B------:R-:W-:Y:S05]  /*11d0*/  @!P0 EXIT ;  /* 0x000000000000894d */ /* 0x000fea0003800000 */
[----:B------:R-:W-:Y:S02]  /*11e0*/  ISETP.NE.AND P1, PT, R20, 0x1, PT ;  /* 0x000000011400780c */ /* 0x000fe40003f25270 */
[----:B------:R-:W-:-:S04]  /*11f0*/  LOP3.LUT R8, R8, 0x1, RZ, 0xc0, !PT ;  /* 0x0000000108087812 */ /* 0x000fc800078ec0ff */
[----:B------:R-:W-:-:S07]  /*1200*/  ISETP.NE.U32.AND P0, PT, R8, 0x1, PT ;  /* 0x000000010800780c */ /* 0x000fce0003f05070 */
[----:B------:R-:W-:Y:S06]  /*1210*/  @!P1 BRA `(.L_x_672) ;  /* 0x0000000000449947 */ /* 0x000fec0003800000 */
[----:B-12---:R-:W-:-:S04]  /*1220*/  LEA R11, R7, R0, 0x7 ;  /* 0x00000000070b7211 */ /* 0x006fc800078e38ff */
        /* <DEDUP_REMOVED lines=16> */
.L_x_672:
[----:B------:R-:W-:Y:S05]  /*1330*/  @P0 EXIT ;  /* 0x000000000000094d */ /* 0x000fea0003800000 */
[----:B------:R-:W-:-:S04]  /*1340*/  LEA R7, R7, R0, 0x7 ;  /* 0x0000000007077211 */ /* 0x000fc800078e38ff */
        /* <DEDUP_REMOVED lines=9> */
.L_x_673:
        /* <DEDUP_REMOVED lines=10> */
.L_x_774:


//--------------------- .text._ZN3cub18CUB_300001_SM_10006detail9transform16transform_kernelINS2_10policy_hubILb1EN4cuda3std3__45tupleIJN6thrust24THRUST_300001_SM_1000_NS10device_ptrIfEEEEEE10policy1000El12PowerFunctorSC_JPfEEEvT0_iT1_T2_DpNS2_10kernel_argIT3_EE --------------------------
	.section	.text._ZN3cub18CUB_300001_SM_10006detail9transform16transform_kernelINS2_10policy_hubILb1EN4cuda3std3__45tupleIJN6thrust24THRUST_300001_SM_1000_NS10device_ptrIfEEEEEE10policy1000El12PowerFunctorSC_JPfEEEvT0_iT1_T2_DpNS2_10kernel_argIT3_EE,"ax",@progbits
	.align	128
        .global         _ZN3cub18CUB_300001_SM_10006detail9transform16transform_kernelINS2_10policy_hubILb1EN4cuda3std3__45tupleIJN6thrust24THRUST_300001_SM_1000_NS10device_ptrIfEEEEEE10policy1000El12PowerFunctorSC_JPfEEEvT0_iT1_T2_DpNS2_10kernel_argIT3_EE
        .type           _ZN3cub18CUB_300001_SM_10006detail9transform16transform_kernelINS2_10policy_hubILb1EN4cuda3std3__45tupleIJN6thrust24THRUST_300001_SM_1000_NS10device_ptrIfEEEEEE10policy1000El12PowerFunctorSC_JPfEEEvT0_iT1_T2_DpNS2_10kernel_argIT3_EE,@function
        .size           _ZN3cub18CUB_300001_SM_10006detail9transform16transform_kernelINS2_10policy_hubILb1EN4cuda3std3__45tupleIJN6thrust24THRUST_300001_SM_1000_NS10device_ptrIfEEEEEE10policy1000El12PowerFunctorSC_JPfEEEvT0_iT1_T2_DpNS2_10kernel_argIT3_EE,(.L_x_775 - _ZN3cub18CUB_300001_SM_10006detail9transform16transform_kernelINS2_10policy_hubILb1EN4cuda3std3__45tupleIJN6thrust24THRUST_300001_SM_1000_NS10device_ptrIfEEEEEE10policy1000El12PowerFunctorSC_JPfEEEvT0_iT1_T2_DpNS2_10kernel_argIT3_EE)
        .other          _ZN3cub18CUB_300001_SM_10006detail9transform16transform_kernelINS2_10policy_hubILb1EN4cuda3std3__45tupleIJN6thrust24THRUST_300001_SM_1000_NS10device_ptrIfEEEEEE10policy1000El12PowerFunctorSC_JPfEEEvT0_iT1_T2_DpNS2_10kernel_argIT3_EE,@"STO_CUDA_ENTRY STV_DEFAULT"
_ZN3cub18CUB_300001_SM_10006detail9transform16transform_kernelINS2_10policy_hubILb1EN4cuda3std3__45tupleIJN6thrust24THRUST_300001_SM_1000_NS10device_ptrIfEEEEEE10policy1000El12PowerFunctorSC_JPfEEEvT0_iT1_T2_DpNS2_10kernel_argIT3_EE:
.text._ZN3cub18CUB_300001_SM_10006detail9transform16transform_kernelINS2_10policy_hubILb1EN4cuda3std3__45tupleIJN6thrust24THRUST_300001_SM_1000_NS10device_ptrIfEEEEEE10policy1000El12PowerFunctorSC_JPfEEEvT0_iT1_T2_DpNS2_10kernel_argIT3_EE:
        /* <DEDUP_REMOVED lines=8> */
[----:B---3--:R-:W-:-:S04]  /*0080*/  IMAD.WIDE.U32 R4, R6, UR4, RZ ;  /* 0x0000000406047c25 */ /* 0x008fc8000f8e00ff */
[----:B------:R-:W-:Y:S01]  /*0090*/  IMAD R7, R3, UR4, RZ ;  /* 0x0000000403077c24 */ /* 0x000fe2000f8e02ff */
[----:B-1----:R-:W-:Y:S01]  /*00a0*/  IADD3 R9, P1, PT, -R4, UR6, RZ ;  /* 0x0000000604097c10 */ /* 0x002fe2000ff3e1ff */
[----:B--2---:R-:W-:Y:S01]  /*00b0*/  IMAD.SHL.U32 R11, R0, 0x80, RZ ;  /* 0x00000080000b7824 */ /* 0x004fe200078e00ff */
[----:B------:R-:W0:Y:S02]  /*00c0*/  LDCU.64 UR4, c[0x0][0x358] ;  /* 0x00006b00ff0477ac */ /* 0x000e240008000a00 */
[----:B------:R-:W-:Y:S02]  /*00d0*/  IADD3 R7, PT, PT, R5, R7, RZ ;  /* 0x0000000705077210 */ /* 0x000fe40007ffe0ff */
[----:B------:R-:W-:Y:S02]  /*00e0*/  ISETP.LT.U32.AND P0, PT, R9, R6, PT ;  /* 0x000000060900720c */ /* 0x000fe40003f01070 */
[----:B------:R-:W-:-:S04]  /*00f0*/  IADD3.X R8, PT, PT, ~R7, UR7, RZ, P1, !PT ;  /* 0x0000000707087c10 */ /* 0x000fc80008ffe5ff */
[----:B------:R-:W-:-:S04]  /*0100*/  ISETP.LT.AND.EX P0, PT, R8, R3, PT, P0 ;  /* 0x000000030800720c */ /* 0x000fc80003f01300 */
[----:B------:R-:W-:-:S04]  /*0110*/  SEL R3, R9, R6, P0 ;  /* 0x0000000609037207 */ /* 0x000fc80000000000 */
[----:B------:R-:W-:Y:S02]  /*0120*/  SHF.L.U32 R10, R3, 0x2, RZ ;  /* 0x00000002030a7819 */ /* 0x000fe400000006ff */
[----:B------:R-:W-:Y:S02]  /*0130*/  ISETP.NE.AND P1, PT, R6, R3, PT ;  /* 0x000000030600720c */ /* 0x000fe40003f25270 */
[----:B------:R-:W-:-:S13]  /*0140*/  ISETP.GE.AND P0, PT, R11, R10, PT ;  /* 0x0000000a0b00720c */ /* 0x000fda0003f06270 */
[----:B0-----:R-:W-:Y:S05]  /*0150*/  @P0 BRA `(.L_x_675) ;  /* 0x0000000000280947 */ /* 0x001fea0003800000 */
[----:B------:R-:W0:Y:S02]  /*0160*/  LDC.64 R8, c[0x0][0x398] ;  /* 0x0000e600ff087b82 */ /* 0x000e240000000a00 */
[----:B0-----:R-:W-:-:S04]  /*0170*/  LEA R8, P0, R4, R8, 0x2 ;  /* 0x0000000804087211 */ /* 0x001fc800078010ff */
[----:B------:R-:W-:-:S03]  /*0180*/  LEA.HI.X R9, R4, R9, R7, 0x2, P0 ;  /* 0x0000000904097211 */ /* 0x000fc600000f1407 */
[----:B------:R-:W-:-:S07]  /*0190*/  IMAD.WIDE.U32 R8, R0, 0x80, R8 ;  /* 0x0000008000087825 */ /* 0x000fce00078e0008 */
.L_x_676:
[----:B------:R-:W-:Y:S01]  /*01a0*/  IADD3 R11, PT, PT, R11, 0x4000, RZ ;  /* 0x000040000b0b7810 */ /* 0x000fe20007ffe0ff */
[----:B------:R0:W-:Y:S03]  /*01b0*/  CCTL.E.PF2 [R8] ;  /* 0x000000000800798f */ /* 0x0001e60000800100 */
[----:B------:R-:W-:Y:S02]  /*01c0*/  ISETP.GE.AND P0, PT, R11, R10, PT ;  /* 0x0000000a0b00720c */ /* 0x000fe40003f06270 */
[----:B0-----:R-:W-:-:S05]  /*01d0*/  IADD3 R8, P2, PT, R8, 0x4000, RZ ;  /* 0x0000400008087810 */ /* 0x001fca0007f5e0ff */
[----:B------:R-:W-:-:S06]  /*01e0*/  IMAD.X R9, RZ, RZ, R9, P2 ;  /* 0x000000ffff097224 */ /* 0x000fcc00010e0609 */
[----:B------:R-:W-:Y:S05]  /*01f0*/  @!P0 BRA `(.L_x_676) ;  /* 0xfffffffc00e88947 */ /* 0x000fea000383ffff */
.L_x_675:
[----:B------:R-:W-:Y:S05]  /*0200*/  BSYNC.RECONVERGENT B0 ;  /* 0x0000000000007941 */ /* 0x000fea0003800200 */
.L_x_674:
[----:B------:R-:W-:Y:S05]  /*0210*/  @!P1 BRA `(.L_x_677) ;  /* 0x0000000400d09947 */ /* 0x000fea0003800000 */
[----:B------:R-:W-:-:S13]  /*0220*/  ISETP.GE.AND P0, PT, R2, 0x1, PT ;  /* 0x000000010200780c */ /* 0x000fda0003f06270 */
[----:B------:R-:W-:Y:S05]  /*0230*/  @!P0 EXIT ;  /* 0x000000000000894d */ /* 0x000fea0003800000 */
[----:B------:R-:W0:Y:S01]  /*0240*/  LDC R12, c[0x0][0x38c] ;  /* 0x0000e300ff0c7b82 */ /* 0x000e220000000800 */
[----:B------:R-:W1:Y:S01]  /*0250*/  LDCU.128 UR8, c[0x0][0x390] ;  /* 0x00007200ff0877ac */ /* 0x000e620008000c00 */
[C---:B------:R-:W-:Y:S02]  /*0260*/  SHF.L.U32 R9, R4.reuse, 0x2, RZ ;  /* 0x0000000204097819 */ /* 0x040fe400000006ff */
[----:B------:R-:W-:Y:S02]  /*0270*/  SHF.L.U64.HI R11, R4, 0x2, R7 ;  /* 0x00000002040b7819 */ /* 0x000fe40000010207 */
[----:B------:R-:W-:Y:S02]  /*0280*/  IADD3 R2, PT, PT, -R2, RZ, RZ ;  /* 0x000000ff02027210 */ /* 0x000fe40007ffe1ff */
[----:B------:R-:W2:Y:S01]  /*0290*/  LDC R8, c[0x0][0x38c] ;  /* 0x0000e300ff087b82 */ /* 0x000ea20000000800 */
[C---:B-1----:R-:W-:Y:S02]  /*02a0*/  IADD3 R6, P0, PT, R9.reuse, UR8, RZ ;  /* 0x0000000809067c10 */ /* 0x042fe4000ff1e0ff */
[----:B------:R-:W-:-:S02]  /*02b0*/  IADD3 R4, P2, PT, R9, UR10, RZ ;  /* 0x0000000a09047c10 */ /* 0x000fc4000ff5e0ff */
[----:B------:R-:W-:Y:S01]  /*02c0*/  IADD3.X R7, PT, PT, R11, UR9, RZ, P0, !PT ;  /* 0x000000090b077c10 */ /* 0x000fe200087fe4ff */
[----:B0-----:R-:W-:Y:S01]  /*02d0*/  FMUL R10, R12, 0.5 ;  /* 0x3f0000000c0a7820 */ /* 0x001fe20000400000 */
[----:B------:R-:W0:Y:S08]  /*02e0*/  FRND.FLOOR R5, R12 ;  /* 0x0000000c00057307 */ /* 0x000e300000205000 */
[----:B------:R-:W1:Y:S01]  /*02f0*/  FRND.TRUNC R10, R10 ;  /* 0x0000000a000a7307 */ /* 0x000e62000020d000 */
[----:B0-----:R-:W-:-:S02]  /*0300*/  FSETP.NEU.AND P1, PT, R5, R12, PT ;  /* 0x0000000c0500720b */ /* 0x001fc40003f2d000 */
[----:B------:R-:W-:Y:S01]  /*0310*/  IADD3.X R5, PT, PT, R11, UR11, RZ, P2, !PT ;  /* 0x0000000b0b057c10 */ /* 0x000fe200097fe4ff */
[----:B-1----:R-:W-:-:S04]  /*0320*/  FADD R9, R10, R10 ;  /* 0x0000000a0a097221 */ /* 0x002fc80000000000 */
[----:B--2---:R-:W-:-:S07]  /*0330*/  FADD R9, -R9, R12 ;  /* 0x0000000c09097221 */ /* 0x004fce0000000100 */
.L_x_682:
[----:B------:R-:W-:Y:S01]  /*0340*/  ISETP.GE.AND P0, PT, R0, R3, PT ;  /* 0x000000030000720c */ /* 0x000fe20003f06270 */
[----:B------:R-:W-:Y:S01]  /*0350*/  VIADD R2, R2, 0x1 ;  /* 0x0000000102027836 */ /* 0x000fe20000000000 */
[----:B------:R-:W-:Y:S04]  /*0360*/  BSSY.RECONVERGENT B0, `(.L_x_678) ;  /* 0x000005c000007945 */ /* 0x000fe80003800200 */
[----:B------:R-:W-:-:S07]  /*0370*/  ISETP.NE.AND P2, PT, R2, RZ, PT ;  /* 0x000000ff0200720c */ /* 0x000fce0003f45270 */
[----:B0-----:R-:W-:Y:S06]  /*0380*/  @P0 BRA `(.L_x_679) ;  /* 0x0000000400640947 */ /* 0x001fec0003800000 */
[----:B------:R-:W-:-:S06]  /*0390*/  IMAD.WIDE R10, R0, 0x4, R4 ;  /* 0x00000004000a7825 */ /* 0x000fcc00078e0204 */
[----:B------:R-:W2:Y:S01]  /*03a0*/  LDG.E R11, desc[UR4][R10.64] ;  /* 0x000000040a0b7981 */ /* 0x000ea2000c1e1900 */
[----:B------:R-:W-:Y:S01]  /*03b0*/  IMAD.MOV.U32 R19, RZ, RZ, 0x3a2c32e4 ;  /* 0x3a2c32e4ff137424 */ /* 0x000fe200078e00ff */
[----:B------:R-:W-:Y:S01]  /*03c0*/  BSSY.RECONVERGENT B1, `(.L_x_680) ;  /* 0x0000054000017945 */ /* 0x000fe20003800200 */
[C---:B--2---:R-:W-:Y:S01]  /*03d0*/  FMUL R12, |R11|.reuse, 16777216 ;  /* 0x4b8000000b0c7820 */ /* 0x044fe20000400200 */
[----:B------:R-:W-:-:S04]  /*03e0*/  FSETP.GEU.AND P0, PT, |R11|, 1.175494350822287508e-38, PT ;  /* 0x008000000b00780b */ /* 0x000fc80003f0e200 */
[----:B------:R-:W-:-:S04]  /*03f0*/  FSEL R12, R12, |R11|, !P0 ;  /* 0x4000000b0c0c7208 */ /* 0x000fc80004000000 */
[----:B------:R-:W-:-:S04]  /*0400*/  IADD3 R13, PT, PT, R12, -0x3f3504f3, RZ ;  /* 0xc0cafb0d0c0d7810 */ /* 0x000fc80007ffe0ff */
[----:B------:R-:W-:-:S04]  /*0410*/  LOP3.LUT R13, R13, 0xff800000, RZ, 0xc0, !PT ;  /* 0xff8000000d0d7812 */ /* 0x000fc800078ec0ff */
[-C--:B------:R-:W-:Y:S02]  /*0420*/  IADD3 R12, PT, PT, R12, -R13.reuse, RZ ;  /* 0x8000000d0c0c7210 */ /* 0x080fe40007ffe0ff */
[----:B------:R-:W-:-:S03]  /*0430*/  I2FP.F32.S32 R13, R13 ;  /* 0x0000000d000d7245 */ /* 0x000fc60000201400 */
[C---:B------:R-:W-:Y:S01]  /*0440*/  FADD R14, R12.reuse, 1 ;  /* 0x3f8000000c0e7421 */ /* 0x040fe20000000000 */
[----:B------:R-:W-:Y:S01]  /*0450*/  FADD R15, R12, -1 ;  /* 0xbf8000000c0f7421 */ /* 0x000fe20000000000 */
[----:B------:R-:W-:-:S03]  /*0460*/  FSEL R12, RZ, -24, P0 ;  /* 0xc1c00000ff0c7808 */ /* 0x000fc60000000000 */
[----:B------:R-:W-:Y:S01]  /*0470*/  FADD R17, R15, R15 ;  /* 0x0000000f0f117221 */ /* 0x000fe20000000000 */
[----:B------:R-:W0:Y:S01]  /*0480*/  MUFU.RCP R14, R14 ;  /* 0x0000000e000e7308 */ /* 0x000e220000001000 */
[----:B------:R-:W-:Y:S02]  /*0490*/  FFMA R13, R13, 1.1920928955078125e-07, R12 ;  /* 0x340000000d0d7823 */ /* 0x000fe4000000000c */
[----:B0-----:R-:W-:-:S04]  /*04a0*/  FMUL R10, R14, R17 ;  /* 0x000000110e0a7220 */ /* 0x001fc80000400000 */
[----:B------:R-:W-:Y:S01]  /*04b0*/  FADD R17, R15, -R10 ;  /* 0x8000000a0f117221 */ /* 0x000fe20000000000 */
[CC--:B------:R-:W-:Y:S01]  /*04c0*/  FMUL R16, R10.reuse, R10.reuse ;  /* 0x0000000a0a107220 */ /* 0x0c0fe20000400000 */
[----:B------:R-:W-:Y:S02]  /*04d0*/  FFMA R12, R10, 1.4426950216293334961, R13 ;  /* 0x3fb8aa3b0a0c7823 */ /* 0x000fe4000000000d */
[----:B------:R-:W-:Y:S01]  /*04e0*/  FADD R18, R17, R17 ;  /* 0x0000001111127221 */ /* 0x000fe20000000000 */
[C---:B------:R-:W-:Y:S01]  /*04f0*/  FFMA R17, R16.reuse, R19, 0.0032181653659790754318 ;  /* 0x3b52e7db10117423 */ /* 0x040fe20000000013 */
[----:B------:R-:W-:Y:S02]  /*0500*/  FADD R13, R13, -R12 ;  /* 0x8000000c0d0d7221 */ /* 0x000fe40000000000 */
[----:B------:R-:W-:Y:S01]  /*0510*/  FFMA R15, R15, -R10, R18 ;  /* 0x8000000a0f0f7223 */ /* 0x000fe20000000012 */
[----:B------:R-:W-:Y:S01]  /*0520*/  FFMA R17, R16, R17, 0.018033718690276145935 ;  /* 0x3c93bb7310117423 */ /* 0x000fe20000000011 */
[----:B------:R-:W-:-:S02]  /*0530*/  FFMA R18, R10, 1.4426950216293334961, R13 ;  /* 0x3fb8aa3b0a127823 */ /* 0x000fc4000000000d */
[----:B------:R-:W-:Y:S01]  /*0540*/  FMUL R15, R14, R15 ;  /* 0x0000000f0e0f7220 */ /* 0x000fe20000400000 */
[----:B------:R-:W-:-:S03]  /*0550*/  FFMA R17, R16, R17, 0.12022458761930465698 ;  /* 0x3df6384f10117423 */ /* 0x000fc60000000011 */
[----:B------:R-:W-:Y:S01]  /*0560*/  FFMA R13, R15, 1.4426950216293334961, R18 ;  /* 0x3fb8aa3b0f0d7823 */ /* 0x000fe20000000012 */
[----:B------:R-:W-:-:S03]  /*0570*/  FMUL R17, R16, R17 ;  /* 0x0000001110117220 */ /* 0x000fc60000400000 */
[----:B------:R-:W-:Y:S01]  /*0580*/  FFMA R14, R10, 1.9251366722983220825e-08, R13 ;  /* 0x32a55e340a0e7823 */ /* 0x000fe2000000000d */
[----:B------:R-:W-:-:S04]  /*0590*/  FMUL R13, R17, 3 ;  /* 0x40400000110d7820 */ /* 0x000fc80000400000 */
[----:B------:R-:W-:-:S04]  /*05a0*/  FFMA R14, R15, R13, R14 ;  /* 0x0000000d0f0e7223 */ /* 0x000fc8000000000e */
[----:B------:R-:W-:-:S04]  /*05b0*/  FFMA R17, R10, R17, R14 ;  /* 0x000000110a117223 */ /* 0x000fc8000000000e */
[----:B------:R-:W-:-:S04]  /*05c0*/  FADD R10, R12, R17 ;  /* 0x000000110c0a7221 */ /* 0x000fc80000000000 */
[----:B------:R-:W-:Y:S01]  /*05d0*/  FMUL R13, R10, R8 ;  /* 0x000000080a0d7220 */ /* 0x000fe20000400000 */
[----:B------:R-:W-:-:S03]  /*05e0*/  FADD R12, -R12, R10 ;  /* 0x0000000a0c0c7221 */ /* 0x000fc60000000100 */
[----:B------:R-:W0:Y:S01]  /*05f0*/  FRND R14, R13 ;  /* 0x0000000d000e7307 */ /* 0x000e220000201000 */
[----:B------:R-:W-:Y:S01]  /*0600*/  FADD R17, R17, -R12 ;  /* 0x8000000c11117221 */ /* 0x000fe20000000000 */
[-C--:B------:R-:W-:Y:S01]  /*0610*/  FFMA R10, R10, R8.reuse, -R13 ;  /* 0x000000080a0a7223 */ /* 0x080fe2000000080d */
[C---:B------:R-:W-:Y:S02]  /*0620*/  FSETP.GT.AND P3, PT, |R13|.reuse, 152, PT ;  /* 0x431800000d00780b */ /* 0x040fe40003f64200 */
[----:B------:R-:W-:Y:S01]  /*0630*/  FSETP.GEU.AND P4, PT, R13, RZ, PT ;  /* 0x000000ff0d00720b */ /* 0x000fe20003f8e000 */
[----:B------:R-:W-:Y:S01]  /*0640*/  FFMA R10, R17, R8, R10 ;  /* 0x00000008110a7223 */ /* 0x000fe2000000000a */
[----:B------:R-:W-:Y:S01]  /*0650*/  HFMA2 R17, -RZ, RZ, 0.64013671875, -15.109375 ;  /* 0x391fcb8eff117431 */ /* 0x000fe200000001ff */
[----:B------:R-:W1:Y:S01]  /*0660*/  F2I.NTZ R12, R13 ;  /* 0x0000000d000c7305 */ /* 0x000e620000203100 */
[----:B0-----:R-:W-:Y:S01]  /*0670*/  FADD R15, R13, -R14 ;  /* 0x8000000e0d0f7221 */ /* 0x001fe20000000000 */
[----:B------:R-:W-:-:S03]  /*0680*/  FSETP.GT.AND P0, PT, R14, RZ, PT ;  /* 0x000000ff0e00720b */ /* 0x000fc60003f04000 */
[----:B------:R-:W-:-:S04]  /*0690*/  FADD R10, R10, R15 ;  /* 0x0000000f0a0a7221 */ /* 0x000fc80000000000 */
[C---:B------:R-:W-:Y:S01]  /*06a0*/  FFMA R15, R10.reuse, R17, 0.0013391353422775864601 ;  /* 0x3aaf85ed0a0f7423 */ /* 0x040fe20000000011 */
[----:B------:R-:W-:Y:S02]  /*06b0*/  SEL R17, RZ, 0x83000000, P0 ;  /* 0x83000000ff117807 */ /* 0x000fe40000000000 */
[----:B------:R-:W-:Y:S01]  /*06c0*/  FSETP.NEU.AND P0, PT, R11, 1, PT ;  /* 0x3f8000000b00780b */ /* 0x000fe20003f0d000 */
[----:B------:R-:W-:Y:S01]  /*06d0*/  FFMA R15, R10, R15, 0.0096188392490148544312 ;  /* 0x3c1d98560a0f7423 */ /* 0x000fe2000000000f */
[----:B------:R-:W-:Y:S01]  /*06e0*/  IADD3 R14, PT, PT, R17, 0x7f000000, RZ ;  /* 0x7f000000110e7810 */ /* 0x000fe20007ffe0ff */
[----:B-1----:R-:W-:Y:S01]  /*06f0*/  IMAD R17, R12, 0x800000, -R17 ;  /* 0x008000000c117824 */ /* 0x002fe200078e0a11 */
[----:B------:R-:W-:Y:S01]  /*0700*/  FSETP.EQ.OR P0, PT, R8, RZ, !P0 ;  /* 0x000000ff0800720b */ /* 0x000fe20004702400 */
[----:B------:R-:W-:Y:S01]  /*0710*/  FFMA R15, R10, R15, 0.055503588169813156128 ;  /* 0x3d6357bb0a0f7423 */ /* 0x000fe2000000000f */
[----:B------:R-:W-:-:S04]  /*0720*/  IMAD.WIDE R12, R0, 0x4, R6 ;  /* 0x00000004000c7825 */ /* 0x000fc800078e0206 */
[----:B------:R-:W-:-:S04]  /*0730*/  FFMA R15, R10, R15, 0.24022644758224487305 ;  /* 0x3e75fdec0a0f7423 */ /* 0x000fc8000000000f */
[----:B------:R-:W-:-:S04]  /*0740*/  FFMA R15, R10, R15, 0.69314718246459960938 ;  /* 0x3f3172180a0f7423 */ /* 0x000fc8000000000f */
[----:B------:R-:W-:-:S04]  /*0750*/  FFMA R15, R10, R15, 1 ;  /* 0x3f8000000a0f7423 */ /* 0x000fc8000000000f */
[----:B------:R-:W-:Y:S01]  /*0760*/  FMUL R14, R15, R14 ;  /* 0x0000000e0f0e7220 */ /* 0x000fe20000400000 */
[----:B------:R-:W-:-:S03]  /*0770*/  MOV R15, 0x3f800000 ;  /* 0x3f800000000f7802 */ /* 0x000fc60000000f00 */
[----:B------:R-:W-:Y:S01]  /*0780*/  FMUL R14, R14, R17 ;  /* 0x000000110e0e7220 */ /* 0x000fe20000400000 */
[----:B------:R-:W-:Y:S01]  /*0790*/  @P3 FSEL R14, RZ, +INF , !P4 ;  /* 0x7f800000ff0e3808 */ /* 0x000fe20006000000 */
[----:B------:R-:W-:Y:S06]  /*07a0*/  @P0 BRA `(.L_x_681) ;  /* 0x0000000000540947 */ /* 0x000fec0003800000 */
[----:B------:R-:W-:-:S04]  /*07b0*/  FSETP.NAN.AND P0, PT, |R8|, |R8|, PT ;  /* 0x400000080800720b */ /* 0x000fc80003f08200 */
[----:B------:R-:W-:-:S13]  /*07c0*/  FSETP.NUM.AND P0, PT, |R11|, |R11|, !P0 ;  /* 0x4000000b0b00720b */ /* 0x000fda0004707200 */
[----:B------:R-:W-:Y:S01]  /*07d0*/  @!P0 FADD R15, R11, R8 ;  /* 0x000000080b0f8221 */ /* 0x000fe20000000000 */
[----:B------:R-:W-:Y:S06]  /*07e0*/  @!P0 BRA `(.L_x_681) ;  /* 0x0000000000448947 */ /* 0x000fec0003800000 */
[----:B------:R-:W-:-:S04]  /*07f0*/  FSETP.NEU.AND P0, PT, |R11|, +INF , PT ;  /* 0x7f8000000b00780b */ /* 0x000fc80003f0d200 */
[----:B------:R-:W-:-:S04]  /*0800*/  FSETP.NEU.AND P0, PT, R11, RZ, P0 ;  /* 0x000000ff0b00720b */ /* 0x000fc8000070d000 */
[----:B------:R-:W-:Y:S02]  /*0810*/  FSETP.GEU.OR P3, PT, R8, RZ, P0 ;  /* 0x000000ff0800720b */ /* 0x000fe4000076e400 */
[----:B------:R-:W-:-:S07]  /*0820*/  FSETP.NEU.AND P4, PT, |R9|, 1, !P0 ;  /* 0x3f8000000900780b */ /* 0x000fce000478d200 */
[----:B------:R-:W-:-:S05]  /*0830*/  @!P0 FADD R10, R11, R11 ;  /* 0x0000000b0b0a8221 */ /* 0x000fca0000000000 */
[----:B------:R-:W-:-:S04]  /*0840*/  @!P3 LOP3.LUT R10, R10, 0x7f800000, RZ, 0x3c, !PT ;  /* 0x7f8000000a0ab812 */ /* 0x000fc800078e3cff */
[----:B------:R-:W-:-:S04]  /*0850*/  @P4 LOP3.LUT R10, R10, 0x7fffffff, RZ, 0xc0, !PT ;  /* 0x7fffffff0a0a4812 */ /* 0x000fc800078ec0ff */
[----:B------:R-:W-:Y:S01]  /*0860*/  @!P0 MOV R15, R10 ;  /* 0x0000000a000f8202 */ /* 0x000fe20000000f00 */
[----:B------:R-:W-:Y:S06]  /*0870*/  @!P0 BRA `(.L_x_681) ;  /* 0x0000000000208947 */ /* 0x000fec0003800000 */
[----:B------:R-:W-:Y:S02]  /*0880*/  FSETP.NEU.AND P0, PT, |R8|, +INF , PT ;  /* 0x7f8000000800780b */ /* 0x000fe40003f0d200 */
[----:B------:R-:W-:-:S13]  /*0890*/  FSETP.EQ.AND P3, PT, R11, -1, PT ;  /* 0xbf8000000b00780b */ /* 0x000fda0003f62000 */
[----:B------:R-:W-:Y:S05]  /*08a0*/  @!P0 BRA P3, `(.L_x_681) ;  /* 0x0000000000148947 */ /* 0x000fea0001800000 */
[----:B------:R-:W-:Y:S01]  /*08b0*/  FSETP.GEU.AND P0, PT, R11, RZ, PT ;  /* 0x000000ff0b00720b */ /* 0x000fe20003f0e000 */
[----:B------:R-:W-:-:S12]  /*08c0*/  IMAD.MOV.U32 R15, RZ, RZ, R14 ;  /* 0x000000ffff0f7224 */ /* 0x000fd800078e000e */
[----:B------:R-:W-:-:S04]  /*08d0*/  @!P0 FSETP.NEU.AND P3, PT, |R9|, 1, PT ;  /* 0x3f8000000900880b */ /* 0x000fc80003f6d200 */
[----:B------:R-:W-:-:S04]  /*08e0*/  @!P0 FSEL R10, R14, -R14, P3 ;  /* 0x8000000e0e0a8208 */ /* 0x000fc80001800000 */
[----:B------:R-:W-:-:S07]  /*08f0*/  @!P0 FSEL R15, R10, +QNAN , !P1 ;  /* 0x7fffffff0a0f8808 */ /* 0x000fce0004800000 */
.L_x_681:
[----:B------:R-:W-:Y:S05]  /*0900*/  BSYNC.RECONVERGENT B1 ;  /* 0x0000000000017941 */ /* 0x000fea0003800200 */
.L_x_680:
[----:B------:R0:W-:Y:S02]  /*0910*/  STG.E desc[UR4][R12.64], R15 ;  /* 0x0000000f0c007986 */ /* 0x0001e4000c101904 */
.L_x_679:
[----:B------:R-:W-:Y:S05]  /*0920*/  BSYNC.RECONVERGENT B0 ;  /* 0x0000000000007941 */ /* 0x000fea0003800200 */
.L_x_678:
[----:B------:R-:W-:Y:S01]  /*0930*/  IADD3 R0, PT, PT, R0, 0x80, RZ ;  /* 0x0000008000007810 */ /* 0x000fe20007ffe0ff */
[----:B------:R-:W-:Y:S06]  /*0940*/  @P2 BRA `(.L_x_682) ;  /* 0xfffffff8007c2947 */ /* 0x000fec000383ffff */
[----:B------:R-:W-:Y:S05]  /*0950*/  EXIT ;  /* 0x000000000000794d */ /* 0x000fea0003800000 */
.L_x_677:
[----:B------:R-:W-:-:S13]  /*0960*/  ISETP.GE.AND P0, PT, R2, 0x1, PT ;  /* 0x000000010200780c */ /* 0x000fda0003f06270 */
[----:B------:R-:W-:Y:S05]  /*0970*/  @!P0 EXIT ;  /* 0x000000000000894d */ /* 0x000fea0003800000 */
[----:B------:R-:W0:Y:S01]  /*0980*/  LDC R8, c[0x0][0x38c] ;  /* 0x0000e300ff087b82 */ /* 0x000e220000000800 */
[----:B------:R-:W1:Y:S01]  /*0990*/  LDCU.128 UR8, c[0x0][0x390] ;  /* 0x00007200ff0877ac */ /* 0x000e620008000c00 */
[C---:B------:R-:W-:Y:S01]  /*09a0*/  SHF.L.U32 R6, R4.reuse, 0x2, RZ ;  /* 0x0000000204067819 */ /* 0x040fe200000006ff */
[----:B------:R-:W-:Y:S01]  /*09b0*/  IMAD.MOV R2, RZ, RZ, -R2 ;  /* 0x000000ffff027224 */ /* 0x000fe200078e0a02 */
[----:B------:R-:W-:-:S04]  /*09c0*/  SHF.L.U64.HI R7, R4, 0x2, R7 ;  /* 0x0000000204077819 */ /* 0x000fc80000010207 */
[----:B------:R-:W2:Y:S01]  /*09d0*/  LDC R3, c[0x0][0x38c] ;  /* 0x0000e300ff037b82 */ /* 0x000ea20000000800 */
[C---:B-1----:R-:W-:Y:S02]  /*09e0*/  IADD3 R4, P0, PT, R6.reuse, UR8, RZ ;  /* 0x0000000806047c10 */ /* 0x042fe4000ff1e0ff */
[----:B------:R-:W-:Y:S01]  /*09f0*/  IADD3 R6, P2, PT, R6, UR10, RZ ;  /* 0x0000000a06067c10 */ /* 0x000fe2000ff5e0ff */
[----:B0-----:R-:W-:Y:S01]  /*0a00*/  FMUL R9, R8, 0.5 ;  /* 0x3f00000008097820 */ /* 0x001fe20000400000 */
[----:B------:R-:W0:Y:S08]  /*0a10*/  FRND.FLOOR R5, R8 ;  /* 0x0000000800057307 */ /* 0x000e300000205000 */
[----:B------:R-:W1:Y:S01]  /*0a20*/  FRND.TRUNC R9, R9 ;  /* 0x0000000900097307 */ /* 0x000e62000020d000 */
[----:B0-----:R-:W-:-:S02]  /*0a30*/  FSETP.NEU.AND P1, PT, R5, R8, PT ;  /* 0x000000080500720b */ /* 0x001fc40003f2d000 */
[C---:B------:R-:W-:Y:S02]  /*0a40*/  IADD3.X R5, PT, PT, R7.reuse, UR9, RZ, P0, !PT ;  /* 0x0000000907057c10 */ /* 0x040fe400087fe4ff */
[----:B------:R-:W-:Y:S01]  /*0a50*/  IADD3.X R7, PT, PT, R7, UR11, RZ, P2, !PT ;  /* 0x0000000b07077c10 */ /* 0x000fe200097fe4ff */
[----:B-1----:R-:W-:-:S04]  /*0a60*/  FADD R11, R9, R9 ;  /* 0x00000009090b7221 */ /* 0x002fc80000000000 */
[----:B--2---:R-:W-:-:S07]  /*0a70*/  FADD R8, -R11, R8 ;  /* 0x000000080b087221 */ /* 0x004fce0000000100 */
.L_x_685:
[----:B0-----:R-:W-:-:S06]  /*0a80*/  IMAD.WIDE R10, R0, 0x4, R6 ;  /* 0x00000004000a7825 */ /* 0x001fcc00078e0206 */
[----:B------:R-:W2:Y:S01]  /*0a90*/  LDG.E R10, desc[UR4][R10.64] ;  /* 0x000000040a0a7981 */ /* 0x000ea2000c1e1900 */
[----:B------:R-:W-:Y:S01]  /*0aa0*/  HFMA2 R18, -RZ, RZ, 0.771484375, 0.21533203125 ;  /* 0x3a2c32e4ff127431 */ /* 0x000fe200000001ff */
[----:B------:R-:W-:Y:S01]  /*0ab0*/  BSSY.RECONVERGENT B0, `(.L_x_683) ;  /* 0x0000053000007945 */ /* 0x000fe20003800200 */
[C---:B--2---:R-:W-:Y:S01]  /*0ac0*/  FMUL R9, |R10|.reuse, 16777216 ;  /* 0x4b8000000a097820 */ /* 0x044fe20000400200 */
[----:B------:R-:W-:-:S04]  /*0ad0*/  FSETP.GEU.AND P0, PT, |R10|, 1.175494350822287508e-38, PT ;  /* 0x008000000a00780b */ /* 0x000fc80003f0e200 */
[----:B------:R-:W-:Y:S02]  /*0ae0*/  FSEL R9, R9, |R10|, !P0 ;  /* 0x4000000a09097208 */ /* 0x000fe40004000000 */
[----:B------:R-:W-:Y:S02]  /*0af0*/  FSEL R11, RZ, -24, P0 ;  /* 0xc1c00000ff0b7808 */ /* 0x000fe40000000000 */
[----:B------:R-:W-:-:S04]  /*0b00*/  IADD3 R12, PT, PT, R9, -0x3f3504f3, RZ ;  /* 0xc0cafb0d090c7810 */ /* 0x000fc80007ffe0ff */
[----:B------:R-:W-:-:S04]  /*0b10*/  LOP3.LUT R12, R12, 0xff800000, RZ, 0xc0, !PT ;  /* 0xff8000000c0c7812 */ /* 0x000fc800078ec0ff */
[-C--:B------:R-:W-:Y:S02]  /*0b20*/  IADD3 R9, PT, PT, R9, -R12.reuse, RZ ;  /* 0x8000000c09097210 */ /* 0x080fe40007ffe0ff */
[----:B------:R-:W-:-:S03]  /*0b30*/  I2FP.F32.S32 R12, R12 ;  /* 0x0000000c000c7245 */ /* 0x000fc60000201400 */
[C---:B------:R-:W-:Y:S01]  /*0b40*/  FADD R13, R9.reuse, 1 ;  /* 0x3f800000090d7421 */ /* 0x040fe20000000000 */
[----:B------:R-:W-:Y:S01]  /*0b50*/  FADD R14, R9, -1 ;  /* 0xbf800000090e7421 */ /* 0x000fe20000000000 */
[----:B------:R-:W-:-:S03]  /*0b60*/  FFMA R12, R12, 1.1920928955078125e-07, R11 ;  /* 0x340000000c0c7823 */ /* 0x000fc6000000000b */
[----:B------:R-:W-:Y:S01]  /*0b70*/  FADD R16, R14, R14 ;  /* 0x0000000e0e107221 */ /* 0x000fe20000000000 */
[----:B------:R-:W0:Y:S03]  /*0b80*/  MUFU.RCP R13, R13 ;  /* 0x0000000d000d7308 */ /* 0x000e260000001000 */
        /* <DEDUP_REMOVED lines=27> */
[----:B------:R-:W-:Y:S01]  /*0d40*/  IMAD.MOV.U32 R16, RZ, RZ, 0x391fcb8e ;  /* 0x391fcb8eff107424 */ /* 0x000fe200078e00ff */
        /* <DEDUP_REMOVED lines=8> */
[----:B------:R-:W-:Y:S02]  /*0dd0*/  IADD3 R13, PT, PT, R16, 0x7f000000, RZ ;  /* 0x7f000000100d7810 */ /* 0x000fe40007ffe0ff */
[----:B------:R-:W-:Y:S01]  /*0de0*/  FSETP.EQ.OR P0, PT, R3, RZ, !P0 ;  /* 0x000000ff0300720b */ /* 0x000fe20004702400 */
[----:B------:R-:W-:Y:S01]  /*0df0*/  FFMA R14, R9, R14, 0.055503588169813156128 ;  /* 0x3d6357bb090e7423 */ /* 0x000fe2000000000e */
[----:B-1----:R-:W-:-:S03]  /*0e00*/  LEA R16, R11, -R16, 0x17 ;  /* 0x800000100b107211 */ /* 0x002fc600078eb8ff */
[----:B------:R-:W-:-:S04]  /*0e10*/  FFMA R14, R9, R14, 0.24022644758224487305 ;  /* 0x3e75fdec090e7423 */ /* 0x000fc8000000000e */
[----:B------:R-:W-:-:S04]  /*0e20*/  FFMA R14, R9, R14, 0.69314718246459960938 ;  /* 0x3f317218090e7423 */ /* 0x000fc8000000000e */
[----:B------:R-:W-:Y:S01]  /*0e30*/  FFMA R14, R9, R14, 1 ;  /* 0x3f800000090e7423 */ /* 0x000fe2000000000e */
[----:B------:R-:W-:-:S03]  /*0e40*/  MOV R9, 0x3f800000 ;  /* 0x3f80000000097802 */ /* 0x000fc60000000f00 */
[----:B------:R-:W-:-:S04]  /*0e50*/  FMUL R13, R14, R13 ;  /* 0x0000000d0e0d7220 */ /* 0x000fc80000400000 */
        /* <DEDUP_REMOVED lines=13> */
[----:B------:R-:W-:-:S05]  /*0f30*/  @P3 LOP3.LUT R11, R11, 0x7fffffff, RZ, 0xc0, !PT ;  /* 0x7fffffff0b0b3812 */ /* 0x000fca00078ec0ff */
[----:B------:R-:W-:Y:S01]  /*0f40*/  @!P0 IMAD.MOV.U32 R9, RZ, RZ, R11 ;  /* 0x000000ffff098224 */ /* 0x000fe200078e000b */
[----:B------:R-:W-:Y:S06]  /*0f50*/  @!P0 BRA `(.L_x_684) ;  /* 0x0000000000208947 */ /* 0x000fec0003800000 */
[----:B------:R-:W-:Y:S02]  /*0f60*/  FSETP.NEU.AND P0, PT, |R3|, +INF , PT ;  /* 0x7f8000000300780b */ /* 0x000fe40003f0d200 */
[----:B------:R-:W-:-:S13]  /*0f70*/  FSETP.EQ.AND P2, PT, R10, -1, PT ;  /* 0xbf8000000a00780b */ /* 0x000fda0003f42000 */
[----:B------:R-:W-:Y:S05]  /*0f80*/  @!P0 BRA P2, `(.L_x_684) ;  /* 0x0000000000148947 */ /* 0x000fea0001000000 */
[----:B------:R-:W-:Y:S02]  /*0f90*/  FSETP.GEU.AND P0, PT, R10, RZ, PT ;  /* 0x000000ff0a00720b */ /* 0x000fe40003f0e000 */
[----:B------:R-:W-:-:S11]  /*0fa0*/  MOV R9, R13 ;  /* 0x0000000d00097202 */ /* 0x000fd60000000f00 */
[----:B------:R-:W-:-:S04]  /*0fb0*/  @!P0 FSETP.NEU.AND P2, PT, |R8|, 1, PT ;  /* 0x3f8000000800880b */ /* 0x000fc80003f4d200 */
[----:B------:R-:W-:-:S04]  /*0fc0*/  @!P0 FSEL R10, R13, -R13, P2 ;  /* 0x8000000d0d0a8208 */ /* 0x000fc80001000000 */
[----:B------:R-:W-:-:S07]  /*0fd0*/  @!P0 FSEL R9, R10, +QNAN , !P1 ;  /* 0x7fffffff0a098808 */ /* 0x000fce0004800000 */
.L_x_684:
[----:B------:R-:W-:Y:S05]  /*0fe0*/  BSYNC.RECONVERGENT B0 ;  /* 0x0000000000007941 */ /* 0x000fea0003800200 */
.L_x_683:
[----:B------:R-:W-:Y:S01]  /*0ff0*/  IADD3 R2, PT, PT, R2, 0x1, RZ ;  /* 0x0000000102027810 */ /* 0x000fe20007ffe0ff */
[----:B------:R-:W-:-:S03]  /*1000*/  IMAD.WIDE R10, R0, 0x4, R4 ;  /* 0x00000004000a7825 */ /* 0x000fc600078e0204 */
[----:B------:R-:W-:Y:S02]  /*1010*/  ISETP.NE.AND P0, PT, R2, RZ, PT ;  /* 0x000000ff0200720c */ /* 0x000fe40003f05270 */
[----:B------:R0:W-:Y:S11]  /*1020*/  STG.E desc[UR4][R10.64], R9 ;  /* 0x000000090a007986 */ /* 0x0001f6000c101904 */
[----:B------:R-:W-:Y:S05]  /*1030*/  @!P0 EXIT ;  /* 0x000000000000894d */ /* 0x000fea0003800000 */
[----:B------:R-:W-:Y:S01]  /*1040*/  IADD3 R0, PT, PT, R0, 0x80, RZ ;  /* 0x0000008000007810 */ /* 0x000fe20007ffe0ff */
[----:B------:R-:W-:Y:S06]  /*1050*/  BRA `(.L_x_685) ;  /* 0xfffffff800887947 */ /* 0x000fec000383ffff */
.L_x_686:
        /* <DEDUP_REMOVED lines=10> */
.L_x_775:


//--------------------- .text._ZN3cub18CUB_300001_SM_10006detail9transform16transform_kernelINS2_10policy_hubILb1EN4cuda3std3__45tupleIJN6thrust24THRUST_300001_SM_1000_NS10device_ptrIfEEEEEE10policy1000Ei12PowerFunctorSC_JPfEEEvT0_iT1_T2_DpNS2_10kernel_argIT3_EE --------------------------
	.section	.text._ZN3cub18CUB_300001_SM_10006detail9transform16transform_kernelINS2_10policy_hubILb1EN4cuda3std3__45tupleIJN6thrust24THRUST_300001_SM_1000_NS10device_ptrIfEEEEEE10policy1000Ei12PowerFunctorSC_JPfEEEvT0_iT1_T2_DpNS2_10kernel_argIT3_EE,"ax",@progbits
	.align	128
        .global         _ZN3cub18CUB_300001_SM_10006detail9transform16transform_kernelINS2_10policy_hubILb1EN4cuda3std3__45tupleIJN6thrust24THRUST_300001_SM_1000_NS10device_ptrIfEEEEEE10policy1000Ei12PowerFunctorSC_JPfEEEvT0_iT1_T2_DpNS2_10kernel_argIT3_EE
        .type           _ZN3cub18CUB_300001_SM_10006detail9transform16transform_kernelINS2_10policy_hubILb1EN4cuda3std3__45tupleIJN6thrust24THRUST_300001_SM_1000_NS10device_ptrIfEEEEEE10policy1000Ei12PowerFunctorSC_JPfEEEvT0_iT1_T2_DpNS2_10kernel_argIT3_EE,@function
        .size           _ZN3cub18CUB_300001_SM_10006detail9transform16transform_kernelINS2_10policy_hubILb1EN4cuda3std3__45tupleIJN6thrust24THRUST_300001_SM_1000_NS10device_ptrIfEEEEEE10policy1000Ei12PowerFunctorSC_JPfEEEvT0_iT1_T2_DpNS2_10kernel_argIT3_EE,(.L_x_776 - _ZN3cub18CUB_300001_SM_10006detail9transform16transform_kernelINS2_10policy_hubILb1EN4cuda3std3__45tupleIJN6thrust24THRUST_300001_SM_1000_NS10device_ptrIfEEEEEE10policy1000Ei12PowerFunctorSC_JPfEEEvT0_iT1_T2_DpNS2_10kernel_argIT3_EE)
        .other          _ZN3cub18CUB_300001_SM_10006detail9transform16transform_kernelINS2_10policy_hubILb1EN4cuda3std3__45tupleIJN6thrust24THRUST_300001_SM_1000_NS10device_ptrIfEEEEEE10policy1000Ei12PowerFunctorSC_JPfEEEvT0_iT1_T2_DpNS2_10kernel_argIT3_EE,@"STO_CUDA_ENTRY STV_DEFAULT"
_ZN3cub18CUB_300001_SM_10006detail9transform16transform_kernelINS2_10policy_hubILb1EN4cuda3std3__45tupleIJN6thrust24THRUST_300001_SM_1000_NS10device_ptrIfEEEEEE10policy1000Ei12PowerFunctorSC_JPfEEEvT0_iT1_T2_DpNS2_10kernel_argIT3_EE:
.text._ZN3cub18CUB_300001_SM_10006detail9transform16transform_kernelINS2_10policy_hubILb1EN4cuda3std3__45tupleIJN6thrust24THRUST_300001_SM_1000_NS10device_ptrIfEEEEEE10policy1000Ei12PowerFunctorSC_JPfEEEvT0_iT1_T2_DpNS2_10kernel_argIT3_EE:
[----:B------:R-:W-:Y:S08]  /*0000*/  LDC R1, c[0x0][0x37c] ;  /* 0x0000df00ff017b82 */ /* 0x000ff00000000800 */
[----:B------:R-:W0:Y:S01]  /*0010*/  LDC.64 R2, c[0x0][0x380] ;  /* 0x0000e000ff027b82 */ /* 0x000e220000000a00 */
[----:B------:R-:W1:Y:S01]  /*0020*/  S2R R0, SR_TID.X ;  /* 0x0000000000007919 */ /* 0x000e620000002100 */
[----:B------:R-:W-:Y:S06]  /*0030*/  BSSY.RECONVERGENT B0, `(.L_x_687) ;  /* 0x0000015000007945 */ /* 0x000fec0003800200 */
[----:B------:R-:W2:Y:S01]  /*0040*/  S2UR UR4, SR_CTAID.X ;  /* 0x00000000000479c3 */ /* 0x000ea20000002500 */
[----:B0-----:R-:W-:-:S05]  /*0050*/  SHF.L.U32 R4, R3, 0x7, RZ ;  /* 0x0000000703047819 */ /* 0x001fca00000006ff */
[----:B--2---:R-:W-:Y:S01]  /*0060*/  IMAD R9, R4, UR4, RZ ;  /* 0x0000000404097c24 */ /* 0x004fe2000f8e02ff */
[----:B-1----:R-:W-:Y:S01]  /*0070*/  SHF.L.U32 R11, R0, 0x7, RZ ;  /* 0x00000007000b7819 */ /* 0x002fe200000006ff */
[----:B------:R-:W0:Y:S03]  /*0080*/  LDCU.64 UR4, c[0x0][0x358] ;  /* 0x00006b00ff0477ac */ /* 0x000e260008000a00 */
[----:B------:R-:W-:-:S04]  /*0090*/  IADD3 R5, PT, PT, -R9, R2, RZ ;  /* 0x0000000209057210 */ /* 0x000fc80007ffe1ff */
[CC--:B------:R-:W-:Y:S02]  /*00a0*/  VIMNMX R7, PT, PT, R4.reuse, R5.reuse, PT ;  /* 0x0000000504077248 */ /* 0x0c0fe40003fe0100 */
[----:B------:R-:W-:Y:S02]  /*00b0*/  ISETP.GT.AND P1, PT, R4, R5, PT ;  /* 0x000000050400720c */ /* 0x000fe40003f24270 */
[----:B------:R-:W-:-:S04]  /*00c0*/  SHF.L.U32 R2, R7, 0x2, RZ ;  /* 0x0000000207027819 */ /* 0x000fc800000006ff */
[----:B------:R-:W-:-:S13]  /*00d0*/  ISETP.GE.AND P0, PT, R11, R2, PT ;  /* 0x000000020b00720c */ /* 0x000fda0003f06270 */
[----:B0-----:R-:W-:Y:S05]  /*00e0*/  @P0 BRA `(.L_x_688) ;  /* 0x0000000000240947 */ /* 0x001fea0003800000 */
[----:B------:R-:W0:Y:S02]  /*00f0*/  LDC.64 R4, c[0x0][0x398] ;  /* 0x0000e600ff047b82 */ /* 0x000e240000000a00 */
[----:B0-----:R-:W-:-:S04]  /*0100*/  IMAD.WIDE.U32 R4, R0, 0x80, R4 ;  /* 0x0000008000047825 */ /* 0x001fc800078e0004 */
[----:B------:R-:W-:-:S07]  /*0110*/  IMAD.WIDE R4, R9, 0x4, R4 ;  /* 0x0000000409047825 */ /* 0x000fce00078e0204 */
.L_x_689:
[----:B------:R-:W-:Y:S01]  /*0120*/  IADD3 R11, PT, PT, R11, 0x4000, RZ ;  /* 0x000040000b0b7810 */ /* 0x000fe20007ffe0ff */
[----:B------:R0:W-:Y:S03]  /*0130*/  CCTL.E.PF2 [R4] ;  /* 0x000000000400798f */ /* 0x0001e60000800100 */
[----:B------:R-:W-:Y:S02]  /*0140*/  ISETP.GE.AND P0, PT, R11, R2, PT ;  /* 0x000000020b00720c */ /* 0x000fe40003f06270 */
[----:B0-----:R-:W-:-:S04]  /*0150*/  IADD3 R4, P2, PT, R4, 0x4000, RZ ;  /* 0x0000400004047810 */ /* 0x001fc80007f5e0ff */
[----:B------:R-:W-:-:S07]  /*0160*/  IADD3.X R5, PT, PT, RZ, R5, RZ, P2, !PT ;  /* 0x00000005ff057210 */ /* 0x000fce00017fe4ff */
[----:B------:R-:W-:Y:S05]  /*0170*/  @!P0 BRA `(.L_x_689) ;  /* 0xfffffffc00e88947 */ /* 0x000fea000383ffff */
.L_x_688:
[----:B------:R-:W-:Y:S05]  /*0180*/  BSYNC.RECONVERGENT B0 ;  /* 0x0000000000007941 */ /* 0x000fea0003800200 */
.L_x_687:
[----:B------:R-:W-:Y:S05]  /*0190*/  @P1 BRA `(.L_x_690) ;  /* 0x0000000400b41947 */ /* 0x000fea0003800000 */
[----:B------:R-:W-:-:S13]  /*01a0*/  ISETP.GE.AND P0, PT, R3, 0x1, PT ;  /* 0x000000010300780c */ /* 0x000fda0003f06270 */
[----:B------:R-:W-:Y:S05]  /*01b0*/  @!P0 EXIT ;  /* 0x000000000000894d */ /* 0x000fea0003800000 */
[----:B------:R-:W0:Y:S01]  /*01c0*/  LDC R12, c[0x0][0x388] ;  /* 0x0000e200ff0c7b82 */ /* 0x000e220000000800 */
[----:B------:R-:W-:-:S07]  /*01d0*/  IADD3 R3, PT, PT, -R3, RZ, RZ ;  /* 0x000000ff03037210 */ /* 0x000fce0007ffe1ff */
[----:B------:R-:W1:Y:S08]  /*01e0*/  LDC.64 R4, c[0x0][0x390] ;  /* 0x0000e400ff047b82 */ /* 0x000e700000000a00 */
[----:B------:R-:W2:Y:S01]  /*01f0*/  LDC.64 R6, c[0x0][0x398] ;  /* 0x0000e600ff067b82 */ /* 0x000ea20000000a00 */
[----:B0-----:R-:W-:-:S07]  /*0200*/  FMUL R10, R12, 0.5 ;  /* 0x3f0000000c0a7820 */ /* 0x001fce0000400000 */
[----:B------:R-:W0:Y:S01]  /*0210*/  LDC R2, c[0x0][0x388] ;  /* 0x0000e200ff027b82 */ /* 0x000e220000000800 */
[----:B------:R-:W3:Y:S01]  /*0220*/  FRND.FLOOR R11, R12 ;  /* 0x0000000c000b7307 */ /* 0x000ee20000205000 */
[----:B-1----:R-:W-:-:S07]  /*0230*/  IMAD.WIDE R4, R9, 0x4, R4 ;  /* 0x0000000409047825 */ /* 0x002fce00078e0204 */
[----:B------:R-:W1:Y:S01]  /*0240*/  FRND.TRUNC R10, R10 ;  /* 0x0000000a000a7307 */ /* 0x000e62000020d000 */
[----:B--2---:R-:W-:Y:S01]  /*0250*/  IMAD.WIDE R6, R9, 0x4, R6 ;  /* 0x0000000409067825 */ /* 0x004fe200078e0206 */
[----:B---3--:R-:W-:-:S03]  /*0260*/  FSETP.NEU.AND P1, PT, R11, R12, PT ;  /* 0x0000000c0b00720b */ /* 0x008fc60003f2d000 */
[----:B-1----:R-:W-:-:S04]  /*0270*/  FADD R8, R10, R10 ;  /* 0x0000000a0a087221 */ /* 0x002fc80000000000 */
[----:B------:R-:W-:-:S07]  /*0280*/  FADD R8, -R8, R12 ;  /* 0x0000000c08087221 */ /* 0x000fce0000000100 */
.L_x_693:
[----:B0-----:R-:W-:-:S05]  /*0290*/  IMAD.WIDE R10, R0, 0x4, R6 ;  /* 0x00000004000a7825 */ /* 0x001fca00078e0206 */
[----:B------:R-:W2:Y:S01]  /*02a0*/  LDG.E R9, desc[UR4][R10.64] ;  /* 0x000000040a097981 */ /* 0x000ea2000c1e1900 */
[----:B------:R-:W-:Y:S01]  /*02b0*/  BSSY.RECONVERGENT B0, `(.L_x_691) ;  /* 0x0000054000007945 */ /* 0x000fe20003800200 */
[C---:B--2---:R-:W-:Y:S01]  /*02c0*/  FMUL R12, |R9|.reuse, 16777216 ;  /* 0x4b800000090c7820 */ /* 0x044fe20000400200 */
[----:B------:R-:W-:-:S04]  /*02d0*/  FSETP.GEU.AND P0, PT, |R9|, 1.175494350822287508e-38, PT ;  /* 0x008000000900780b */ /* 0x000fc80003f0e200 */
[----:B------:R-:W-:Y:S02]  /*02e0*/  FSEL R12, R12, |R9|, !P0 ;  /* 0x400000090c0c7208 */ /* 0x000fe40004000000 */
[----:B------:R-:W-:Y:S02]  /*02f0*/  FSEL R11, RZ, -24, P0 ;  /* 0xc1c00000ff0b7808 */ /* 0x000fe40000000000 */
[----:B------:R-:W-:-:S04]  /*0300*/  IADD3 R13, PT, PT, R12, -0x3f3504f3, RZ ;  /* 0xc0cafb0d0c0d7810 */ /* 0x000fc80007ffe0ff */
[----:B------:R-:W-:-:S04]  /*0310*/  LOP3.LUT R13, R13, 0xff800000, RZ, 0xc0, !PT ;  /* 0xff8000000d0d7812 */ /* 0x000fc800078ec0ff */
[----:B------:R-:W-:-:S05]  /*0320*/  IADD3 R12, PT, PT, R12, -R13, RZ ;  /* 0x8000000d0c0c7210 */ /* 0x000fca0007ffe0ff */
[C---:B------:R-:W-:Y:S01]  /*0330*/  FADD R14, R12.reuse, 1 ;  /* 0x3f8000000c0e7421 */ /* 0x040fe20000000000 */
[----:B------:R-:W-:Y:S01]  /*0340*/  FADD R15, R12, -1 ;  /* 0xbf8000000c0f7421 */ /* 0x000fe20000000000 */
[----:B------:R-:W-:-:S03]  /*0350*/  I2FP.F32.S32 R12, R13 ;  /* 0x0000000d000c7245 */ /* 0x000fc60000201400 */
[----:B------:R-:W-:Y:S01]  /*0360*/  FADD R17, R15, R15 ;  /* 0x0000000f0f117221 */ /* 0x000fe20000000000 */
[----:B------:R-:W1:Y:S01]  /*0370*/  MUFU.RCP R14, R14 ;  /* 0x0000000e000e7308 */ /* 0x000e620000001000 */
[----:B------:R-:W-:Y:S02]  /*0380*/  FFMA R13, R12, 1.1920928955078125e-07, R11 ;  /* 0x340000000c0d7823 */ /* 0x000fe4000000000b */
[----:B-1----:R-:W-:Y:S01]  /*0390*/  FMUL R10, R14, R17 ;  /* 0x000000110e0a7220 */ /* 0x002fe20000400000 */
[----:B------:R-:W-:-:S03]  /*03a0*/  HFMA2 R17, -RZ, RZ, 0.771484375, 0.21533203125 ;  /* 0x3a2c32e4ff117431 */ /* 0x000fc600000001ff */
[----:B------:R-:W-:Y:S01]  /*03b0*/  FADD R16, R15, -R10 ;  /* 0x8000000a0f107221 */ /* 0x000fe20000000000 */
[CC--:B------:R-:W-:Y:S01]  /*03c0*/  FMUL R12, R10.reuse, R10.reuse ;  /* 0x0000000a0a0c7220 */ /* 0x0c0fe20000400000 */
[----:B------:R-:W-:Y:S02]  /*03d0*/  FFMA R11, R10, 1.4426950216293334961, R13 ;  /* 0x3fb8aa3b0a0b7823 */ /* 0x000fe4000000000d */
[----:B------:R-:W-:Y:S02]  /*03e0*/  FADD R16, R16, R16 ;  /* 0x0000001010107221 */ /* 0x000fe40000000000 */
[----:B------:R-:W-:Y:S01]  /*03f0*/  FADD R13, R13, -R11 ;  /* 0x8000000b0d0d7221 */ /* 0x000fe20000000000 */
[----:B------:R-:W-:Y:S01]  /*0400*/  FFMA R17, R12, R17, 0.0032181653659790754318 ;  /* 0x3b52e7db0c117423 */ /* 0x000fe20000000011 */
[----:B------:R-:W-:Y:S02]  /*0410*/  FFMA R15, R15, -R10, R16 ;  /* 0x8000000a0f0f7223 */ /* 0x000fe40000000010 */
[----:B------:R-:W-:Y:S01]  /*0420*/  FFMA R16, R10, 1.4426950216293334961, R13 ;  /* 0x3fb8aa3b0a107823 */ /* 0x000fe2000000000d */
[----:B------:R-:W-:Y:S01]  /*0430*/  FFMA R17, R12, R17, 0.018033718690276145935 ;  /* 0x3c93bb730c117423 */ /* 0x000fe20000000011 */
[----:B------:R-:W-:-:S03]  /*0440*/  FMUL R15, R14, R15 ;  /* 0x0000000f0e0f7220 */ /* 0x000fc60000400000 */
[----:B------:R-:W-:Y:S01]  /*0450*/  FFMA R17, R12, R17, 0.12022458761930465698 ;  /* 0x3df6384f0c117423 */ /* 0x000fe20000000011 */
[----:B------:R-:W-:-:S03]  /*0460*/  FFMA R13, R15, 1.4426950216293334961, R16 ;  /* 0x3fb8aa3b0f0d7823 */ /* 0x000fc60000000010 */
[----:B------:R-:W-:Y:S01]  /*0470*/  FMUL R17, R12, R17 ;  /* 0x000000110c117220 */ /* 0x000fe20000400000 */
[----:B------:R-:W-:-:S03]  /*0480*/  FFMA R12, R10, 1.9251366722983220825e-08, R13 ;  /* 0x32a55e340a0c7823 */ /* 0x000fc6000000000d */
[----:B------:R-:W-:-:S04]  /*0490*/  FMUL R13, R17, 3 ;  /* 0x40400000110d7820 */ /* 0x000fc80000400000 */
[----:B------:R-:W-:Y:S01]  /*04a0*/  FFMA R12, R15, R13, R12 ;  /* 0x0000000d0f0c7223 */ /* 0x000fe2000000000c */
[----:B------:R-:W-:-:S03]  /*04b0*/  MOV R15, 0x391fcb8e ;  /* 0x391fcb8e000f7802 */ /* 0x000fc60000000f00 */
[----:B------:R-:W-:-:S04]  /*04c0*/  FFMA R12, R10, R17, R12 ;  /* 0x000000110a0c7223 */ /* 0x000fc8000000000c */
[----:B------:R-:W-:-:S04]  /*04d0*/  FADD R10, R11, R12 ;  /* 0x0000000c0b0a7221 */ /* 0x000fc80000000000 */
[----:B0-----:R-:W-:Y:S01]  /*04e0*/  FMUL R13, R10, R2 ;  /* 0x000000020a0d7220 */ /* 0x001fe20000400000 */
[----:B------:R-:W-:-:S03]  /*04f0*/  FADD R11, -R11, R10 ;  /* 0x0000000a0b0b7221 */ /* 0x000fc60000000100 */
[----:B------:R-:W0:Y:S01]  /*0500*/  FRND R14, R13 ;  /* 0x0000000d000e7307 */ /* 0x000e220000201000 */
[----:B------:R-:W-:Y:S01]  /*0510*/  FADD R11, R12, -R11 ;  /* 0x8000000b0c0b7221 */ /* 0x000fe20000000000 */
[-C--:B------:R-:W-:Y:S01]  /*0520*/  FFMA R10, R10, R2.reuse, -R13 ;  /* 0x000000020a0a7223 */ /* 0x080fe2000000080d */
[C---:B------:R-:W-:Y:S02]  /*0530*/  FSETP.GT.AND P2, PT, |R13|.reuse, 152, PT ;  /* 0x431800000d00780b */ /* 0x040fe40003f44200 */
[----:B------:R-:W-:Y:S01]  /*0540*/  FSETP.GEU.AND P3, PT, R13, RZ, PT ;  /* 0x000000ff0d00720b */ /* 0x000fe20003f6e000 */
[----:B------:R-:W-:Y:S02]  /*0550*/  FFMA R10, R11, R2, R10 ;  /* 0x000000020b0a7223 */ /* 0x000fe4000000000a */
[----:B------:R1:W2:Y:S01]  /*0560*/  F2I.NTZ R12, R13 ;  /* 0x0000000d000c7305 */ /* 0x0002a20000203100 */
[----:B0-----:R-:W-:Y:S01]  /*0570*/  FADD R11, R13, -R14 ;  /* 0x8000000e0d0b7221 */ /* 0x001fe20000000000 */
[----:B------:R-:W-:Y:S01]  /*0580*/  FSETP.GT.AND P0, PT, R14, RZ, PT ;  /* 0x000000ff0e00720b */ /* 0x000fe20003f04000 */
[----:B-1----:R-:W-:-:S02]  /*0590*/  HFMA2 R13, -RZ, RZ, 1.875, 0 ;  /* 0x3f800000ff0d7431 */ /* 0x002fc400000001ff */
        /* <DEDUP_REMOVED lines=8> */
[----:B--2---:R-:W-:-:S03]  /*0620*/  LEA R12, R12, -R15, 0x17 ;  /* 0x8000000f0c0c7211 */ /* 0x004fc600078eb8ff */
[----:B------:R-:W-:-:S04]  /*0630*/  FFMA R11, R10, R11, 0.24022644758224487305 ;  /* 0x3e75fdec0a0b7423 */ /* 0x000fc8000000000b */
[----:B------:R-:W-:-:S04]  /*0640*/  FFMA R11, R10, R11, 0.69314718246459960938 ;  /* 0x3f3172180a0b7423 */ /* 0x000fc8000000000b */
[----:B------:R-:W-:-:S04]  /*0650*/  FFMA R11, R10, R11, 1 ;  /* 0x3f8000000a0b7423 */ /* 0x000fc8000000000b */
        /* <DEDUP_REMOVED lines=25> */
.L_x_692:
[----:B------:R-:W-:Y:S05]  /*07f0*/  BSYNC.RECONVERGENT B0 ;  /* 0x0000000000007941 */ /* 0x000fea0003800200 */
.L_x_691:
[----:B------:R-:W-:Y:S01]  /*0800*/  IADD3 R3, PT, PT, R3, 0x1, RZ ;  /* 0x0000000103037810 */ /* 0x000fe20007ffe0ff */
[----:B------:R-:W-:-:S03]  /*0810*/  IMAD.WIDE R10, R0, 0x4, R4 ;  /* 0x00000004000a7825 */ /* 0x000fc600078e0204 */
[----:B------:R-:W-:Y:S02]  /*0820*/  ISETP.NE.AND P0, PT, R3, RZ, PT ;  /* 0x000000ff0300720c */ /* 0x000fe40003f05270 */
[----:B------:R0:W-:Y:S11]  /*0830*/  STG.E desc[UR4][R10.64], R13 ;  /* 0x0000000d0a007986 */ /* 0x0001f6000c101904 */
[----:B------:R-:W-:Y:S05]  /*0840*/  @!P0 EXIT ;  /* 0x000000000000894d */ /* 0x000fea0003800000 */
[----:B------:R-:W-:Y:S01]  /*0850*/  IADD3 R0, PT, PT, R0, 0x80, RZ ;  /* 0x0000008000007810 */ /* 0x000fe20007ffe0ff */
[----:B------:R-:W-:Y:S06]  /*0860*/  BRA `(.L_x_693) ;  /* 0xfffffff800887947 */ /* 0x000fec000383ffff */
.L_x_690:
        /* <DEDUP_REMOVED lines=15> */
.L_x_698:
[----:B------:R-:W-:Y:S01]  /*0960*/  ISETP.GE.AND P0, PT, R0, R7, PT ;  /* 0x000000070000720c */ /* 0x000fe20003f06270 */
[----:B------:R-:W-:Y:S01]  /*0970*/  BSSY.RECONVERGENT B0, `(.L_x_694) ;  /* 0x000005d000007945 */ /* 0x000fe20003800200 */
[----:B------:R-:W-:-:S04]  /*0980*/  IADD3 R3, PT, PT, R3, 0x1, RZ ;  /* 0x0000000103037810 */ /* 0x000fc80007ffe0ff */
[----:B------:R-:W-:-:S07]  /*0990*/  ISETP.NE.AND P2, PT, R3, RZ, PT ;  /* 0x000000ff0300720c */ /* 0x000fce0003f45270 */
[----:B-1----:R-:W-:Y:S06]  /*09a0*/  @P0 BRA `(.L_x_695) ;  /* 0x0000000400640947 */ /* 0x002fec0003800000 */
[----:B------:R-:W-:-:S06]  /*09b0*/  IMAD.WIDE R10, R0, 0x4, R8 ;  /* 0x00000004000a7825 */ /* 0x000fcc00078e0208 */
[----:B------:R-:W2:Y:S01]  /*09c0*/  LDG.E R11, desc[UR4][R10.64] ;  /* 0x000000040a0b7981 */ /* 0x000ea2000c1e1900 */
[----:B------:R-:W-:Y:S01]  /*09d0*/  HFMA2 R19, -RZ, RZ, 0.771484375, 0.21533203125 ;  /* 0x3a2c32e4ff137431 */ /* 0x000fe200000001ff */
        /* <DEDUP_REMOVED lines=12> */
[----:B------:R-:W1:Y:S01]  /*0aa0*/  MUFU.RCP R14, R14 ;  /* 0x0000000e000e7308 */ /* 0x000e620000001000 */
[----:B------:R-:W-:Y:S02]  /*0ab0*/  FFMA R13, R13, 1.1920928955078125e-07, R12 ;  /* 0x340000000d0d7823 */ /* 0x000fe4000000000c */
[----:B-1----:R-:W-:-:S04]  /*0ac0*/  FMUL R10, R14, R17 ;  /* 0x000000110e0a7220 */ /* 0x002fc80000400000 */
        /* <DEDUP_REMOVED lines=25> */
[----:B------:R-:W-:Y:S01]  /*0c60*/  FFMA R10, R17, R2, R10 ;  /* 0x00000002110a7223 */ /* 0x000fe2000000000a */
[----:B------:R-:W-:Y:S01]  /*0c70*/  MOV R17, 0x391fcb8e ;  /* 0x391fcb8e00117802 */ /* 0x000fe20000000f00 */
        /* <DEDUP_REMOVED lines=11> */
[----:B-1----:R-:W-:Y:S01]  /*0d30*/  LEA R17, R12, -R17, 0x17 ;  /* 0x800000110c117211 */ /* 0x002fe200078eb8ff */
[----:B------:R-:W-:-:S04]  /*0d40*/  IMAD.WIDE R12, R0, 0x4, R4 ;  /* 0x00000004000c7825 */ /* 0x000fc800078e0204 */
[----:B------:R-:W-:-:S04]  /*0d50*/  FFMA R15, R10, R15, 0.24022644758224487305 ;  /* 0x3e75fdec0a0f7423 */ /* 0x000fc8000000000f */
[----:B------:R-:W-:-:S04]  /*0d60*/  FFMA R15, R10, R15, 0.69314718246459960938 ;  /* 0x3f3172180a0f7423 */ /* 0x000fc8000000000f */
[----:B------:R-:W-:-:S04]  /*0d70*/  FFMA R15, R10, R15, 1 ;  /* 0x3f8000000a0f7423 */ /* 0x000fc8000000000f */
[----:B------:R-:W-:Y:S01]  /*0d80*/  FMUL R14, R15, R14 ;  /* 0x0000000e0f0e7220 */ /* 0x000fe20000400000 */
[----:B------:R-:W-:-:S03]  /*0d90*/  HFMA2 R15, -RZ, RZ, 1.875, 0 ;  /* 0x3f800000ff0f7431 */ /* 0x000fc600000001ff */
        /* <DEDUP_REMOVED lines=24> */
.L_x_697:
[----:B------:R-:W-:Y:S05]  /*0f20*/  BSYNC.RECONVERGENT B1 ;  /* 0x0000000000017941 */ /* 0x000fea0003800200 */
.L_x_696:
[----:B------:R1:W-:Y:S02]  /*0f30*/  STG.E desc[UR4][R12.64], R15 ;  /* 0x0000000f0c007986 */ /* 0x0003e4000c101904 */
.L_x_695:
[----:B------:R-:W-:Y:S05]  /*0f40*/  BSYNC.RECONVERGENT B0 ;  /* 0x0000000000007941 */ /* 0x000fea0003800200 */
.L_x_694:
[----:B------:R-:W-:Y:S01]  /*0f50*/  IADD3 R0, PT, PT, R0, 0x80, RZ ;  /* 0x0000008000007810 */ /* 0x000fe20007ffe0ff */
[----:B------:R-:W-:Y:S06]  /*0f60*/  @P2 BRA `(.L_x_698) ;  /* 0xfffffff8007c2947 */ /* 0x000fec000383ffff */
[----:B------:R-:W-:Y:S05]  /*0f70*/  EXIT ;  /* 0x000000000000794d */ /* 0x000fea0003800000 */
.L_x_699:
        /* <DEDUP_REMOVED lines=16> */
.L_x_776:


//--------------------- .text._ZN3cub18CUB_300001_SM_10006detail11EmptyKernelIvEEvv --------------------------
	.section	.text._ZN3cub18CUB_300001_SM_10006detail11EmptyKernelIvEEvv,"ax",@progbits
	.align	128
        .global         _ZN3cub18CUB_300001_SM_10006detail11EmptyKernelIvEEvv
        .type           _ZN3cub18CUB_300001_SM_10006detail11EmptyKernelIvEEvv,@function
        .size           _ZN3cub18CUB_300001_SM_10006detail11EmptyKernelIvEEvv,(.L_x_777 - _ZN3cub18CUB_300001_SM_10006detail11EmptyKernelIvEEvv)
        .other          _ZN3cub18CUB_300001_SM_10006detail11EmptyKernelIvEEvv,@"STO_CUDA_ENTRY STV_DEFAULT"
_ZN3cub18CUB_300001_SM_10006detail11EmptyKernelIvEEvv:
.text._ZN3cub18CUB_300001_SM_10006detail11EmptyKernelIvEEvv:
[----:B------:R-:W-:Y:S01]  /*0000*/  LDC R1, c[0x0][0x37c] ;  /* 0x0000df00ff017b82 */ /* 0x000fe20000000800 */
[----:B------:R-:W-:Y:S05]  /*0010*/  EXIT ;  /* 0x000000000000794d */ /* 0x000fea0003800000 */
.L_x_700:
        /* <DEDUP_REMOVED lines=14> */
.L_x_777:


//--------------------- .text._Z10k_initrandP17curandStateXORWOW --------------------------
	.section	.text._Z10k_initrandP17curandStateXORWOW,"ax",@progbits
	.align	128
        .global         _Z10k_initrandP17curandStateXORWOW
        .type           _Z10k_initrandP17curandStateXORWOW,@function
        .size           _Z10k_initrandP17curandStateXORWOW,(.L_x_778 - _Z10k_initrandP17curandStateXORWOW)
        .other          _Z10k_initrandP17curandStateXORWOW,@"STO_CUDA_ENTRY STV_DEFAULT"
_Z10k_initrandP17curandStateXORWOW:
.text._Z10k_initrandP17curandStateXORWOW:
[----:B------:R-:W-:Y:S01]  /*0000*/  LDC R1, c[0x0][0x37c] ;  /* 0x0000df00ff017b82 */ /* 0x000fe20000000800 */
[----:B------:R-:W0:Y:S07]  /*0010*/  S2R R3, SR_TID.X ;  /* 0x0000000000037919 */ /* 0x000e2e0000002100 */
[----:B------:R-:W0:Y:S01]  /*0020*/  S2UR UR6, SR_CTAID.X ;  /* 0x00000000000679c3 */ /* 0x000e220000002500 */
[----:B------:R-:W1:Y:S01]  /*0030*/  LDCU.64 UR4, c[0x0][0x358] ;  /* 0x00006b00ff0477ac */ /* 0x000e620008000a00 */
[----:B------:R-:W-:Y:S01]  /*0040*/  IMAD.MOV.U32 R2, RZ, RZ, 0x3198c20f ;  /* 0x3198c20fff027424 */ /* 0x000fe200078e00ff */
[----:B------:R-:W-:Y:S01]  /*0050*/  BSSY.RECONVERGENT B0, `(.L_x_701) ;  /* 0x00000de000007945 */ /* 0x000fe20003800200 */
[----:B------:R-:W-:-:S02]  /*0060*/  IMAD.MOV.U32 R4, RZ, RZ, 0x423bb012 ;  /* 0x423bb012ff047424 */ /* 0x000fc400078e00ff */
[----:B------:R-:W-:Y:S02]  /*0070*/  IMAD.MOV.U32 R5, RZ, RZ, -0x75bd8fc ;  /* 0xf8a42704ff057424 */ /* 0x000fe400078e00ff */
[----:B------:R-:W0:Y:S01]  /*0080*/  LDC R0, c[0x0][0x360] ;  /* 0x0000d800ff007b82 */ /* 0x000e220000000800 */
[----:B------:R-:W-:Y:S02]  /*0090*/  IMAD.MOV.U32 R8, RZ, RZ, -0x23270784 ;  /* 0xdcd8f87cff087424 */ /* 0x000fe400078e00ff */
[----:B------:R-:W-:-:S05]  /*00a0*/  IMAD.MOV.U32 R9, RZ, RZ, 0x57fa2510 ;  /* 0x57fa2510ff097424 */ /* 0x000fca00078e00ff */
[----:B------:R-:W2:Y:S01]  /*00b0*/  LDC.64 R6, c[0x0][0x380] ;  /* 0x0000e000ff067b82 */ /* 0x000ea20000000a00 */
[----:B0-----:R-:W-:Y:S02]  /*00c0*/  IMAD R0, R0, UR6, R3 ;  /* 0x0000000600007c24 */ /* 0x001fe4000f8e0203 */
[----:B------:R-:W-:-:S03]  /*00d0*/  IMAD.MOV.U32 R3, RZ, RZ, 0x5efdb30c ;  /* 0x5efdb30cff037424 */ /* 0x000fc600078e00ff */
[C---:B------:R-:W-:Y:S01]  /*00e0*/  ISETP.NE.AND P0, PT, R0.reuse, RZ, PT ;  /* 0x000000ff0000720c */ /* 0x040fe20003f05270 */
[----:B--2---:R-:W-:-:S05]  /*00f0*/  IMAD.WIDE.U32 R6, R0, 0x30, R6 ;  /* 0x0000003000067825 */ /* 0x004fca00078e0006 */
[----:B-1----:R0:W-:Y:S04]  /*0100*/  STG.E.64 desc[UR4][R6.64], R2 ;  /* 0x0000000206007986 */ /* 0x0021e8000c101b04 */
[----:B------:R0:W-:Y:S04]  /*0110*/  STG.E.64 desc[UR4][R6.64+0x8], R4 ;  /* 0x0000080406007986 */ /* 0x0001e8000c101b04 */
[----:B------:R0:W-:Y:S01]  /*0120*/  STG.E.64 desc[UR4][R6.64+0x10], R8 ;  /* 0x0000100806007986 */ /* 0x0001e2000c101b04 */
[----:B------:R-:W-:Y:S05]  /*0130*/  @!P0 BRA `(.L_x_702) ;  /* 0x0000000c003c8947 */ /* 0x000fea0003800000 */
[----:B------:R-:W-:-:S07]  /*0140*/  CS2R R12, SRZ ;  /* 0x00000000000c7805 */ /* 0x000fce000001ff00 */
.L_x_708:
[----:B0-----:R-:W-:Y:S01]  /*0150*/  LOP3.LUT R2, R0, 0x3, RZ, 0xc0, !PT ;  /* 0x0000000300027812 */ /* 0x001fe200078ec0ff */
[----:B------:R-:W-:Y:S03]  /*0160*/  BSSY.RECONVERGENT B1, `(.L_x_703) ;  /* 0x00000c6000017945 */ /* 0x000fe60003800200 */
[----:B------:R-:W-:-:S04]  /*0170*/  ISETP.NE.U32.AND P0, PT, R2, RZ, PT ;  /* 0x000000ff0200720c */ /* 0x000fc80003f05070 */
[----:B------:R-:W-:-:S13]  /*0180*/  ISETP.NE.AND.EX P0, PT, RZ, RZ, PT, P0 ;  /* 0x000000ffff00720c */ /* 0x000fda0003f05300 */
[----:B------:R-:W-:Y:S05]  /*0190*/  @!P0 BRA `(.L_x_704) ;  /* 0x0000000c00088947 */ /* 0x000fea0003800000 */
[----:B------:R-:W0:Y:S01]  /*01a0*/  LDC.64 R8, c[0x4][RZ] ;  /* 0x01000000ff087b82 */ /* 0x000e220000000a00 */
[----:B------:R-:W-:Y:S02]  /*01b0*/  IMAD.MOV.U32 R14, RZ, RZ, RZ ;  /* 0x000000ffff0e7224 */ /* 0x000fe400078e00ff */
[----:B0-----:R-:W-:-:S07]  /*01c0*/  IMAD.WIDE.U32 R8, R12, 0xc80, R8 ;  /* 0x00000c800c087825 */ /* 0x001fce00078e0008 */
.L_x_707:
[----:B0-----:R-:W-:Y:S01]  /*01d0*/  IMAD.MOV.U32 R15, RZ, RZ, RZ ;  /* 0x000000ffff0f7224 */ /* 0x001fe200078e00ff */
[----:B------:R-:W-:Y:S01]  /*01e0*/  CS2R R2, SRZ ;  /* 0x0000000000027805 */ /* 0x000fe2000001ff00 */
[----:B------:R-:W-:Y:S01]  /*01f0*/  IMAD.MOV.U32 R17, RZ, RZ, RZ ;  /* 0x000000ffff117224 */ /* 0x000fe200078e00ff */
[----:B------:R-:W-:-:S07]  /*0200*/  CS2R R4, SRZ ;  /* 0x0000000000047805 */ /* 0x000fce000001ff00 */
.L_x_706:
[----:B------:R-:W-:-:S05]  /*0210*/  IMAD.WIDE.U32 R10, R17, 0x4, R6 ;  /* 0x00000004110a7825 */ /* 0x000fca00078e0006 */
[----:B------:R0:W5:Y:S01]  /*0220*/  LDG.E R16, desc[UR4][R10.64+0x4] ;  /* 0x000004040a107981 */ /* 0x000162000c1e1900 */
[----:B------:R-:W-:-:S07]  /*0230*/  IMAD.MOV.U32 R19, RZ, RZ, RZ ;  /* 0x000000ffff137224 */ /* 0x000fce00078e00ff */
.L_x_705:
[----:B-----5:R-:W-:Y:S01]  /*0240*/  SHF.R.U32.HI R24, RZ, R19, R16 ;  /* 0x00000013ff187219 */ /* 0x020fe20000011610 */
[----:B0-----:R-:W-:-:S03]  /*0250*/  IMAD.SHL.U32 R10, R17, 0x20, RZ ;  /* 0x00000020110a7824 */ /* 0x001fc600078e00ff */
[----:B------:R-:W-:Y:S01]  /*0260*/  LOP3.LUT R11, R24, 0x1, RZ, 0xc0, !PT ;  /* 0x00000001180b7812 */ /* 0x000fe200078ec0ff */
[----:B------:R-:W-:-:S03]  /*0270*/  IMAD.IADD R10, R10, 0x1, R19 ;  /* 0x000000010a0a7824 */ /* 0x000fc600078e0213 */
[----:B------:R-:W-:Y:S01]  /*0280*/  ISETP.NE.U32.AND P0, PT, R11, 0x1, PT ;  /* 0x000000010b00780c */ /* 0x000fe20003f05070 */
[----:B------:R-:W-:-:S03]  /*0290*/  IMAD R11, R10, 0x5, RZ ;  /* 0x000000050a0b7824 */ /* 0x000fc600078e02ff */
[----:B------:R-:W-:Y:S01]  /*02a0*/  R2P PR, R24, 0x7e ;  /* 0x0000007e18007804 */ /* 0x000fe20000000000 */
[----:B------:R-:W-:-:S08]  /*02b0*/  IMAD.WIDE.U32 R10, R11, 0x4, R8 ;  /* 0x000000040b0a7825 */ /* 0x000fd000078e0008 */
[----:B------:R-:W2:Y:S04]  /*02c0*/  @!P0 LDG.E R18, desc[UR4][R10.64] ;  /* 0x000000040a128981 */ /* 0x000ea8000c1e1900 */
[----:B------:R-:W3:Y:S04]  /*02d0*/  @!P0 LDG.E R20, desc[UR4][R10.64+0x10] ;  /* 0x000010040a148981 */ /* 0x000ee8000c1e1900 */
[----:B------:R-:W4:Y:S04]  /*02e0*/  @P1 LDG.E R22, desc[UR4][R10.64+0x14] ;  /* 0x000014040a161981 */ /* 0x000f28000c1e1900 */
[----:B------:R-:W4:Y:S04]  /*02f0*/  @P2 LDG.E R26, desc[UR4][R10.64+0x28] ;  /* 0x000028040a1a2981 */ /* 0x000f28000c1e1900 */
[----:B------:R-:W4:Y:S04]  /*0300*/  @!P0 LDG.E R21, desc[UR4][R10.64+0x4] ;  /* 0x000004040a158981 */ /* 0x000f28000c1e1900 */
[----:B------:R-:W4:Y:S04]  /*0310*/  @!P0 LDG.E R23, desc[UR4][R10.64+0xc] ;  /* 0x00000c040a178981 */ /* 0x000f28000c1e1900 */
[----:B------:R-:W4:Y:S04]  /*0320*/  @P1 LDG.E R25, desc[UR4][R10.64+0x18] ;  /* 0x000018040a191981 */ /* 0x000f28000c1e1900 */
[----:B------:R-:W4:Y:S04]  /*0330*/  @P3 LDG.E R28, desc[UR4][R10.64+0x3c] ;  /* 0x00003c040a1c3981 */ /* 0x000f28000c1e1900 */
[----:B------:R-:W4:Y:S01]  /*0340*/  @P6 LDG.E R27, desc[UR4][R10.64+0x7c] ;  /* 0x00007c040a1b6981 */ /* 0x000f22000c1e1900 */
[----:B--2---:R-:W-:-:S03]  /*0350*/  @!P0 LOP3.LUT R15, R15, R18, RZ, 0x3c, !PT ;  /* 0x000000120f0f8212 */ /* 0x004fc600078e3cff */
[----:B------:R-:W2:Y:S01]  /*0360*/  @!P0 LDG.E R18, desc[UR4][R10.64+0x8] ;  /* 0x000008040a128981 */ /* 0x000ea2000c1e1900 */
[----:B---3--:R-:W-:-:S03]  /*0370*/  @!P0 LOP3.LUT R3, R3, R20, RZ, 0x3c, !PT ;  /* 0x0000001403038212 */ /* 0x008fc600078e3cff */
[----:B------:R-:W3:Y:S01]  /*0380*/  @P1 LDG.E R20, desc[UR4][R10.64+0x24] ;  /* 0x000024040a141981 */ /* 0x000ee2000c1e1900 */
[----:B----4-:R-:W-:-:S03]  /*0390*/  @P1 LOP3.LUT R15, R15, R22, RZ, 0x3c, !PT ;  /* 0x000000160f0f1212 */ /* 0x010fc600078e3cff */
[----:B------:R-:W4:Y:S01]  /*03a0*/  @P2 LDG.E R22, desc[UR4][R10.64+0x38] ;  /* 0x000038040a162981 */ /* 0x000f22000c1e1900 */
[----:B------:R-:W-:-:S03]  /*03b0*/  @P2 LOP3.LUT R15, R15, R26, RZ, 0x3c, !PT ;  /* 0x0000001a0f0f2212 */ /* 0x000fc600078e3cff */
[----:B------:R-:W4:Y:S01]  /*03c0*/  @P4 LDG.E R26, desc[UR4][R10.64+0x50] ;  /* 0x000050040a1a4981 */ /* 0x000f22000c1e1900 */
[----:B------:R-:W-:-:S03]  /*03d0*/  @!P0 LOP3.LUT R4, R4, R21, RZ, 0x3c, !PT ;  /* 0x0000001504048212 */ /* 0x000fc600078e3cff */
[----:B------:R-:W4:Y:S01]  /*03e0*/  @P1 LDG.E R21, desc[UR4][R10.64+0x20] ;  /* 0x000020040a151981 */ /* 0x000f22000c1e1900 */
[----:B------:R-:W-:-:S03]  /*03f0*/  @!P0 LOP3.LUT R2, R2, R23, RZ, 0x3c, !PT ;  /* 0x0000001702028212 */ /* 0x000fc600078e3cff */
[----:B------:R-:W4:Y:S01]  /*0400*/  @P2 LDG.E R23, desc[UR4][R10.64+0x2c] ;  /* 0x00002c040a172981 */ /* 0x000f22000c1e1900 */
[----:B------:R-:W-:-:S03]  /*0410*/  @P1 LOP3.LUT R4, R4, R25, RZ, 0x3c, !PT ;  /* 0x0000001904041212 */ /* 0x000fc600078e3cff */
[----:B------:R-:W4:Y:S01]  /*0420*/  @P2 LDG.E R25, desc[UR4][R10.64+0x34] ;  /* 0x000034040a192981 */ /* 0x000f22000c1e1900 */
[----:B--2---:R-:W-:-:S03]  /*0430*/  @!P0 LOP3.LUT R5, R5, R18, RZ, 0x3c, !PT ;  /* 0x0000001205058212 */ /* 0x004fc600078e3cff */
[----:B------:R-:W2:Y:S01]  /*0440*/  @P1 LDG.E R18, desc[UR4][R10.64+0x1c] ;  /* 0x00001c040a121981 */ /* 0x000ea2000c1e1900 */
[----:B---3--:R-:W-:-:S03]  /*0450*/  @P1 LOP3.LUT R3, R3, R20, RZ, 0x3c, !PT ;  /* 0x0000001403031212 */ /* 0x008fc600078e3cff */
[----:B------:R-:W3:Y:S01]  /*0460*/  @P2 LDG.E R20, desc[UR4][R10.64+0x30] ;  /* 0x000030040a142981 */ /* 0x000ee2000c1e1900 */
[----:B----4-:R-:W-:-:S03]  /*0470*/  @P2 LOP3.LUT R3, R3, R22, RZ, 0x3c, !PT ;  /* 0x0000001603032212 */ /* 0x010fc600078e3cff */
[----:B------:R-:W4:Y:S01]  /*0480*/  @P3 LDG.E R22, desc[UR4][R10.64+0x4c] ;  /* 0x00004c040a163981 */ /* 0x000f22000c1e1900 */
[----:B------:R-:W-:-:S04]  /*0490*/  @P3 LOP3.LUT R15, R15, R28, RZ, 0x3c, !PT ;  /* 0x0000001c0f0f3212 */ /* 0x000fc800078e3cff */
[----:B------:R-:W-:Y:S02]  /*04a0*/  @P4 LOP3.LUT R15, R15, R26, RZ, 0x3c, !PT ;  /* 0x0000001a0f0f4212 */ /* 0x000fe400078e3cff */
[----:B------:R-:W-:Y:S01]  /*04b0*/  @P1 LOP3.LUT R2, R2, R21, RZ, 0x3c, !PT ;  /* 0x0000001502021212 */ /* 0x000fe200078e3cff */
[----:B------:R-:W4:Y:S04]  /*04c0*/  @P5 LDG.E R26, desc[UR4][R10.64+0x64] ;  /* 0x000064040a1a5981 */ /* 0x000f28000c1e1900 */
[----:B------:R-:W4:Y:S01]  /*04d0*/  @P3 LDG.E R21, desc[UR4][R10.64+0x40] ;  /* 0x000040040a153981 */ /* 0x000f22000c1e1900 */
[----:B------:R-:W-:Y:S02]  /*04e0*/  @P2 LOP3.LUT R4, R4, R23, RZ, 0x3c, !PT ;  /* 0x0000001704042212 */ /* 0x000fe400078e3cff */
[----:B------:R-:W-:Y:S01]  /*04f0*/  @P2 LOP3.LUT R2, R2, R25, RZ, 0x3c, !PT ;  /* 0x0000001902022212 */ /* 0x000fe200078e3cff */
[----:B------:R-:W4:Y:S04]  /*0500*/  @P3 LDG.E R23, desc[UR4][R10.64+0x48] ;  /* 0x000048040a173981 */ /* 0x000f28000c1e1900 */
[----:B------:R-:W4:Y:S01]  /*0510*/  @P4 LDG.E R25, desc[UR4][R10.64+0x54] ;  /* 0x000054040a194981 */ /* 0x000f22000c1e1900 */
[----:B--2---:R-:W-:-:S03]  /*0520*/  @P1 LOP3.LUT R5, R5, R18, RZ, 0x3c, !PT ;  /* 0x0000001205051212 */ /* 0x004fc600078e3cff */
[----:B------:R-:W2:Y:S01]  /*0530*/  @P3 LDG.E R18, desc[UR4][R10.64+0x44] ;  /* 0x000044040a123981 */ /* 0x000ea2000c1e1900 */
[----:B---3--:R-:W-:-:S03]  /*0540*/  @P2 LOP3.LUT R5, R5, R20, RZ, 0x3c, !PT ;  /* 0x0000001405052212 */ /* 0x008fc600078e3cff */
[----:B------:R-:W3:Y:S01]  /*0550*/  @P4 LDG.E R20, desc[UR4][R10.64+0x58] ;  /* 0x000058040a144981 */ /* 0x000ee2000c1e1900 */
[----:B----4-:R-:W-:-:S03]  /*0560*/  @P3 LOP3.LUT R3, R3, R22, RZ, 0x3c, !PT ;  /* 0x0000001603033212 */ /* 0x010fc600078e3cff */
[----:B------:R-:W4:Y:S01]  /*0570*/  @P4 LDG.E R22, desc[UR4][R10.64+0x60] ;  /* 0x000060040a164981 */ /* 0x000f22000c1e1900 */
[----:B------:R-:W-:Y:S02]  /*0580*/  LOP3.LUT P0, RZ, R24, 0x80, RZ, 0xc0, !PT ;  /* 0x0000008018ff7812 */ /* 0x000fe4000780c0ff */
[----:B------:R-:W-:Y:S02]  /*0590*/  @P5 LOP3.LUT R15, R15, R26, RZ, 0x3c, !PT ;  /* 0x0000001a0f0f5212 */ /* 0x000fe400078e3cff */
[----:B------:R-:W4:Y:S01]  /*05a0*/  @P6 LDG.E R26, desc[UR4][R10.64+0x78] ;  /* 0x000078040a1a6981 */ /* 0x000f22000c1e1900 */
[----:B------:R-:W-:-:S03]  /*05b0*/  @P3 LOP3.LUT R4, R4, R21, RZ, 0x3c, !PT ;  /* 0x0000001504043212 */ /* 0x000fc600078e3cff */
[----:B------:R-:W4:Y:S01]  /*05c0*/  @P4 LDG.E R21, desc[UR4][R10.64+0x5c] ;  /* 0x00005c040a154981 */ /* 0x000f22000c1e1900 */
[----:B------:R-:W-:-:S03]  /*05d0*/  @P3 LOP3.LUT R2, R2, R23, RZ, 0x3c, !PT ;  /* 0x0000001702023212 */ /* 0x000fc600078e3cff */
[----:B------:R-:W4:Y:S01]  /*05e0*/  @P5 LDG.E R23, desc[UR4][R10.64+0x68] ;  /* 0x000068040a175981 */ /* 0x000f22000c1e1900 */
[----:B------:R-:W-:-:S03]  /*05f0*/  @P4 LOP3.LUT R4, R4, R25, RZ, 0x3c, !PT ;  /* 0x0000001904044212 */ /* 0x000fc600078e3cff */
[----:B------:R-:W4:Y:S01]  /*0600*/  @P5 LDG.E R25, desc[UR4][R10.64+0x70] ;  /* 0x000070040a195981 */ /* 0x000f22000c1e1900 */
[----:B--2---:R-:W-:-:S03]  /*0610*/  @P3 LOP3.LUT R5, R5, R18, RZ, 0x3c, !PT ;  /* 0x0000001205053212 */ /* 0x004fc600078e3cff */
[----:B------:R-:W2:Y:S01]  /*0620*/  @P5 LDG.E R18, desc[UR4][R10.64+0x6c] ;  /* 0x00006c040a125981 */ /* 0x000ea2000c1e1900 */
[----:B---3--:R-:W-:-:S03]  /*0630*/  @P4 LOP3.LUT R5, R5, R20, RZ, 0x3c, !PT ;  /* 0x0000001405054212 */ /* 0x008fc600078e3cff */
[----:B------:R-:W3:Y:S01]  /*0640*/  @P5 LDG.E R20, desc[UR4][R10.64+0x74] ;  /* 0x000074040a145981 */ /* 0x000ee2000c1e1900 */
[----:B----4-:R-:W-:-:S03]  /*0650*/  @P4 LOP3.LUT R3, R3, R22, RZ, 0x3c, !PT ;  /* 0x0000001603034212 */ /* 0x010fc600078e3cff */
[----:B------:R-:W4:Y:S01]  /*0660*/  @P0 LDG.E R22, desc[UR4][R10.64+0x8c] ;  /* 0x00008c040a160981 */ /* 0x000f22000c1e1900 */
[----:B------:R-:W-:-:S03]  /*0670*/  @P6 LOP3.LUT R15, R15, R26, RZ, 0x3c, !PT ;  /* 0x0000001a0f0f6212 */ /* 0x000fc600078e3cff */
        /* <DEDUP_REMOVED lines=13> */
[----:B------:R-:W-:Y:S02]  /*0750*/  @P6 LOP3.LUT R4, R4, R27, RZ, 0x3c, !PT ;  /* 0x0000001b04046212 */ /* 0x000fe400078e3cff */
[----:B------:R-:W-:Y:S02]  /*0760*/  @P6 LOP3.LUT R2, R2, R21, RZ, 0x3c, !PT ;  /* 0x0000001502026212 */ /* 0x000fe400078e3cff */
[----:B------:R-:W-:Y:S02]  /*0770*/  @P0 LOP3.LUT R4, R4, R23, RZ, 0x3c, !PT ;  /* 0x0000001704040212 */ /* 0x000fe400078e3cff */
[----:B------:R-:W-:Y:S02]  /*0780*/  @P0 LOP3.LUT R2, R2, R25, RZ, 0x3c, !PT ;  /* 0x0000001902020212 */ /* 0x000fe400078e3cff */
[----:B--2---:R-:W-:Y:S02]  /*0790*/  @P6 LOP3.LUT R5, R5, R18, RZ, 0x3c, !PT ;  /* 0x0000001205056212 */ /* 0x004fe400078e3cff */
[----:B---3--:R-:W-:-:S02]  /*07a0*/  @P6 LOP3.LUT R3, R3, R20, RZ, 0x3c, !PT ;  /* 0x0000001403036212 */ /* 0x008fc400078e3cff */
[----:B----4-:R-:W-:Y:S02]  /*07b0*/  @P0 LOP3.LUT R5, R5, R22, RZ, 0x3c, !PT ;  /* 0x0000001605050212 */ /* 0x010fe400078e3cff */
[----:B------:R-:W-:Y:S02]  /*07c0*/  @P0 LOP3.LUT R3, R3, R26, RZ, 0x3c, !PT ;  /* 0x0000001a03030212 */ /* 0x000fe400078e3cff */
[----:B------:R-:W-:-:S13]  /*07d0*/  R2P PR, R24.B1, 0x7f ;  /* 0x0000007f18007804 */ /* 0x000fda0000001000 */
[----:B------:R-:W2:Y:S04]  /*07e0*/  @P0 LDG.E R18, desc[UR4][R10.64+0xa0] ;  /* 0x0000a0040a120981 */ /* 0x000ea8000c1e1900 */
[----:B------:R-:W3:Y:S04]  /*07f0*/  @P1 LDG.E R22, desc[UR4][R10.64+0xb4] ;  /* 0x0000b4040a161981 */ /* 0x000ee8000c1e1900 */
[----:B------:R-:W4:Y:S04]  /*0800*/  @P2 LDG.E R26, desc[UR4][R10.64+0xc8] ;  /* 0x0000c8040a1a2981 */ /* 0x000f28000c1e1900 */
[----:B------:R-:W4:Y:S04]  /*0810*/  @P3 LDG.E R28, desc[UR4][R10.64+0xdc] ;  /* 0x0000dc040a1c3981 */ /* 0x000f28000c1e1900 */
[----:B------:R-:W4:Y:S04]  /*0820*/  @P0 LDG.E R23, desc[UR4][R10.64+0xa4] ;  /* 0x0000a4040a170981 */ /* 0x000f28000c1e1900 */
[----:B------:R-:W4:Y:S04]  /*0830*/  @P0 LDG.E R20, desc[UR4][R10.64+0xa8] ;  /* 0x0000a8040a140981 */ /* 0x000f28000c1e1900 */
[----:B------:R-:W4:Y:S04]  /*0840*/  @P4 LDG.E R25, desc[UR4][R10.64+0xf0] ;  /* 0x0000f0040a194981 */ /* 0x000f28000c1e1900 */
        /* <DEDUP_REMOVED lines=21> */
[----:B------:R-:W-:Y:S02]  /*09a0*/  LOP3.LUT P0, RZ, R24, 0x8000, RZ, 0xc0, !PT ;  /* 0x0000800018ff7812 */ /* 0x000fe4000780c0ff */
[----:B----4-:R-:W-:Y:S01]  /*09b0*/  @P5 LOP3.LUT R15, R15, R26, RZ, 0x3c, !PT ;  /* 0x0000001a0f0f5212 */ /* 0x010fe200078e3cff */
[----:B------:R-:W4:Y:S04]  /*09c0*/  @P3 LDG.E R24, desc[UR4][R10.64+0xe4] ;  /* 0x0000e4040a183981 */ /* 0x000f28000c1e1900 */
[----:B------:R-:W2:Y:S01]  /*09d0*/  @P6 LDG.E R26, desc[UR4][R10.64+0x118] ;  /* 0x000118040a1a6981 */ /* 0x000ea2000c1e1900 */
        /* <DEDUP_REMOVED lines=8> */
[----:B---3--:R-:W-:-:S03]  /*0a60*/  @P2 LOP3.LUT R3, R3, R22, RZ, 0x3c, !PT ;  /* 0x0000001603032212 */ /* 0x008fc600078e3cff */
[----:B------:R-:W3:Y:S01]  /*0a70*/  @P4 LDG.E R22, desc[UR4][R10.64+0x100] ;  /* 0x000100040a164981 */ /* 0x000ee2000c1e1900 */
[----:B--2---:R-:W-:-:S03]  /*0a80*/  @P6 LOP3.LUT R15, R15, R26, RZ, 0x3c, !PT ;  /* 0x0000001a0f0f6212 */ /* 0x004fc600078e3cff */
[----:B------:R-:W2:Y:S01]  /*0a90*/  @P0 LDG.E R26, desc[UR4][R10.64+0x12c] ;  /* 0x00012c040a1a0981 */ /* 0x000ea2000c1e1900 */
[----:B----4-:R-:W-:-:S03]  /*0aa0*/  @P2 LOP3.LUT R2, R2, R23, RZ, 0x3c, !PT ;  /* 0x0000001702022212 */ /* 0x010fc600078e3cff */
[----:B------:R-:W4:Y:S01]  /*0ab0*/  @P4 LDG.E R23, desc[UR4][R10.64+0xfc] ;  /* 0x0000fc040a174981 */ /* 0x000f22000c1e1900 */
[----:B------:R-:W-:-:S03]  /*0ac0*/  @P2 LOP3.LUT R5, R5, R20, RZ, 0x3c, !PT ;  /* 0x0000001405052212 */ /* 0x000fc600078e3cff */
[----:B------:R-:W4:Y:S01]  /*0ad0*/  @P4 LDG.E R20, desc[UR4][R10.64+0xf8] ;  /* 0x0000f8040a144981 */ /* 0x000f22000c1e1900 */
[----:B------:R-:W-:Y:S02]  /*0ae0*/  @P3 LOP3.LUT R2, R2, R27, RZ, 0x3c, !PT ;  /* 0x0000001b02023212 */ /* 0x000fe400078e3cff */
[----:B------:R-:W-:Y:S01]  /*0af0*/  @P3 LOP3.LUT R4, R4, R25, RZ, 0x3c, !PT ;  /* 0x0000001904043212 */ /* 0x000fe200078e3cff */
[----:B------:R-:W4:Y:S01]  /*0b00*/  @P5 LDG.E R27, desc[UR4][R10.64+0x110] ;  /* 0x000110040a1b5981 */ /* 0x000f22000c1e1900 */
[----:B------:R-:W-:-:S03]  /*0b10*/  @P3 LOP3.LUT R5, R5, R24, RZ, 0x3c, !PT ;  /* 0x0000001805053212 */ /* 0x000fc600078e3cff */
[----:B------:R-:W4:Y:S04]  /*0b20*/  @P5 LDG.E R25, desc[UR4][R10.64+0x108] ;  /* 0x000108040a195981 */ /* 0x000f28000c1e1900 */
        /* <DEDUP_REMOVED lines=19> */
[----:B------:R-:W-:-:S05]  /*0c60*/  VIADD R19, R19, 0x10 ;  /* 0x0000001013137836 */ /* 0x000fca0000000000 */
[----:B------:R-:W-:Y:S02]  /*0c70*/  ISETP.NE.AND P1, PT, R19, 0x20, PT ;  /* 0x000000201300780c */ /* 0x000fe40003f25270 */
[----:B------:R-:W-:Y:S02]  /*0c80*/  @P5 LOP3.LUT R3, R3, R18, RZ, 0x3c, !PT ;  /* 0x0000001203035212 */ /* 0x000fe400078e3cff */
[----:B------:R-:W-:Y:S02]  /*0c90*/  @P6 LOP3.LUT R4, R4, R21, RZ, 0x3c, !PT ;  /* 0x0000001504046212 */ /* 0x000fe400078e3cff */
[----:B---3--:R-:W-:-:S04]  /*0ca0*/  @P6 LOP3.LUT R3, R3, R22, RZ, 0x3c, !PT ;  /* 0x0000001603036212 */ /* 0x008fc800078e3cff */
[----:B--2---:R-:W-:Y:S02]  /*0cb0*/  @P0 LOP3.LUT R3, R3, R26, RZ, 0x3c, !PT ;  /* 0x0000001a03030212 */ /* 0x004fe400078e3cff */
[----:B----4-:R-:W-:Y:S02]  /*0cc0*/  @P6 LOP3.LUT R2, R2, R23, RZ, 0x3c, !PT ;  /* 0x0000001702026212 */ /* 0x010fe400078e3cff */
[----:B------:R-:W-:Y:S02]  /*0cd0*/  @P6 LOP3.LUT R5, R5, R20, RZ, 0x3c, !PT ;  /* 0x0000001405056212 */ /* 0x000fe400078e3cff */
[----:B------:R-:W-:Y:S02]  /*0ce0*/  @P0 LOP3.LUT R2, R2, R27, RZ, 0x3c, !PT ;  /* 0x0000001b02020212 */ /* 0x000fe400078e3cff */
[----:B------:R-:W-:Y:S02]  /*0cf0*/  @P0 LOP3.LUT R4, R4, R25, RZ, 0x3c, !PT ;  /* 0x0000001904040212 */ /* 0x000fe400078e3cff */
[----:B------:R-:W-:Y:S01]  /*0d00*/  @P0 LOP3.LUT R5, R5, R24, RZ, 0x3c, !PT ;  /* 0x0000001805050212 */ /* 0x000fe200078e3cff */
[----:B------:R-:W-:Y:S06]  /*0d10*/  @P1 BRA `(.L_x_705) ;  /* 0xfffffff400481947 */ /* 0x000fec000383ffff */
[----:B------:R-:W-:-:S05]  /*0d20*/  VIADD R17, R17, 0x1 ;  /* 0x0000000111117836 */ /* 0x000fca0000000000 */
[----:B------:R-:W-:-:S13]  /*0d30*/  ISETP.NE.AND P0, PT, R17, 0x5, PT ;  /* 0x000000051100780c */ /* 0x000fda0003f05270 */
[----:B------:R-:W-:Y:S05]  /*0d40*/  @P0 BRA `(.L_x_706) ;  /* 0xfffffff400300947 */ /* 0x000fea000383ffff */
[----:B------:R0:W-:Y:S01]  /*0d50*/  STG.E.64 desc[UR4][R6.64+0x8], R4 ;  /* 0x0000080406007986 */ /* 0x0001e2000c101b04 */
[----:B------:R-:W-:Y:S01]  /*0d60*/  VIADD R14, R14, 0x1 ;  /* 0x000000010e0e7836 */ /* 0x000fe20000000000 */
[----:B------:R-:W-:Y:S02]  /*0d70*/  LOP3.LUT R11, R0, 0x3, RZ, 0xc0, !PT ;  /* 0x00000003000b7812 */ /* 0x000fe400078ec0ff */
[----:B------:R0:W-:Y:S02]  /*0d80*/  STG.E.64 desc[UR4][R6.64+0x10], R2 ;  /* 0x0000100206007986 */ /* 0x0001e4000c101b04 */
[----:B------:R-:W-:Y:S02]  /*0d90*/  ISETP.GE.U32.AND P0, PT, R14, R11, PT ;  /* 0x0000000b0e00720c */ /* 0x000fe40003f06070 */
[----:B------:R0:W-:Y:S11]  /*0da0*/  STG.E desc[UR4][R6.64+0x4], R15 ;  /* 0x0000040f06007986 */ /* 0x0001f6000c101904 */
[----:B------:R-:W-:Y:S05]  /*0db0*/  @!P0 BRA `(.L_x_707) ;  /* 0xfffffff400048947 */ /* 0x000fea000383ffff */
.L_x_704:
[----:B------:R-:W-:Y:S05]  /*0dc0*/  BSYNC.RECONVERGENT B1 ;  /* 0x0000000000017941 */ /* 0x000fea0003800200 */
.L_x_703:
[----:B------:R-:W-:Y:S01]  /*0dd0*/  ISETP.GT.U32.AND P0, PT, R0, 0x3, PT ;  /* 0x000000030000780c */ /* 0x000fe20003f04070 */
[----:B------:R-:W-:Y:S01]  /*0de0*/  VIADD R12, R12, 0x1 ;  /* 0x000000010c0c7836 */ /* 0x000fe20000000000 */
[--C-:B------:R-:W-:Y:S02]  /*0df0*/  SHF.R.U64 R0, R0, 0x2, R13.reuse ;  /* 0x0000000200007819 */ /* 0x100fe4000000120d */
[----:B------:R-:W-:Y:S02]  /*0e00*/  ISETP.GT.U32.AND.EX P0, PT, R13, RZ, PT, P0 ;  /* 0x000000ff0d00720c */ /* 0x000fe40003f04100 */
[----:B------:R-:W-:-:S11]  /*0e10*/  SHF.R.U32.HI R13, RZ, 0x2, R13 ;  /* 0x00000002ff0d7819 */ /* 0x000fd6000001160d */
[----:B------:R-:W-:Y:S05]  /*0e20*/  @P0 BRA `(.L_x_708) ;  /* 0xfffffff000c80947 */ /* 0x000fea000383ffff */
.L_x_702:
[----:B------:R-:W-:Y:S05]  /*0e30*/  BSYNC.RECONVERGENT B0 ;  /* 0x0000000000007941 */ /* 0x000fea0003800200 */
.L_x_701:
[----:B------:R-:W-:Y:S04]  /*0e40*/  STG.E.64 desc[UR4][R6.64+0x18], RZ ;  /* 0x000018ff06007986 */ /* 0x000fe8000c101b04 */
[----:B------:R-:W-:Y:S04]  /*0e50*/  STG.E desc[UR4][R6.64+0x20], RZ ;  /* 0x000020ff06007986 */ /* 0x000fe8000c101904 */
[----:B------:R-:W-:Y:S01]  /*0e60*/  STG.E.64 desc[UR4][R6.64+0x28], RZ ;  /* 0x000028ff06007986 */ /* 0x000fe2000c101b04 */
[----:B------:R-:W-:Y:S05]  /*0e70*/  EXIT ;  /* 0x000000000000794d */ /* 0x000fea0003800000 */
.L_x_709:
        /* <DEDUP_REMOVED lines=16> */
.L_x_778:


//--------------------- .text._Z8k_enrichPfS_llfflP17curandStateXORWOW --------------------------
	.section	.text._Z8k_enrichPfS_llfflP17curandStateXORWOW,"ax",@progbits
	.align	128
        .global         _Z8k_enrichPfS_llfflP17curandStateXORWOW
        .type           _Z8k_enrichPfS_llfflP17curandStateXORWOW,@function
        .size           _Z8k_enrichPfS_llfflP17curandStateXORWOW,(.L_x_759 - _Z8k_enrichPfS_llfflP17curandStateXORWOW)
        .other          _Z8k_enrichPfS_llfflP17curandStateXORWOW,@"STO_CUDA_ENTRY STV_DEFAULT"
_Z8k_enrichPfS_llfflP17curandStateXORWOW:
.text._Z8k_enrichPfS_llfflP17curandStateXORWOW:
[----:B------:R-:W-:Y:S01]  /*0000*/  LDC R1, c[0x0][0x37c] ;  /* 0x0000df00ff017b82 */ /* 0x000fe20000000800 */
[----:B------:R-:W0:Y:S01]  /*0010*/  S2R R0, SR_CTAID.X ;  /* 0x0000000000007919 */ /* 0x000e220000002500 */
[----:B------:R-:W1:Y:S01]  /*0020*/  LDCU UR6, c[0x0][0x3ac] ;  /* 0x00007580ff0677ac */ /* 0x000e620008000800 */
[----:B------:R-:W0:Y:S01]  /*0030*/  S2R R3, SR_TID.X ;  /* 0x0000000000037919 */ /* 0x000e220000002100 */
[----:B------:R-:W2:Y:S01]  /*0040*/  LDCU UR4, c[0x0][0x370] ;  /* 0x00006e00ff0477ac */ /* 0x000ea20008000800 */
[----:B------:R-:W2:Y:S01]  /*0050*/  LDCU UR5, c[0x0][0x360] ;  /* 0x00006c00ff0577ac */ /* 0x000ea20008000800 */
[----:B------:R-:W3:Y:S01]  /*0060*/  LDCU.64 UR8, c[0x0][0x358] ;  /* 0x00006b00ff0877ac */ /* 0x000ee20008000a00 */
[----:B-1----:R-:W-:Y:S02]  /*0070*/  UISETP.NE.U32.AND UP0, UPT, UR6, URZ, UPT ;  /* 0x000000ff0600728c */ /* 0x002fe4000bf05070 */
[----:B--2---:R-:W-:Y:S02]  /*0080*/  UIMAD UR4, UR4, UR5, URZ ;  /* 0x00000005040472a4 */ /* 0x004fe4000f8e02ff */
[----:B0-----:R-:W-:-:S05]  /*0090*/  IMAD R0, R0, UR5, R3 ;  /* 0x0000000500007c24 */ /* 0x001fca000f8e0203 */
[----:B---3--:R-:W-:Y:S05]  /*00a0*/  BRA.U UP0, `(.L_x_710) ;  /* 0x0000000100607547 */ /* 0x008fea000b800000 */
[----:B------:R-:W0:Y:S01]  /*00b0*/  I2F.U32.RP R4, UR4 ;  /* 0x0000000400047d06 */ /* 0x000e220008209000 */
[----:B------:R-:W1:Y:S01]  /*00c0*/  LDC R8, c[0x0][0x3a8] ;  /* 0x0000ea00ff087b82 */ /* 0x000e620000000800 */
[----:B------:R-:W-:Y:S01]  /*00d0*/  IMAD R5, RZ, RZ, -UR4 ;  /* 0x80000004ff057e24 */ /* 0x000fe2000f8e02ff */
[----:B------:R-:W-:Y:S01]  /*00e0*/  ISETP.NE.U32.AND P2, PT, RZ, UR4, PT ;  /* 0x00000004ff007c0c */ /* 0x000fe2000bf45070 */
[----:B------:R-:W-:-:S04]  /*00f0*/  IMAD.MOV.U32 R7, RZ, RZ, RZ ;  /* 0x000000ffff077224 */ /* 0x000fc800078e00ff */
[----:B0-----:R-:W0:Y:S02]  /*0100*/  MUFU.RCP R4, R4 ;  /* 0x0000000400047308 */ /* 0x001e240000001000 */
[----:B0-----:R-:W-:-:S06]  /*0110*/  VIADD R2, R4, 0xffffffe ;  /* 0x0ffffffe04027836 */ /* 0x001fcc0000000000 */
[----:B------:R0:W2:Y:S02]  /*0120*/  F2I.FTZ.U32.TRUNC.NTZ R3, R2 ;  /* 0x0000000200037305 */ /* 0x0000a4000021f000 */
[----:B0-----:R-:W-:Y:S02]  /*0130*/  IMAD.MOV.U32 R2, RZ, RZ, RZ ;  /* 0x000000ffff027224 */ /* 0x001fe400078e00ff */
[----:B--2---:R-:W-:-:S04]  /*0140*/  IMAD R5, R5, R3, RZ ;  /* 0x0000000305057224 */ /* 0x004fc800078e02ff */
[----:B------:R-:W-:-:S06]  /*0150*/  IMAD.HI.U32 R3, R3, R5, R2 ;  /* 0x0000000503037227 */ /* 0x000fcc00078e0002 */
[----:B-1----:R-:W-:-:S04]  /*0160*/  IMAD.HI.U32 R6, R3, R8, RZ ;  /* 0x0000000803067227 */ /* 0x002fc800078e00ff */
[----:B------:R-:W-:-:S04]  /*0170*/  IMAD.MOV R3, RZ, RZ, -R6 ;  /* 0x000000ffff037224 */ /* 0x000fc800078e0a06 */
[----:B------:R-:W-:-:S05]  /*0180*/  IMAD R3, R3, UR4, R8 ;  /* 0x0000000403037c24 */ /* 0x000fca000f8e0208 */
[----:B------:R-:W-:-:S13]  /*0190*/  ISETP.GE.U32.AND P0, PT, R3, UR4, PT ;  /* 0x0000000403007c0c */ /* 0x000fda000bf06070 */
[----:B------:R-:W-:Y:S02]  /*01a0*/  @P0 VIADD R3, R3, -UR4 ;  /* 0x8000000403030c36 */ /* 0x000fe40008000000 */
[----:B------:R-:W-:-:S03]  /*01b0*/  @P0 VIADD R6, R6, 0x1 ;  /* 0x0000000106060836 */ /* 0x000fc60000000000 */
[----:B------:R-:W-:Y:S01]  /*01c0*/  ISETP.GE.U32.AND P1, PT, R3, UR4, PT ;  /* 0x0000000403007c0c */ /* 0x000fe2000bf26070 */
[----:B------:R-:W-:-:S12]  /*01d0*/  IMAD.MOV.U32 R3, RZ, RZ, RZ ;  /* 0x000000ffff037224 */ /* 0x000fd800078e00ff */
[----:B------:R-:W-:Y:S01]  /*01e0*/  @P1 VIADD R6, R6, 0x1 ;  /* 0x0000000106061836 */ /* 0x000fe20000000000 */
[----:B------:R-:W-:-:S05]  /*01f0*/  @!P2 LOP3.LUT R6, RZ, UR4, RZ, 0x33, !PT ;  /* 0x00000004ff06ac12 */ /* 0x000fca000f8e33ff */
[----:B------:R-:W-:-:S04]  /*0200*/  IMAD.MOV R5, RZ, RZ, -R6 ;  /* 0x000000ffff057224 */ /* 0x000fc800078e0a06 */
[----:B------:R-:W-:Y:S01]  /*0210*/  IMAD R2, R5, UR4, R8 ;  /* 0x0000000405027c24 */ /* 0x000fe2000f8e0208 */
[----:B------:R-:W-:Y:S06]  /*0220*/  BRA `(.L_x_711) ;  /* 0x0000000000207947 */ /* 0x000fec0003800000 */
.L_x_710:
[----:B------:R-:W-:-:S07]  /*0230*/  MOV R2, 0x250 ;  /* 0x0000025000027802 */ /* 0x000fce0000000f00 */
[----:B------:R-:W-:Y:S05]  /*0240*/  CALL.REL.NOINC `($__internal_0_$__cuda_sm20_div_s64) ;  /* 0x0000001c00407944 */ /* 0x000fea0003c00000 */
[----:B------:R-:W0:Y:S01]  /*0250*/  LDC.64 R2, c[0x0][0x3a8] ;  /* 0x0000ea00ff027b82 */ /* 0x000e220000000a00 */
[----:B------:R-:W-:-:S05]  /*0260*/  IADD3 R5, P0, PT, RZ, -R6, RZ ;  /* 0x80000006ff057210 */ /* 0x000fca0007f1e0ff */
[----:B------:R-:W-:Y:S02]  /*0270*/  IMAD.X R4, RZ, RZ, ~R7, P0 ;  /* 0x000000ffff047224 */ /* 0x000fe400000e0e07 */
[----:B0-----:R-:W-:-:S04]  /*0280*/  IMAD.WIDE.U32 R2, R5, UR4, R2 ;  /* 0x0000000405027c25 */ /* 0x001fc8000f8e0002 */
[----:B------:R-:W-:-:S04]  /*0290*/  IMAD R5, R4, UR4, RZ ;  /* 0x0000000404057c24 */ /* 0x000fc8000f8e02ff */
[----:B------:R-:W-:-:S07]  /*02a0*/  IMAD.IADD R3, R3, 0x1, R5 ;  /* 0x0000000103037824 */ /* 0x000fce00078e0205 */
.L_x_711:
[----:B------:R-:W-:-:S04]  /*02b0*/  ISETP.GT.U32.AND P0, PT, R2, R0, PT ;  /* 0x000000000200720c */ /* 0x000fc80003f04070 */
[----:B------:R-:W-:-:S04]  /*02c0*/  ISETP.GT.AND.EX P0, PT, R3, RZ, PT, P0 ;  /* 0x000000ff0300720c */ /* 0x000fc80003f04300 */
[----:B------:R-:W-:-:S04]  /*02d0*/  SEL R3, RZ, 0x1, !P0 ;  /* 0x00000001ff037807 */ /* 0x000fc80004000000 */
[----:B------:R-:W-:-:S05]  /*02e0*/  IADD3 R16, P0, PT, R6, R3, RZ ;  /* 0x0000000306107210 */ /* 0x000fca0007f1e0ff */
[----:B------:R-:W-:Y:S01]  /*02f0*/  IMAD.X R6, RZ, RZ, R7, P0 ;  /* 0x000000ffff067224 */ /* 0x000fe200000e0607 */
[----:B------:R-:W-:-:S04]  /*0300*/  ISETP.GE.U32.AND P0, PT, R16, 0x1, PT ;  /* 0x000000011000780c */ /* 0x000fc80003f06070 */
[----:B------:R-:W-:-:S13]  /*0310*/  ISETP.GE.AND.EX P0, PT, R6, RZ, PT, P0 ;  /* 0x000000ff0600720c */ /* 0x000fda0003f06300 */
[----:B------:R-:W-:Y:S05]  /*0320*/  @!P0 EXIT ;  /* 0x000000000000894d */ /* 0x000fea0003800000 */
[----:B------:R-:W0:Y:S01]  /*0330*/  LDCU.64 UR6, c[0x0][0x390] ;  /* 0x00007200ff0677ac */ /* 0x000e220008000a00 */
[----:B------:R-:W1:Y:S01]  /*0340*/  LDC.64 R2, c[0x0][0x3b0] ;  /* 0x0000ec00ff027b82 */ /* 0x000e620000000a00 */
[----:B------:R-:W-:Y:S01]  /*0350*/  UMOV UR4, URZ ;  /* 0x000000ff00047c82 */ /* 0x000fe20008000000 */
[----:B0-----:R-:W-:-:S04]  /*0360*/  UISETP.GE.U32.AND UP0, UPT, UR6, 0x1, UPT ;  /* 0x000000010600788c */ /* 0x001fc8000bf06070 */
[----:B------:R-:W-:Y:S01]  /*0370*/  UISETP.GE.AND.EX UP0, UPT, UR7, URZ, UPT, UP0 ;  /* 0x000000ff0700728c */ /* 0x000fe2000bf06300 */
[----:B-1----:R-:W-:-:S04]  /*0380*/  IMAD.WIDE.U32 R2, R0, 0x30, R2 ;  /* 0x0000003000027825 */ /* 0x002fc800078e0002 */
[----:B------:R-:W-:-:S04]  /*0390*/  VIADD R3, R3, UR4 ;  /* 0x0000000403037c36 */ /* 0x000fc80008000000 */
[----:B------:R-:W-:Y:S05]  /*03a0*/  BRA.U !UP0, `(.L_x_712) ;  /* 0x0000001508ac7547 */ /* 0x000fea000b800000 */
[----:B------:R-:W0:Y:S01]  /*03b0*/  LDCU.64 UR4, c[0x0][0x388] ;  /* 0x00007100ff0477ac */ /* 0x000e220008000a00 */
[----:B------:R-:W-:Y:S02]  /*03c0*/  UISETP.NE.U32.AND UP0, UPT, UR6, 0x1, UPT ;  /* 0x000000010600788c */ /* 0x000fe4000bf05070 */
[----:B------:R-:W-:Y:S02]  /*03d0*/  UIADD3 UR10, UP1, UPT, UR6, -0x1, URZ ;  /* 0xffffffff060a7890 */ /* 0x000fe4000ff3e0ff */
[----:B------:R-:W-:Y:S02]  /*03e0*/  UISETP.NE.AND.EX UP0, UPT, UR7, URZ, UPT, UP0 ;  /* 0x000000ff0700728c */ /* 0x000fe4000bf05300 */
[----:B------:R-:W-:Y:S02]  /*03f0*/  UIADD3.X UR11, UPT, UPT, UR7, -0x1, URZ, UP1, !UPT ;  /* 0xffffffff070b7890 */ /* 0x000fe40008ffe4ff */
[----:B0-----:R-:W-:-:S04]  /*0400*/  ULEA UR4, UP2, UR6, UR4, 0x2 ;  /* 0x0000000406047291 */ /* 0x001fc8000f8410ff */
[----:B------:R-:W-:Y:S02]  /*0410*/  ULEA.HI.X UR5, UR6, UR5, UR7, 0x2, UP2 ;  /* 0x0000000506057291 */ /* 0x000fe400090f1407 */
[----:B------:R-:W-:Y:S01]  /*0420*/  IMAD.U32 R18, RZ, RZ, UR4 ;  /* 0x00000004ff127e24 */ /* 0x000fe2000f8e00ff */
[----:B------:R-:W-:Y:S02]  /*0430*/  USHF.R.U64 UR6, UR10, 0x1, UR11 ;  /* 0x000000010a067899 */ /* 0x000fe4000800120b */
[----:B------:R-:W-:Y:S01]  /*0440*/  USHF.R.U32.HI UR7, URZ, 0x1, UR11 ;  /* 0x00000001ff077899 */ /* 0x000fe2000801160b */
[----:B------:R-:W-:Y:S01]  /*0450*/  IMAD.U32 R19, RZ, RZ, UR5 ;  /* 0x00000005ff137e24 */ /* 0x000fe2000f8e00ff */
[----:B------:R-:W-:Y:S10]  /*0460*/  BRA.U !UP0, `(.L_x_713) ;  /* 0x0000000508687547 */ /* 0x000ff4000b800000 */
[----:B------:R-:W-:Y:S01]  /*0470*/  UMOV UR4, URZ ;  /* 0x000000ff00047c82 */ /* 0x000fe20008000000 */
[----:B------:R-:W-:-:S05]  /*0480*/  UMOV UR5, URZ ;  /* 0x000000ff00057c82 */ /* 0x000fca0008000000 */
.L_x_722:
[----:B------:R-:W2:Y:S04]  /*0490*/  LDG.E.64 R12, desc[UR8][R2.64] ;  /* 0x00000008020c7981 */ /* 0x000ea8000c1e1b00 */
[----:B0-----:R-:W3:Y:S04]  /*04a0*/  LDG.E.64 R4, desc[UR8][R2.64+0x10] ;  /* 0x0000100802047981 */ /* 0x001ee8000c1e1b00 */
[----:B------:R-:W4:Y:S01]  /*04b0*/  LDG.E.64 R14, desc[UR8][R2.64+0x8] ;  /* 0x00000808020e7981 */ /* 0x000f22000c1e1b00 */
[----:B------:R-:W0:Y:S01]  /*04c0*/  LDC.64 R8, c[0x0][0x388] ;  /* 0x0000e200ff087b82 */ /* 0x000e220000000a00 */
[----:B------:R-:W1:Y:S01]  /*04d0*/  LDCU UR12, c[0x0][0x3a0] ;  /* 0x00007400ff0c77ac */ /* 0x000e620008000800 */
[----:B------:R-:W0:Y:S01]  /*04e0*/  LDCU.64 UR14, c[0x0][0x388] ;  /* 0x00007100ff0e77ac */ /* 0x000e220008000a00 */
[----:B--2---:R-:W-:Y:S01]  /*04f0*/  SHF.R.U32.HI R0, RZ, 0x2, R13 ;  /* 0x00000002ff007819 */ /* 0x004fe2000001160d */
[----:B------:R-:W-:-:S03]  /*0500*/  VIADD R12, R12, 0x587c5 ;  /* 0x000587c50c0c7836 */ /* 0x000fc60000000000 */
[----:B------:R-:W-:Y:S01]  /*0510*/  LOP3.LUT R0, R0, R13, RZ, 0x3c, !PT ;  /* 0x0000000d00007212 */ /* 0x000fe200078e3cff */
[----:B---3--:R-:W-:Y:S02]  /*0520*/  IMAD.SHL.U32 R7, R5, 0x10, RZ ;  /* 0x0000001005077824 */ /* 0x008fe400078e00ff */
[----:B----4-:R-:W-:Y:S02]  /*0530*/  IMAD.MOV.U32 R10, RZ, RZ, R15 ;  /* 0x000000ffff0a7224 */ /* 0x010fe400078e000f */
[C---:B------:R-:W-:Y:S02]  /*0540*/  IMAD.SHL.U32 R11, R0.reuse, 0x2, RZ ;  /* 0x00000002000b7824 */ /* 0x040fe400078e00ff */
[----:B------:R-:W-:Y:S02]  /*0550*/  IMAD.MOV.U32 R13, RZ, RZ, R14 ;  /* 0x000000ffff0d7224 */ /* 0x000fe400078e000e */
[----:B------:R-:W-:Y:S01]  /*0560*/  IMAD.MOV.U32 R14, RZ, RZ, R5 ;  /* 0x000000ffff0e7224 */ /* 0x000fe200078e0005 */
[----:B------:R-:W-:Y:S01]  /*0570*/  LOP3.LUT R0, R0, R11, R7, 0x96, !PT ;  /* 0x0000000b00007212 */ /* 0x000fe200078e9607 */
[----:B------:R-:W-:Y:S01]  /*0580*/  IMAD.MOV.U32 R11, RZ, RZ, R4 ;  /* 0x000000ffff0b7224 */ /* 0x000fe200078e0004 */
[----:B------:R2:W-:Y:S02]  /*0590*/  STG.E.64 desc[UR8][R2.64], R12 ;  /* 0x0000000c02007986 */ /* 0x0005e4000c101b08 */
[----:B------:R-:W-:-:S02]  /*05a0*/  LOP3.LUT R15, R0, R5, RZ, 0x3c, !PT ;  /* 0x00000005000f7212 */ /* 0x000fc400078e3cff */
[----:B------:R2:W-:Y:S04]  /*05b0*/  STG.E.64 desc[UR8][R2.64+0x8], R10 ;  /* 0x0000080a02007986 */ /* 0x0005e8000c101b08 */
[----:B------:R2:W-:Y:S04]  /*05c0*/  STG.E.64 desc[UR8][R2.64+0x10], R14 ;  /* 0x0000100e02007986 */ /* 0x0005e8000c101b08 */
[----:B0-----:R-:W3:Y:S01]  /*05d0*/  LDG.E R9, desc[UR8][R8.64] ;  /* 0x0000000808097981 */ /* 0x001ee2000c1e1900 */
[----:B------:R-:W-:Y:S01]  /*05e0*/  IMAD.IADD R0, R15, 0x1, R12 ;  /* 0x000000010f007824 */ /* 0x000fe200078e020c */
[----:B------:R-:W-:Y:S01]  /*05f0*/  BSSY.RECONVERGENT B0, `(.L_x_714) ;  /* 0x000003a000007945 */ /* 0x000fe20003800200 */
[----:B------:R-:W-:-:S03]  /*0600*/  IMAD.MOV.U32 R5, RZ, RZ, 0x2f800000 ;  /* 0x2f800000ff057424 */ /* 0x000fc600078e00ff */
[----:B------:R-:W-:Y:S01]  /*0610*/  BSSY.RELIABLE B1, `(.L_x_715) ;  /* 0x0000032000017945 */ /* 0x000fe20003800100 */
[----:B------:R-:W-:-:S05]  /*0620*/  I2FP.F32.U32 R0, R0 ;  /* 0x0000000000007245 */ /* 0x000fca0000201000 */
[----:B------:R-:W-:-:S04]  /*0630*/  FFMA R0, R0, R5, 1.1641532182693481445e-10 ;  /* 0x2f00000000007423 */ /* 0x000fc80000000005 */
[----:B-1----:R-:W-:-:S05]  /*0640*/  FMUL R0, R0, UR12 ;  /* 0x0000000c00007c20 */ /* 0x002fca0008400000 */
[----:B---3--:R-:W-:-:S13]  /*0650*/  FSETP.GEU.AND P0, PT, R0, R9, PT ;  /* 0x000000090000720b */ /* 0x008fda0003f0e000 */
[----:B--2---:R-:W-:Y:S05]  /*0660*/  @!P0 BRA `(.L_x_716) ;  /* 0x0000000000988947 */ /* 0x004fea0003800000 */
[----:B------:R-:W2:Y:S02]  /*0670*/  LDG.E R5, desc[UR8][R18.64+-0x4] ;  /* 0xfffffc0812057981 */ /* 0x000ea4000c1e1900 */
[----:B--2---:R-:W-:-:S13]  /*0680*/  FSETP.GTU.AND P0, PT, R0, R5, PT ;  /* 0x000000050000720b */ /* 0x004fda0003f0c000 */
[----:B------:R-:W-:Y:S05]  /*0690*/  @P0 BREAK.RELIABLE B1 ;  /* 0x0000000000010942 */ /* 0x000fea0003800100 */
[----:B------:R-:W-:Y:S05]  /*06a0*/  @P0 BRA `(.L_x_717) ;  /* 0x0000000000b80947 */ /* 0x000fea0003800000 */
[----:B------:R-:W-:Y:S01]  /*06b0*/  BSSY.RECONVERGENT B2, `(.L_x_718) ;  /* 0x0000020000027945 */ /* 0x000fe20003800200 */
[----:B------:R-:W-:Y:S02]  /*06c0*/  IMAD.MOV.U32 R9, RZ, RZ, RZ ;  /* 0x000000ffff097224 */ /* 0x000fe400078e00ff */
[----:B------:R-:W-:Y:S02]  /*06d0*/  IMAD.MOV.U32 R11, RZ, RZ, RZ ;  /* 0x000000ffff0b7224 */ /* 0x000fe400078e00ff */
[----:B------:R-:W-:Y:S02]  /*06e0*/  IMAD.U32 R7, RZ, RZ, UR6 ;  /* 0x00000006ff077e24 */ /* 0x000fe4000f8e00ff */
[----:B------:R-:W-:Y:S02]  /*06f0*/  IMAD.U32 R12, RZ, RZ, UR7 ;  /* 0x00000007ff0c7e24 */ /* 0x000fe4000f8e00ff */
[----:B------:R-:W-:Y:S02]  /*0700*/  IMAD.U32 R8, RZ, RZ, UR10 ;  /* 0x0000000aff087e24 */ /* 0x000fe4000f8e00ff */
[----:B------:R-:W-:-:S07]  /*0710*/  IMAD.U32 R10, RZ, RZ, UR11 ;  /* 0x0000000bff0a7e24 */ /* 0x000fce000f8e00ff */
.L_x_720:
[----:B------:R-:W-:-:S04]  /*0720*/  LEA R4, P0, R7, UR14, 0x2 ;  /* 0x0000000e07047c11 */ /* 0x000fc8000f8010ff */
[----:B------:R-:W-:-:S06]  /*0730*/  LEA.HI.X R5, R7, UR15, R12, 0x2, P0 ;  /* 0x0000000f07057c11 */ /* 0x000fcc00080f140c */
[----:B------:R-:W2:Y:S02]  /*0740*/  LDG.E R5, desc[UR8][R4.64] ;  /* 0x0000000804057981 */ /* 0x000ea4000c1e1900 */
[----:B--2---:R-:W-:-:S13]  /*0750*/  FSETP.NEU.AND P0, PT, R5, R0, PT ;  /* 0x000000000500720b */ /* 0x004fda0003f0d000 */
[----:B------:R-:W-:Y:S05]  /*0760*/  @!P0 BRA `(.L_x_719) ;  /* 0x0000000000508947 */ /* 0x000fea0003800000 */
[----:B------:R-:W-:Y:S02]  /*0770*/  FSETP.GEU.AND P0, PT, R0, R5, PT ;  /* 0x000000050000720b */ /* 0x000fe40003f0e000 */
[C---:B------:R-:W-:Y:S02]  /*0780*/  IADD3 R4, P2, PT, R7.reuse, 0x1, RZ ;  /* 0x0000000107047810 */ /* 0x040fe40007f5e0ff */
[----:B------:R-:W-:Y:S02]  /*0790*/  IADD3 R5, P1, PT, R7, -0x1, RZ ;  /* 0xffffffff07057810 */ /* 0x000fe40007f3e0ff */
[----:B------:R-:W-:Y:S01]  /*07a0*/  SEL R9, R9, R4, !P0 ;  /* 0x0000000409097207 */ /* 0x000fe20004000000 */
[----:B------:R-:W-:Y:S01]  /*07b0*/  IMAD.X R4, RZ, RZ, R12, P2 ;  /* 0x000000ffff047224 */ /* 0x000fe200010e060c */
[----:B------:R-:W-:Y:S02]  /*07c0*/  IADD3.X R7, PT, PT, R12, -0x1, RZ, P1, !PT ;  /* 0xffffffff0c077810 */ /* 0x000fe40000ffe4ff */
[----:B------:R-:W-:-:S02]  /*07d0*/  SEL R8, R5, R8, !P0 ;  /* 0x0000000805087207 */ /* 0x000fc40004000000 */
[----:B------:R-:W-:Y:S02]  /*07e0*/  SEL R11, R11, R4, !P0 ;  /* 0x000000040b0b7207 */ /* 0x000fe40004000000 */
[----:B------:R-:W-:Y:S02]  /*07f0*/  SEL R10, R7, R10, !P0 ;  /* 0x0000000a070a7207 */ /* 0x000fe40004000000 */
[----:B------:R-:W-:-:S05]  /*0800*/  IADD3 R4, P0, PT, R8, -R9, RZ ;  /* 0x8000000908047210 */ /* 0x000fca0007f1e0ff */
[----:B------:R-:W-:-:S05]  /*0810*/  IMAD.X R5, R10, 0x1, ~R11, P0 ;  /* 0x000000010a057824 */ /* 0x000fca00000e0e0b */
[----:B------:R-:W-:-:S05]  /*0820*/  LEA.HI R4, P0, R5, R4, RZ, 0x1 ;  /* 0x0000000405047211 */ /* 0x000fca00078108ff */
[----:B------:R-:W-:Y:S01]  /*0830*/  IMAD.X R5, RZ, RZ, R5, P0 ;  /* 0x000000ffff057224 */ /* 0x000fe200000e0605 */
[----:B------:R-:W-:-:S04]  /*0840*/  ISETP.GT.U32.AND P0, PT, R8, R9, PT ;  /* 0x000000090800720c */ /* 0x000fc80003f04070 */
[----:B------:R-:W-:Y:S02]  /*0850*/  ISETP.GT.AND.EX P0, PT, R10, R11, PT, P0 ;  /* 0x0000000b0a00720c */ /* 0x000fe40003f04300 */
[----:B------:R-:W-:-:S04]  /*0860*/  SHF.R.S64 R4, R4, 0x1, R5 ;  /* 0x0000000104047819 */ /* 0x000fc80000001005 */
[----:B------:R-:W-:Y:S02]  /*0870*/  IADD3 R7, P1, PT, R4, R9, RZ ;  /* 0x0000000904077210 */ /* 0x000fe40007f3e0ff */
[----:B------:R-:W-:-:S05]  /*0880*/  SHF.R.S32.HI R4, RZ, 0x1, R5 ;  /* 0x00000001ff047819 */ /* 0x000fca0000011405 */
[----:B------:R-:W-:Y:S01]  /*0890*/  IMAD.X R12, R4, 0x1, R11, P1 ;  /* 0x00000001040c7824 */ /* 0x000fe200008e060b */
[----:B------:R-:W-:Y:S06]  /*08a0*/  @P0 BRA `(.L_x_720) ;  /* 0xfffffffc009c0947 */ /* 0x000fec000383ffff */
.L_x_719:
[----:B------:R-:W-:Y:S05]  /*08b0*/  BSYNC.RECONVERGENT B2 ;  /* 0x0000000000027941 */ /* 0x000fea0003800200 */
.L_x_718:
[----:B------:R-:W-:Y:S05]  /*08c0*/  BRA `(.L_x_721) ;  /* 0x00000000000c7947 */ /* 0x000fea0003800000 */
.L_x_716:
[----:B------:R-:W-:-:S04]  /*08d0*/  FSETP.GT.AND P0, PT, R0, RZ, PT ;  /* 0x000000ff0000720b */ /* 0x000fc80003f04000 */
[----:B------:R-:W-:-:S05]  /*08e0*/  SEL R7, RZ, 0xffffffff, P0 ;  /* 0xffffffffff077807 */ /* 0x000fca0000000000 */
[----:B------:R-:W-:-:S07]  /*08f0*/  IMAD.MOV.U32 R12, RZ, RZ, R7 ;  /* 0x000000ffff0c7224 */ /* 0x000fce00078e0007 */
.L_x_721:
[----:B------:R-:W-:-:S13]  /*0900*/  ISETP.GE.AND P0, PT, R12, RZ, PT ;  /* 0x000000ff0c00720c */ /* 0x000fda0003f06270 */
[----:B------:R-:W-:Y:S05]  /*0910*/  @!P0 BREAK.RELIABLE B1 ;  /* 0x0000000000018942 */ /* 0x000fea0003800100 */
[----:B------:R-:W-:Y:S05]  /*0920*/  @!P0 BRA `(.L_x_717) ;  /* 0x0000000000188947 */ /* 0x000fea0003800000 */
[----:B------:R-:W-:Y:S05]  /*0930*/  BSYNC.RELIABLE B1 ;  /* 0x0000000000017941 */ /* 0x000fea0003800100 */
.L_x_715:
[----:B------:R-:W0:Y:S01]  /*0940*/  LDCU.64 UR12, c[0x0][0x380] ;  /* 0x00007000ff0c77ac */ /* 0x000e220008000a00 */
[----:B------:R-:W1:Y:S01]  /*0950*/  LDC R9, c[0x0][0x3a4] ;  /* 0x0000e900ff097b82 */ /* 0x000e620000000800 */
[----:B0-----:R-:W-:-:S04]  /*0960*/  LEA R4, P0, R7, UR12, 0x2 ;  /* 0x0000000c07047c11 */ /* 0x001fc8000f8010ff */
[----:B------:R-:W-:-:S05]  /*0970*/  LEA.HI.X R5, R7, UR13, R12, 0x2, P0 ;  /* 0x0000000d07057c11 */ /* 0x000fca00080f140c */
[----:B-1----:R0:W-:Y:S04]  /*0980*/  REDG.E.ADD.F32.FTZ.RN.STRONG.GPU desc[UR8][R4.64], R9 ;  /* 0x00000009040079a6 */ /* 0x0021e8000c12f308 */
.L_x_717:
[----:B------:R-:W-:Y:S05]  /*0990*/  BSYNC.RECONVERGENT B0 ;  /* 0x0000000000007941 */ /* 0x000fea0003800200 */
.L_x_714:
[----:B------:R-:W-:Y:S05]  /*09a0*/  WARPSYNC.ALL ;  /* 0x0000000000007948 */ /* 0x000fea0003800000 */
[----:B------:R-:W-:-:S04]  /*09b0*/  UIADD3 UR4, UP0, UPT, UR4, 0x1, URZ ;  /* 0x0000000104047890 */ /* 0x000fc8000ff1e0ff */
[----:B------:R-:W-:Y:S02]  /*09c0*/  UIADD3.X UR5, UPT, UPT, URZ, UR5, URZ, UP0, !UPT ;  /* 0x00000005ff057290 */ /* 0x000fe400087fe4ff */
[----:B------:R-:W-:-:S04]  /*09d0*/  ISETP.NE.U32.AND P0, PT, R16, UR4, PT ;  /* 0x0000000410007c0c */ /* 0x000fc8000bf05070 */
[----:B------:R-:W-:-:S13]  /*09e0*/  ISETP.NE.AND.EX P0, PT, R6, UR5, PT, P0 ;  /* 0x0000000506007c0c */ /* 0x000fda000bf05300 */
[----:B------:R-:W-:Y:S05]  /*09f0*/  @!P0 EXIT ;  /* 0x000000000000894d */ /* 0x000fea0003800000 */
[----:B------:R-:W-:Y:S05]  /*0a00*/  BRA `(.L_x_722) ;  /* 0xfffffff800a07947 */ /* 0x000fea000383ffff */
.L_x_713:
[C---:B------:R-:W-:Y:S01]  /*0a10*/  ISETP.GE.U32.AND P0, PT, R16.reuse, 0x4, PT ;  /* 0x000000041000780c */ /* 0x040fe20003f06070 */
[----:B------:R-:W0:Y:S01]  /*0a20*/  LDCU.64 UR4, c[0x0][0x380] ;  /* 0x00007000ff0477ac */ /* 0x000e220008000a00 */
[----:B------:R-:W-:Y:S01]  /*0a30*/  BSSY.RECONVERGENT B0, `(.L_x_723) ;  /* 0x00000c6000007945 */ /* 0x000fe20003800200 */
[----:B------:R-:W-:Y:S01]  /*0a40*/  LOP3.LUT R21, R16, 0x3, RZ, 0xc0, !PT ;  /* 0x0000000310157812 */ /* 0x000fe200078ec0ff */
[----:B------:R-:W-:Y:S01]  /*0a50*/  IMAD.MOV.U32 R20, RZ, RZ, RZ ;  /* 0x000000ffff147224 */ /* 0x000fe200078e00ff */
[----:B------:R-:W-:-:S13]  /*0a60*/  ISETP.GE.U32.AND.EX P0, PT, R6, RZ, PT, P0 ;  /* 0x000000ff0600720c */ /* 0x000fda0003f06100 */
[----:B------:R-:W-:Y:S05]  /*0a70*/  @!P0 BRA `(.L_x_724) ;  /* 0x0000000c00048947 */ /* 0x000fea0003800000 */
[----:B------:R-:W1:Y:S01]  /*0a80*/  LDC R17, c[0x0][0x3a0] ;  /* 0x0000e800ff117b82 */ /* 0x000e620000000800 */
[----:B------:R-:W-:Y:S02]  /*0a90*/  LOP3.LUT R16, R16, 0xfffffffc, RZ, 0xc0, !PT ;  /* 0xfffffffc10107812 */ /* 0x000fe400078ec0ff */
[----:B------:R-:W-:-:S05]  /*0aa0*/  LOP3.LUT R0, R6, 0x7fffffff, RZ, 0xc0, !PT ;  /* 0x7fffffff06007812 */ /* 0x000fca00078ec0ff */
[----:B------:R-:W2:Y:S02]  /*0ab0*/  LDC.64 R4, c[0x0][0x388] ;  /* 0x0000e200ff047b82 */ /* 0x000ea40000000a00 */
.L_x_745:
[----:B------:R-:W3:Y:S04]  /*0ac0*/  LDG.E.64 R10, desc[UR8][R2.64] ;  /* 0x00000008020a7981 */ /* 0x000ee8000c1e1b00 */
[----:B0-----:R-:W4:Y:S04]  /*0ad0*/  LDG.E.64 R6, desc[UR8][R2.64+0x10] ;  /* 0x0000100802067981 */ /* 0x001f28000c1e1b00 */
[----:B------:R-:W5:Y:S01]  /*0ae0*/  LDG.E.64 R12, desc[UR8][R2.64+0x8] ;  /* 0x00000808020c7981 */ /* 0x000f62000c1e1b00 */
[----:B---3--:R-:W-:Y:S01]  /*0af0*/  SHF.R.U32.HI R8, RZ, 0x2, R11 ;  /* 0x00000002ff087819 */ /* 0x008fe2000001160b */
[----:B------:R-:W-:-:S03]  /*0b00*/  VIADD R10, R10, 0x587c5 ;  /* 0x000587c50a0a7836 */ /* 0x000fc60000000000 */
[----:B------:R-:W-:Y:S01]  /*0b10*/  LOP3.LUT R8, R8, R11, RZ, 0x3c, !PT ;  /* 0x0000000b08087212 */ /* 0x000fe200078e3cff */
[----:B----4-:R-:W-:Y:S02]  /*0b20*/  IMAD.SHL.U32 R9, R7, 0x10, RZ ;  /* 0x0000001007097824 */ /* 0x010fe400078e00ff */
[----:B------:R-:W-:Y:S02]  /*0b30*/  IMAD.MOV.U32 R15, RZ, RZ, R6 ;  /* 0x000000ffff0f7224 */ /* 0x000fe400078e0006 */
[C---:B------:R-:W-:Y:S02]  /*0b40*/  IMAD.SHL.U32 R11, R8.reuse, 0x2, RZ ;  /* 0x00000002080b7824 */ /* 0x040fe400078e00ff */
[----:B-----5:R-:W-:Y:S02]  /*0b50*/  IMAD.MOV.U32 R27, RZ, RZ, R12 ;  /* 0x000000ffff1b7224 */ /* 0x020fe400078e000c */
[----:B------:R-:W-:Y:S01]  /*0b60*/  IMAD.MOV.U32 R26, RZ, RZ, R10 ;  /* 0x000000ffff1a7224 */ /* 0x000fe200078e000a */
[----:B------:R-:W-:Y:S01]  /*0b70*/  LOP3.LUT R14, R8, R11, R9, 0x96, !PT ;  /* 0x0000000b080e7212 */ /* 0x000fe200078e9609 */
[----:B------:R-:W-:-:S03]  /*0b80*/  IMAD.MOV.U32 R8, RZ, RZ, R7 ;  /* 0x000000ffff087224 */ /* 0x000fc600078e0007 */
[----:B------:R-:W-:Y:S01]  /*0b90*/  LOP3.LUT R9, R14, R7, RZ, 0x3c, !PT ;  /* 0x000000070e097212 */ /* 0x000fe200078e3cff */
[----:B------:R-:W-:Y:S01]  /*0ba0*/  IMAD.MOV.U32 R14, RZ, RZ, R13 ;  /* 0x000000ffff0e7224 */ /* 0x000fe200078e000d */
[----:B------:R3:W-:Y:S04]  /*0bb0*/  STG.E.64 desc[UR8][R2.64], R26 ;  /* 0x0000001a02007986 */ /* 0x0007e8000c101b08 */
[----:B------:R3:W-:Y:S04]  /*0bc0*/  STG.E.64 desc[UR8][R2.64+0x8], R14 ;  /* 0x0000080e02007986 */ /* 0x0007e8000c101b08 */
[----:B------:R3:W-:Y:S04]  /*0bd0*/  STG.E.64 desc[UR8][R2.64+0x10], R8 ;  /* 0x0000100802007986 */ /* 0x0007e8000c101b08 */
[----:B--2---:R-:W2:Y:S01]  /*0be0*/  LDG.E R23, desc[UR8][R4.64] ;  /* 0x0000000804177981 */ /* 0x004ea2000c1e1900 */
[----:B------:R-:W-:Y:S01]  /*0bf0*/  IMAD.IADD R11, R9, 0x1, R10 ;  /* 0x00000001090b7824 */ /* 0x000fe200078e020a */
[----:B------:R-:W-:Y:S01]  /*0c00*/  IADD3 R16, P0, PT, R16, -0x4, RZ ;  /* 0xfffffffc10107810 */ /* 0x000fe20007f1e0ff */
[----:B------:R-:W-:Y:S01]  /*0c10*/  IMAD.MOV.U32 R22, RZ, RZ, 0x2f800000 ;  /* 0x2f800000ff167424 */ /* 0x000fe200078e00ff */
[----:B------:R-:W-:Y:S04]  /*0c20*/  BSSY.RECONVERGENT B1, `(.L_x_725) ;  /* 0x0000023000017945 */ /* 0x000fe80003800200 */
[----:B------:R-:W-:Y:S01]  /*0c30*/  BSSY.RELIABLE B2, `(.L_x_726) ;  /* 0x0000016000027945 */ /* 0x000fe20003800100 */
[----:B------:R-:W-:-:S02]  /*0c40*/  I2FP.F32.U32 R11, R11 ;  /* 0x0000000b000b7245 */ /* 0x000fc40000201000 */
[----:B------:R-:W-:Y:S02]  /*0c50*/  IADD3.X R0, PT, PT, R0, -0x1, RZ, P0, !PT ;  /* 0xffffffff00007810 */ /* 0x000fe400007fe4ff */
[----:B------:R-:W-:Y:S01]  /*0c60*/  ISETP.NE.U32.AND P0, PT, R16, RZ, PT ;  /* 0x000000ff1000720c */ /* 0x000fe20003f05070 */
[----:B------:R-:W-:-:S03]  /*0c70*/  FFMA R24, R11, R22, 1.1641532182693481445e-10 ;  /* 0x2f0000000b187423 */ /* 0x000fc60000000016 */
[----:B------:R-:W-:Y:S01]  /*0c80*/  ISETP.NE.AND.EX P0, PT, R0, RZ, PT, P0 ;  /* 0x000000ff0000720c */ /* 0x000fe20003f05300 */
[----:B-1----:R-:W-:-:S05]  /*0c90*/  FMUL R24, R24, R17 ;  /* 0x0000001118187220 */ /* 0x002fca0000400000 */
[----:B--2---:R-:W-:-:S13]  /*0ca0*/  FSETP.GEU.AND P1, PT, R24, R23, PT ;  /* 0x000000171800720b */ /* 0x004fda0003f2e000 */
[----:B---3--:R-:W-:Y:S05]  /*0cb0*/  @!P1 BRA `(.L_x_727) ;  /* 0x00000000001c9947 */ /* 0x008fea0003800000 */
[----:B------:R-:W2:Y:S02]  /*0cc0*/  LDG.E R11, desc[UR8][R18.64+-0x4] ;  /* 0xfffffc08120b7981 */ /* 0x000ea4000c1e1900 */
[----:B--2---:R-:W-:-:S13]  /*0cd0*/  FSETP.GTU.AND P1, PT, R24, R11, PT ;  /* 0x0000000b1800720b */ /* 0x004fda0003f2c000 */
[----:B------:R-:W-:Y:S05]  /*0ce0*/  @P1 BREAK.RELIABLE B2 ;  /* 0x0000000000021942 */ /* 0x000fea0003800100 */
[----:B------:R-:W-:Y:S05]  /*0cf0*/  @P1 BRA `(.L_x_728) ;  /* 0x0000000000541947 */ /* 0x000fea0003800000 */
[----:B------:R-:W-:Y:S02]  /*0d00*/  IMAD.U32 R8, RZ, RZ, UR6 ;  /* 0x00000006ff087e24 */ /* 0x000fe4000f8e00ff */
[----:B------:R-:W-:Y:S01]  /*0d10*/  IMAD.U32 R11, RZ, RZ, UR7 ;  /* 0x00000007ff0b7e24 */ /* 0x000fe2000f8e00ff */
[----:B------:R-:W-:Y:S06]  /*0d20*/  BRA `(.L_x_729) ;  /* 0x00000000000c7947 */ /* 0x000fec0003800000 */
.L_x_727:
[----:B------:R-:W-:-:S04]  /*0d30*/  FSETP.GT.AND P1, PT, R24, RZ, PT ;  /* 0x000000ff1800720b */ /* 0x000fc80003f24000 */
[----:B------:R-:W-:-:S05]  /*0d40*/  SEL R8, RZ, 0xffffffff, P1 ;  /* 0xffffffffff087807 */ /* 0x000fca0000800000 */
[----:B------:R-:W-:-:S07]  /*0d50*/  IMAD.MOV.U32 R11, RZ, RZ, R8 ;  /* 0x000000ffff0b7224 */ /* 0x000fce00078e0008 */
.L_x_729:
[----:B------:R-:W-:-:S13]  /*0d60*/  ISETP.GE.AND P1, PT, R11, RZ, PT ;  /* 0x000000ff0b00720c */ /* 0x000fda0003f26270 */
[----:B------:R-:W-:Y:S05]  /*0d70*/  @!P1 BREAK.RELIABLE B2 ;  /* 0x0000000000029942 */ /* 0x000fea0003800100 */
[----:B------:R-:W-:Y:S05]  /*0d80*/  @!P1 BRA `(.L_x_728) ;  /* 0x0000000000309947 */ /* 0x000fea0003800000 */
[----:B0-----:R-:W-:Y:S05]  /*0d90*/  BSYNC.RELIABLE B2 ;  /* 0x0000000000027941 */ /* 0x001fea0003800100 */
.L_x_726:
[----:B------:R-:W0:Y:S01]  /*0da0*/  LDC R23, c[0x0][0x3a4] ;  /* 0x0000e900ff177b82 */ /* 0x000e220000000800 */
[----:B------:R-:W-:-:S04]  /*0db0*/  LEA R14, P1, R8, UR4, 0x2 ;  /* 0x00000004080e7c11 */ /* 0x000fc8000f8210ff */
[----:B------:R-:W-:-:S05]  /*0dc0*/  LEA.HI.X R15, R8, UR5, R11, 0x2, P1 ;  /* 0x00000005080f7c11 */ /* 0x000fca00088f140b */
[----:B0-----:R1:W-:Y:S04]  /*0dd0*/  REDG.E.ADD.F32.FTZ.RN.STRONG.GPU desc[UR8][R14.64], R23 ;  /* 0x000000170e0079a6 */ /* 0x0013e8000c12f308 */
[----:B------:R-:W2:Y:S04]  /*0de0*/  LDG.E.64 R12, desc[UR8][R2.64+0x8] ;  /* 0x00000808020c7981 */ /* 0x000ea8000c1e1b00 */
[----:B------:R-:W3:Y:S04]  /*0df0*/  LDG.E.64 R10, desc[UR8][R2.64] ;  /* 0x00000008020a7981 */ /* 0x000ee8000c1e1b00 */
[----:B------:R-:W4:Y:S01]  /*0e00*/  LDG.E.64 R8, desc[UR8][R2.64+0x10] ;  /* 0x0000100802087981 */ /* 0x000f22000c1e1b00 */
[----:B--2---:R-:W-:-:S02]  /*0e10*/  IMAD.MOV.U32 R6, RZ, RZ, R13 ;  /* 0x000000ffff067224 */ /* 0x004fc400078e000d */
[----:B------:R-:W-:Y:S02]  /*0e20*/  IMAD.MOV.U32 R13, RZ, RZ, R12 ;  /* 0x000000ffff0d7224 */ /* 0x000fe400078e000c */
[----:B---3--:R-:W-:Y:S02]  /*0e30*/  IMAD.MOV.U32 R12, RZ, RZ, R11 ;  /* 0x000000ffff0c7224 */ /* 0x008fe400078e000b */
[----:B-1--4-:R-:W-:-:S07]  /*0e40*/  IMAD.MOV.U32 R7, RZ, RZ, R8 ;  /* 0x000000ffff077224 */ /* 0x012fce00078e0008 */
.L_x_728:
[----:B0-----:R-:W-:Y:S05]  /*0e50*/  BSYNC.RECONVERGENT B1 ;  /* 0x0000000000017941 */ /* 0x001fea0003800200 */
.L_x_725:
[----:B------:R-:W-:Y:S01]  /*0e60*/  SHF.R.U32.HI R11, RZ, 0x2, R12 ;  /* 0x00000002ff0b7819 */ /* 0x000fe2000001160c */
[----:B------:R-:W-:Y:S01]  /*0e70*/  IMAD.SHL.U32 R8, R9, 0x10, RZ ;  /* 0x0000001009087824 */ /* 0x000fe200078e00ff */
[----:B------:R0:W-:Y:S02]  /*0e80*/  STG.E.64 desc[UR8][R2.64+0x8], R6 ;  /* 0x0000080602007986 */ /* 0x0001e4000c101b08 */
[----:B------:R-:W-:-:S05]  /*0e90*/  LOP3.LUT R11, R11, R12, RZ, 0x3c, !PT ;  /* 0x0000000c0b0b7212 */ /* 0x000fca00078e3cff */
[----:B------:R-:W-:-:S05]  /*0ea0*/  IMAD.SHL.U32 R12, R11, 0x2, RZ ;  /* 0x000000020b0c7824 */ /* 0x000fca00078e00ff */
[----:B------:R-:W-:Y:S01]  /*0eb0*/  LOP3.LUT R8, R11, R12, R8, 0x96, !PT ;  /* 0x0000000c0b087212 */ /* 0x000fe200078e9608 */
[----:B------:R-:W-:Y:S02]  /*0ec0*/  VIADD R12, R10, 0x587c5 ;  /* 0x000587c50a0c7836 */ /* 0x000fe40000000000 */
[----:B------:R-:W-:Y:S01]  /*0ed0*/  IMAD.MOV.U32 R10, RZ, RZ, R9 ;  /* 0x000000ffff0a7224 */ /* 0x000fe200078e0009 */
[----:B------:R-:W-:Y:S02]  /*0ee0*/  LOP3.LUT R11, R8, R9, RZ, 0x3c, !PT ;  /* 0x00000009080b7212 */ /* 0x000fe400078e3cff */
[----:B------:R0:W-:Y:S04]  /*0ef0*/  STG.E.64 desc[UR8][R2.64], R12 ;  /* 0x0000000c02007986 */ /* 0x0001e8000c101b08 */
[----:B------:R0:W-:Y:S04]  /*0f00*/  STG.E.64 desc[UR8][R2.64+0x10], R10 ;  /* 0x0000100a02007986 */ /* 0x0001e8000c101b08 */
[----:B------:R-:W2:Y:S01]  /*0f10*/  LDG.E R14, desc[UR8][R4.64] ;  /* 0x00000008040e7981 */ /* 0x000ea2000c1e1900 */
[----:B------:R-:W-:Y:S01]  /*0f20*/  IMAD.IADD R8, R11, 0x1, R12 ;  /* 0x000000010b087824 */ /* 0x000fe200078e020c */
[----:B------:R-:W-:Y:S04]  /*0f30*/  BSSY.RECONVERGENT B1, `(.L_x_730) ;  /* 0x000001d000017945 */ /* 0x000fe80003800200 */
[----:B------:R-:W-:Y:S01]  /*0f40*/  BSSY.RELIABLE B2, `(.L_x_731) ;  /* 0x0000013000027945 */ /* 0x000fe20003800100 */
[----:B------:R-:W-:-:S05]  /*0f50*/  I2FP.F32.U32 R15, R8 ;  /* 0x00000008000f7245 */ /* 0x000fca0000201000 */
[----:B------:R-:W-:-:S04]  /*0f60*/  FFMA R8, R15, R22, 1.1641532182693481445e-10 ;  /* 0x2f0000000f087423 */ /* 0x000fc80000000016 */
[----:B------:R-:W-:-:S05]  /*0f70*/  FMUL R15, R8, R17 ;  /* 0x00000011080f7220 */ /* 0x000fca0000400000 */
[----:B--2---:R-:W-:-:S13]  /*0f80*/  FSETP.GEU.AND P1, PT, R15, R14, PT ;  /* 0x0000000e0f00720b */ /* 0x004fda0003f2e000 */
[----:B0-----:R-:W-:Y:S05]  /*0f90*/  @!P1 BRA `(.L_x_732) ;  /* 0x00000000001c9947 */ /* 0x001fea0003800000 */
[----:B------:R-:W2:Y:S02]  /*0fa0*/  LDG.E R8, desc[UR8][R18.64+-0x4] ;  /* 0xfffffc0812087981 */ /* 0x000ea4000c1e1900 */
[----:B--2---:R-:W-:-:S13]  /*0fb0*/  FSETP.GTU.AND P1, PT, R15, R8, PT ;  /* 0x000000080f00720b */ /* 0x004fda0003f2c000 */
[----:B------:R-:W-:Y:S05]  /*0fc0*/  @P1 BREAK.RELIABLE B2 ;  /* 0x0000000000021942 */ /* 0x000fea0003800100 */
[----:B------:R-:W-:Y:S05]  /*0fd0*/  @P1 BRA `(.L_x_733) ;  /* 0x0000000000481947 */ /* 0x000fea0003800000 */
[----:B------:R-:W-:Y:S02]  /*0fe0*/  IMAD.U32 R8, RZ, RZ, UR6 ;  /* 0x00000006ff087e24 */ /* 0x000fe4000f8e00ff */
[----:B------:R-:W-:Y:S01]  /*0ff0*/  IMAD.U32 R15, RZ, RZ, UR7 ;  /* 0x00000007ff0f7e24 */ /* 0x000fe2000f8e00ff */
[----:B------:R-:W-:Y:S06]  /*1000*/  BRA `(.L_x_734) ;  /* 0x00000000000c7947 */ /* 0x000fec0003800000 */
.L_x_732:
[----:B------:R-:W-:-:S04]  /*1010*/  FSETP.GT.AND P1, PT, R15, RZ, PT ;  /* 0x000000ff0f00720b */ /* 0x000fc80003f24000 */
[----:B------:R-:W-:-:S05]  /*1020*/  SEL R8, RZ, 0xffffffff, P1 ;  /* 0xffffffffff087807 */ /* 0x000fca0000800000 */
[----:B------:R-:W-:-:S07]  /*1030*/  IMAD.MOV.U32 R15, RZ, RZ, R8 ;  /* 0x000000ffff0f7224 */ /* 0x000fce00078e0008 */
.L_x_734:
[----:B------:R-:W-:-:S13]  /*1040*/  ISETP.GE.AND P1, PT, R15, RZ, PT ;  /* 0x000000ff0f00720c */ /* 0x000fda0003f26270 */
[----:B------:R-:W-:Y:S05]  /*1050*/  @!P1 BREAK.RELIABLE B2 ;  /* 0x0000000000029942 */ /* 0x000fea0003800100 */
[----:B------:R-:W-:Y:S05]  /*1060*/  @!P1 BRA `(.L_x_733) ;  /* 0x0000000000249947 */ /* 0x000fea0003800000 */
[----:B------:R-:W-:Y:S05]  /*1070*/  BSYNC.RELIABLE B2 ;  /* 0x0000000000027941 */ /* 0x000fea0003800100 */
.L_x_731:
[----:B------:R-:W0:Y:S01]  /*1080*/  LDC R23, c[0x0][0x3a4] ;  /* 0x0000e900ff177b82 */ /* 0x000e220000000800 */
[----:B------:R-:W-:-:S04]  /*1090*/  LEA R14, P1, R8, UR4, 0x2 ;  /* 0x00000004080e7c11 */ /* 0x000fc8000f8210ff */
[----:B------:R-:W-:-:S05]  /*10a0*/  LEA.HI.X R15, R8, UR5, R15, 0x2, P1 ;  /* 0x00000005080f7c11 */ /* 0x000fca00088f140f */
[----:B0-----:R0:W-:Y:S04]  /*10b0*/  REDG.E.ADD.F32.FTZ.RN.STRONG.GPU desc[UR8][R14.64], R23 ;  /* 0x000000170e0079a6 */ /* 0x0011e8000c12f308 */
[----:B------:R-:W2:Y:S04]  /*10c0*/  LDG.E.64 R10, desc[UR8][R2.64+0x10] ;  /* 0x00001008020a7981 */ /* 0x000ea8000c1e1b00 */
[----:B------:R0:W5:Y:S04]  /*10d0*/  LDG.E.64 R12, desc[UR8][R2.64] ;  /* 0x00000008020c7981 */ /* 0x000168000c1e1b00 */
[----:B------:R0:W5:Y:S02]  /*10e0*/  LDG.E.64 R6, desc[UR8][R2.64+0x8] ;  /* 0x0000080802067981 */ /* 0x000164000c1e1b00 */
[----:B0-2---:R-:W-:-:S07]  /*10f0*/  IMAD.MOV.U32 R9, RZ, RZ, R10 ;  /* 0x000000ffff097224 */ /* 0x005fce00078e000a */
.L_x_733:
[----:B------:R-:W-:Y:S05]  /*1100*/  BSYNC.RECONVERGENT B1 ;  /* 0x0000000000017941 */ /* 0x000fea0003800200 */
.L_x_730:
[----:B-----5:R-:W-:Y:S01]  /*1110*/  SHF.R.U32.HI R8, RZ, 0x2, R13 ;  /* 0x00000002ff087819 */ /* 0x020fe2000001160d */
[----:B------:R-:W-:Y:S02]  /*1120*/  VIADD R12, R12, 0x587c5 ;  /* 0x000587c50c0c7836 */ /* 0x000fe40000000000 */
[----:B------:R-:W-:Y:S01]  /*1130*/  IMAD.MOV.U32 R14, RZ, RZ, R11 ;  /* 0x000000ffff0e7224 */ /* 0x000fe200078e000b */
[----:B------:R-:W-:Y:S01]  /*1140*/  LOP3.LUT R8, R8, R13, RZ, 0x3c, !PT ;  /* 0x0000000d08087212 */ /* 0x000fe200078e3cff */
[----:B------:R-:W-:-:S04]  /*1150*/  IMAD.SHL.U32 R13, R11, 0x10, RZ ;  /* 0x000000100b0d7824 */ /* 0x000fc800078e00ff */
[----:B------:R-:W-:-:S05]  /*1160*/  IMAD.SHL.U32 R10, R8, 0x2, RZ ;  /* 0x00000002080a7824 */ /* 0x000fca00078e00ff */
[----:B------:R-:W-:Y:S01]  /*1170*/  LOP3.LUT R10, R8, R10, R13, 0x96, !PT ;  /* 0x0000000a080a7212 */ /* 0x000fe200078e960d */
[----:B------:R-:W-:Y:S02]  /*1180*/  IMAD.MOV.U32 R8, RZ, RZ, R7 ;  /* 0x000000ffff087224 */ /* 0x000fe400078e0007 */
[----:B------:R-:W-:Y:S01]  /*1190*/  IMAD.MOV.U32 R13, RZ, RZ, R6 ;  /* 0x000000ffff0d7224 */ /* 0x000fe200078e0006 */
[----:B------:R-:W-:Y:S02]  /*11a0*/  LOP3.LUT R15, R10, R11, RZ, 0x3c, !PT ;  /* 0x0000000b0a0f7212 */ /* 0x000fe400078e3cff */
[----:B------:R0:W-:Y:S04]  /*11b0*/  STG.E.64 desc[UR8][R2.64+0x8], R8 ;  /* 0x0000080802007986 */ /* 0x0001e8000c101b08 */
        /* <DEDUP_REMOVED lines=18> */
.L_x_737:
[----:B------:R-:W-:-:S04]  /*12e0*/  FSETP.GT.AND P1, PT, R23, RZ, PT ;  /* 0x000000ff1700720b */ /* 0x000fc80003f24000 */
[----:B------:R-:W-:-:S05]  /*12f0*/  SEL R8, RZ, 0xffffffff, P1 ;  /* 0xffffffffff087807 */ /* 0x000fca0000800000 */
[----:B------:R-:W-:-:S07]  /*1300*/  IMAD.MOV.U32 R13, RZ, RZ, R8 ;  /* 0x000000ffff0d7224 */ /* 0x000fce00078e0008 */
.L_x_739:
[----:B------:R-:W-:-:S13]  /*1310*/  ISETP.GE.AND P1, PT, R13, RZ, PT ;  /* 0x000000ff0d00720c */ /* 0x000fda0003f26270 */
[----:B------:R-:W-:Y:S05]  /*1320*/  @!P1 BREAK.RELIABLE B2 ;  /* 0x0000000000029942 */ /* 0x000fea0003800100 */
[----:B------:R-:W-:Y:S05]  /*1330*/  @!P1 BRA `(.L_x_738) ;  /* 0x00000000002c9947 */ /* 0x000fea0003800000 */
[----:B------:R-:W-:Y:S05]  /*1340*/  BSYNC.RELIABLE B2 ;  /* 0x0000000000027941 */ /* 0x000fea0003800100 */
.L_x_736:
        /* <DEDUP_REMOVED lines=8> */
[----:B---3--:R-:W-:Y:S02]  /*13d0*/  IMAD.MOV.U32 R6, RZ, RZ, R13 ;  /* 0x000000ffff067224 */ /* 0x008fe400078e000d */
[----:B0---4-:R-:W-:-:S07]  /*13e0*/  IMAD.MOV.U32 R11, RZ, RZ, R14 ;  /* 0x000000ffff0b7224 */ /* 0x011fce00078e000e */
.L_x_738:
[----:B------:R-:W-:Y:S05]  /*13f0*/  BSYNC.RECONVERGENT B1 ;  /* 0x0000000000017941 */ /* 0x000fea0003800200 */
.L_x_735:
[----:B------:R-:W-:Y:S01]  /*1400*/  SHF.R.U32.HI R13, RZ, 0x2, R6 ;  /* 0x00000002ff0d7819 */ /* 0x000fe20000011606 */
[----:B------:R-:W-:Y:S02]  /*1410*/  IMAD.MOV.U32 R10, RZ, RZ, R9 ;  /* 0x000000ffff0a7224 */ /* 0x000fe400078e0009 */
[----:B------:R-:W-:Y:S01]  /*1420*/  IMAD.MOV.U32 R24, RZ, RZ, R15 ;  /* 0x000000ffff187224 */ /* 0x000fe200078e000f */
[----:B------:R-:W-:Y:S01]  /*1430*/  LOP3.LUT R13, R13, R6, RZ, 0x3c, !PT ;  /* 0x000000060d0d7212 */ /* 0x000fe200078e3cff */
[----:B------:R-:W-:Y:S01]  /*1440*/  IMAD.SHL.U32 R6, R15, 0x10, RZ ;  /* 0x000000100f067824 */ /* 0x000fe200078e00ff */
[----:B------:R0:W-:Y:S03]  /*1450*/  STG.E.64 desc[UR8][R2.64+0x8], R10 ;  /* 0x0000080a02007986 */ /* 0x0001e6000c101b08 */
[----:B------:R-:W-:-:S05]  /*1460*/  IMAD.SHL.U32 R8, R13, 0x2, RZ ;  /* 0x000000020d087824 */ /* 0x000fca00078e00ff */
[----:B------:R-:W-:Y:S01]  /*1470*/  LOP3.LUT R8, R13, R8, R6, 0x96, !PT ;  /* 0x000000080d087212 */ /* 0x000fe200078e9606 */
[----:B------:R-:W-:-:S03]  /*1480*/  VIADD R6, R12, 0x587c5 ;  /* 0x000587c50c067836 */ /* 0x000fc60000000000 */
        /* <DEDUP_REMOVED lines=19> */
.L_x_742:
[----:B------:R-:W-:-:S04]  /*15c0*/  FSETP.GT.AND P1, PT, R9, RZ, PT ;  /* 0x000000ff0900720b */ /* 0x000fc80003f24000 */
[----:B------:R-:W-:-:S05]  /*15d0*/  SEL R7, RZ, 0xffffffff, P1 ;  /* 0xffffffffff077807 */ /* 0x000fca0000800000 */
[----:B------:R-:W-:-:S07]  /*15e0*/  IMAD.MOV.U32 R8, RZ, RZ, R7 ;  /* 0x000000ffff087224 */ /* 0x000fce00078e0007 */
.L_x_744:
[----:B------:R-:W-:-:S13]  /*15f0*/  ISETP.GE.AND P1, PT, R8, RZ, PT ;  /* 0x000000ff0800720c */ /* 0x000fda0003f26270 */
[----:B------:R-:W-:Y:S05]  /*1600*/  @!P1 BREAK.RELIABLE B2 ;  /* 0x0000000000029942 */ /* 0x000fea0003800100 */
[----:B------:R-:W-:Y:S05]  /*1610*/  @!P1 BRA `(.L_x_743) ;  /* 0x0000000000149947 */ /* 0x000fea0003800000 */
[----:B------:R-:W-:Y:S05]  /*1620*/  BSYNC.RELIABLE B2 ;  /* 0x0000000000027941 */ /* 0x000fea0003800100 */
.L_x_741:
[----:B------:R-:W0:Y:S01]  /*1630*/  LDC R9, c[0x0][0x3a4] ;  /* 0x0000e900ff097b82 */ /* 0x000e220000000800 */
[----:B------:R-:W-:-:S04]  /*1640*/  LEA R6, P1, R7, UR4, 0x2 ;  /* 0x0000000407067c11 */ /* 0x000fc8000f8210ff */
[----:B------:R-:W-:-:S05]  /*1650*/  LEA.HI.X R7, R7, UR5, R8, 0x2, P1 ;  /* 0x0000000507077c11 */ /* 0x000fca00088f1408 */
[----:B0-----:R0:W-:Y:S04]  /*1660*/  REDG.E.ADD.F32.FTZ.RN.STRONG.GPU desc[UR8][R6.64], R9 ;  /* 0x00000009060079a6 */ /* 0x0011e8000c12f308 */
.L_x_743:
[----:B------:R-:W-:Y:S05]  /*1670*/  BSYNC.RECONVERGENT B1 ;  /* 0x0000000000017941 */ /* 0x000fea0003800200 */
.L_x_740:
[----:B------:R-:W-:Y:S05]  /*1680*/  @P0 BRA `(.L_x_745) ;  /* 0xfffffff4000c0947 */ /* 0x000fea000383ffff */
.L_x_724:
[----:B0-----:R-:W-:Y:S05]  /*1690*/  BSYNC.RECONVERGENT B0 ;  /* 0x0000000000007941 */ /* 0x001fea0003800200 */
.L_x_723:
[----:B------:R-:W-:Y:S05]  /*16a0*/  WARPSYNC.ALL ;  /* 0x0000000000007948 */ /* 0x000fea0003800000 */
[----:B------:R-:W-:-:S04]  /*16b0*/  ISETP.NE.U32.AND P0, PT, R21, RZ, PT ;  /* 0x000000ff1500720c */ /* 0x000fc80003f05070 */
[----:B------:R-:W-:-:S13]  /*16c0*/  ISETP.NE.AND.EX P0, PT, R20, RZ, PT, P0 ;  /* 0x000000ff1400720c */ /* 0x000fda0003f05300 */
[----:B------:R-:W-:Y:S05]  /*16d0*/  @!P0 EXIT ;  /* 0x000000000000894d */ /* 0x000fea0003800000 */
[----:B------:R-:W0:Y:S01]  /*16e0*/  LDC.64 R4, c[0x0][0x388] ;  /* 0x0000e200ff047b82 */ /* 0x000e220000000a00 */
[----:B------:R-:W1:Y:S01]  /*16f0*/  LDCU UR4, c[0x0][0x3a0] ;  /* 0x00007400ff0477ac */ /* 0x000e620008000800 */
[----:B------:R-:W2:Y:S02]  /*1700*/  LDCU.64 UR10, c[0x0][0x380] ;  /* 0x00007000ff0a77ac */ /* 0x000ea40008000a00 */
.L_x_751:
        /* <DEDUP_REMOVED lines=8> */
[----:B------:R-:W-:Y:S02]  /*1790*/  IMAD.SHL.U32 R11, R0, 0x2, RZ ;  /* 0x00000002000b7824 */ /* 0x000fe400078e00ff */
[----:B-----5:R-:W-:-:S03]  /*17a0*/  IMAD.MOV.U32 R8, RZ, RZ, R13 ;  /* 0x000000ffff087224 */ /* 0x020fc600078e000d */
[----:B------:R-:W-:Y:S01]  /*17b0*/  LOP3.LUT R0, R0, R11, R9, 0x96, !PT ;  /* 0x0000000b00007212 */ /* 0x000fe200078e9609 */
[----:B------:R-:W-:Y:S02]  /*17c0*/  IMAD.MOV.U32 R11, RZ, RZ, R12 ;  /* 0x000000ffff0b7224 */ /* 0x000fe400078e000c */
[----:B------:R-:W-:Y:S01]  /*17d0*/  IMAD.MOV.U32 R9, RZ, RZ, R6 ;  /* 0x000000ffff097224 */ /* 0x000fe200078e0006 */
[----:B------:R-:W-:Y:S02]  /*17e0*/  LOP3.LUT R15, R0, R7, RZ, 0x3c, !PT ;  /* 0x00000007000f7212 */ /* 0x000fe400078e3cff */
[----:B------:R3:W-:Y:S04]  /*17f0*/  STG.E.64 desc[UR8][R2.64], R10 ;  /* 0x0000000a02007986 */ /* 0x0007e8000c101b08 */
[----:B------:R3:W-:Y:S04]  /*1800*/  STG.E.64 desc[UR8][R2.64+0x8], R8 ;  /* 0x0000080802007986 */ /* 0x0007e8000c101b08 */
[----:B------:R3:W-:Y:S04]  /*1810*/  STG.E.64 desc[UR8][R2.64+0x10], R14 ;  /* 0x0000100e02007986 */ /* 0x0007e8000c101b08 */
[----:B0-----:R-:W4:Y:S01]  /*1820*/  LDG.E R7, desc[UR8][R4.64] ;  /* 0x0000000804077981 */ /* 0x001f22000c1e1900 */
[----:B------:R-:W-:Y:S01]  /*1830*/  IMAD.IADD R0, R15, 0x1, R10 ;  /* 0x000000010f007824 */ /* 0x000fe200078e020a */
[----:B------:R-:W-:Y:S01]  /*1840*/  BSSY.RECONVERGENT B0, `(.L_x_746) ;  /* 0x000001a000007945 */ /* 0x000fe20003800200 */
[----:B------:R-:W-:-:S03]  /*1850*/  IMAD.MOV.U32 R13, RZ, RZ, 0x2f800000 ;  /* 0x2f800000ff0d7424 */ /* 0x000fc600078e00ff */
[----:B------:R-:W-:Y:S01]  /*1860*/  BSSY.RELIABLE B1, `(.L_x_747) ;  /* 0x0000013000017945 */ /* 0x000fe20003800100 */
[----:B------:R-:W-:-:S05]  /*1870*/  I2FP.F32.U32 R0, R0 ;  /* 0x0000000000007245 */ /* 0x000fca0000201000 */
[----:B------:R-:W-:-:S04]  /*1880*/  FFMA R0, R0, R13, 1.1641532182693481445e-10 ;  /* 0x2f00000000007423 */ /* 0x000fc8000000000d */
[----:B-1----:R-:W-:-:S05]  /*1890*/  FMUL R0, R0, UR4 ;  /* 0x0000000400007c20 */ /* 0x002fca0008400000 */
[----:B----4-:R-:W-:-:S13]  /*18a0*/  FSETP.GEU.AND P0, PT, R0, R7, PT ;  /* 0x000000070000720b */ /* 0x010fda0003f0e000 */
[----:B---3--:R-:W-:Y:S05]  /*18b0*/  @!P0 BRA `(.L_x_748) ;  /* 0x00000000001c8947 */ /* 0x008fea0003800000 */
[----:B------:R-:W3:Y:S02]  /*18c0*/  LDG.E R7, desc[UR8][R18.64+-0x4] ;  /* 0xfffffc0812077981 */ /* 0x000ee4000c1e1900 */
[----:B---3--:R-:W-:-:S13]  /*18d0*/  FSETP.GTU.AND P0, PT, R0, R7, PT ;  /* 0x000000070000720b */ /* 0x008fda0003f0c000 */
[----:B------:R-:W-:Y:S05]  /*18e0*/  @P0 BREAK.RELIABLE B1 ;  /* 0x0000000000010942 */ /* 0x000fea0003800100 */
[----:B------:R-:W-:Y:S05]  /*18f0*/  @P0 BRA `(.L_x_749) ;  /* 0x0000000000380947 */ /* 0x000fea0003800000 */
[----:B------:R-:W-:Y:S02]  /*1900*/  IMAD.U32 R0, RZ, RZ, UR6 ;  /* 0x00000006ff007e24 */ /* 0x000fe4000f8e00ff */
[----:B------:R-:W-:Y:S01]  /*1910*/  IMAD.U32 R7, RZ, RZ, UR7 ;  /* 0x00000007ff077e24 */ /* 0x000fe2000f8e00ff */
[----:B------:R-:W-:Y:S06]  /*1920*/  BRA `(.L_x_750) ;  /* 0x00000000000c7947 */ /* 0x000fec0003800000 */
.L_x_748:
[----:B------:R-:W-:-:S04]  /*1930*/  FSETP.GT.AND P0, PT, R0, RZ, PT ;  /* 0x000000ff0000720b */ /* 0x000fc80003f04000 */
[----:B------:R-:W-:-:S05]  /*1940*/  SEL R0, RZ, 0xffffffff, P0 ;  /* 0xffffffffff007807 */ /* 0x000fca0000000000 */
[----:B------:R-:W-:-:S07]  /*1950*/  IMAD.MOV.U32 R7, RZ, RZ, R0 ;  /* 0x000000ffff077224 */ /* 0x000fce00078e0000 */
.L_x_750:
[----:B------:R-:W-:-:S13]  /*1960*/  ISETP.GE.AND P0, PT, R7, RZ, PT ;  /* 0x000000ff0700720c */ /* 0x000fda0003f06270 */
[----:B------:R-:W-:Y:S05]  /*1970*/  @!P0 BREAK.RELIABLE B1 ;  /* 0x0000000000018942 */ /* 0x000fea0003800100 */
[----:B------:R-:W-:Y:S05]  /*1980*/  @!P0 BRA `(.L_x_749) ;  /* 0x0000000000148947 */ /* 0x000fea0003800000 */
[----:B--2---:R-:W-:Y:S05]  /*1990*/  BSYNC.RELIABLE B1 ;  /* 0x0000000000017941 */ /* 0x004fea0003800100 */
.L_x_747:
[----:B------:R-:W0:Y:S01]  /*19a0*/  LDC R9, c[0x0][0x3a4] ;  /* 0x0000e900ff097b82 */ /* 0x000e220000000800 */
[----:B------:R-:W-:-:S04]  /*19b0*/  LEA R6, P0, R0, UR10, 0x2 ;  /* 0x0000000a00067c11 */ /* 0x000fc8000f8010ff */
[----:B------:R-:W-:-:S05]  /*19c0*/  LEA.HI.X R7, R0, UR11, R7, 0x2, P0 ;  /* 0x0000000b00077c11 */ /* 0x000fca00080f1407 */
[----:B0-----:R0:W-:Y:S04]  /*19d0*/  REDG.E.ADD.F32.FTZ.RN.STRONG.GPU desc[UR8][R6.64], R9 ;  /* 0x00000009060079a6 */ /* 0x0011e8000c12f308 */
.L_x_749:
[----:B--2---:R-:W-:Y:S05]  /*19e0*/  BSYNC.RECONVERGENT B0 ;  /* 0x0000000000007941 */ /* 0x004fea0003800200 */
.L_x_746:
[----:B------:R-:W-:Y:S05]  /*19f0*/  WARPSYNC.ALL ;  /* 0x0000000000007948 */ /* 0x000fea0003800000 */
[----:B------:R-:W-:-:S04]  /*1a00*/  IADD3 R21, P0, PT, R21, -0x1, RZ ;  /* 0xffffffff15157810 */ /* 0x000fc80007f1e0ff */
[----:B------:R-:W-:Y:S02]  /*1a10*/  IADD3.X R20, PT, PT, R20, -0x1, RZ, P0, !PT ;  /* 0xffffffff14147810 */ /* 0x000fe400007fe4ff */
[----:B------:R-:W-:-:S04]  /*1a20*/  ISETP.NE.U32.AND P0, PT, R21, RZ, PT ;  /* 0x000000ff1500720c */ /* 0x000fc80003f05070 */
[----:B------:R-:W-:-:S13]  /*1a30*/  ISETP.NE.AND.EX P0, PT, R20, RZ, PT, P0 ;  /* 0x000000ff1400720c */ /* 0x000fda0003f05300 */
[----:B------:R-:W-:Y:S05]  /*1a40*/  @!P0 EXIT ;  /* 0x000000000000894d */ /* 0x000fea0003800000 */
[----:B------:R-:W-:Y:S05]  /*1a50*/  BRA `(.L_x_751) ;  /* 0xfffffffc002c7947 */ /* 0x000fea000383ffff */
.L_x_712:
[C---:B------:R-:W-:Y:S01]  /*1a60*/  ISETP.GE.U32.AND P0, PT, R16.reuse, 0x4, PT ;  /* 0x000000041000780c */ /* 0x040fe20003f06070 */
[----:B------:R-:W-:Y:S01]  /*1a70*/  BSSY.RECONVERGENT B0, `(.L_x_752) ;  /* 0x0000030000007945 */ /* 0x000fe20003800200 */
[----:B------:R-:W-:Y:S01]  /*1a80*/  LOP3.LUT R14, R16, 0x3, RZ, 0xc0, !PT ;  /* 0x00000003100e7812 */ /* 0x000fe200078ec0ff */
[----:B------:R-:W-:Y:S01]  /*1a90*/  IMAD.MOV.U32 R15, RZ, RZ, RZ ;  /* 0x000000ffff0f7224 */ /* 0x000fe200078e00ff */
[----:B------:R-:W-:-:S13]  /*1aa0*/  ISETP.GE.U32.AND.EX P0, PT, R6, RZ, PT, P0 ;  /* 0x000000ff0600720c */ /* 0x000fda0003f06100 */
[----:B------:R-:W-:Y:S05]  /*1ab0*/  @!P0 BRA `(.L_x_753) ;  /* 0x0000000000ac8947 */ /* 0x000fea0003800000 */
[----:B------:R0:W5:Y:S04]  /*1ac0*/  LDG.E.64 R4, desc[UR8][R2.64] ;  /* 0x0000000802047981 */ /* 0x000168000c1e1b00 */
[----:B------:R0:W5:Y:S04]  /*1ad0*/  LDG.E.64 R10, desc[UR8][R2.64+0x8] ;  /* 0x00000808020a7981 */ /* 0x000168000c1e1b00 */
[----:B------:R0:W5:Y:S01]  /*1ae0*/  LDG.E.64 R8, desc[UR8][R2.64+0x10] ;  /* 0x0000100802087981 */ /* 0x000162000c1e1b00 */
[----:B------:R-:W-:Y:S01]  /*1af0*/  BSSY.RECONVERGENT B1, `(.L_x_754) ;  /* 0x0000023000017945 */ /* 0x000fe20003800200 */
[----:B------:R-:W-:-:S02]  /*1b00*/  LOP3.LUT R16, R16, 0xfffffffc, RZ, 0xc0, !PT ;  /* 0xfffffffc10107812 */ /* 0x000fc400078ec0ff */
[----:B------:R-:W-:-:S07]  /*1b10*/  LOP3.LUT R6, R6, 0x7fffffff, RZ, 0xc0, !PT ;  /* 0x7fffffff06067812 */ /* 0x000fce00078ec0ff */
.L_x_755:
[----:B-----5:R-:W-:Y:S01]  /*1b20*/  SHF.R.U32.HI R0, RZ, 0x2, R5 ;  /* 0x00000002ff007819 */ /* 0x020fe20000011605 */
[----:B------:R-:W-:Y:S01]  /*1b30*/  VIADD R4, R4, 0x161f14 ;  /* 0x00161f1404047836 */ /* 0x000fe20000000000 */
[----:B------:R-:W-:Y:S02]  /*1b40*/  SHF.R.U32.HI R13, RZ, 0x2, R10 ;  /* 0x00000002ff0d7819 */ /* 0x000fe4000001160a */
[----:B------:R-:W-:Y:S01]  /*1b50*/  LOP3.LUT R0, R0, R5, RZ, 0x3c, !PT ;  /* 0x0000000500007212 */ /* 0x000fe200078e3cff */
[----:B------:R-:W-:Y:S01]  /*1b60*/  IMAD.SHL.U32 R5, R9, 0x10, RZ ;  /* 0x0000001009057824 */ /* 0x000fe200078e00ff */
[----:B------:R-:W-:Y:S02]  /*1b70*/  LOP3.LUT R13, R13, R10, RZ, 0x3c, !PT ;  /* 0x0000000a0d0d7212 */ /* 0x000fe400078e3cff */
[----:B------:R-:W-:Y:S01]  /*1b80*/  SHF.R.U32.HI R12, RZ, 0x2, R11 ;  /* 0x00000002ff0c7819 */ /* 0x000fe2000001160b */
[----:B------:R-:W-:Y:S01]  /*1b90*/  IMAD.SHL.U32 R7, R0, 0x2, RZ ;  /* 0x0000000200077824 */ /* 0x000fe200078e00ff */
[----:B------:R-:W-:-:S02]  /*1ba0*/  IADD3 R16, P0, PT, R16, -0x4, RZ ;  /* 0xfffffffc10107810 */ /* 0x000fc40007f1e0ff */
[----:B------:R-:W-:Y:S02]  /*1bb0*/  LOP3.LUT R12, R12, R11, RZ, 0x3c, !PT ;  /* 0x0000000b0c0c7212 */ /* 0x000fe400078e3cff */
[----:B------:R-:W-:Y:S01]  /*1bc0*/  LOP3.LUT R0, R0, R7, R5, 0x96, !PT ;  /* 0x0000000700007212 */ /* 0x000fe200078e9605 */
[----:B------:R-:W-:Y:S01]  /*1bd0*/  IMAD.SHL.U32 R5, R13, 0x2, RZ ;  /* 0x000000020d057824 */ /* 0x000fe200078e00ff */
[----:B------:R-:W-:Y:S02]  /*1be0*/  IADD3.X R6, PT, PT, R6, -0x1, RZ, P0, !PT ;  /* 0xffffffff06067810 */ /* 0x000fe400007fe4ff */
[----:B------:R-:W-:Y:S02]  /*1bf0*/  LOP3.LUT R10, R0, R9, RZ, 0x3c, !PT ;  /* 0x00000009000a7212 */ /* 0x000fe400078e3cff */
[----:B------:R-:W-:Y:S02]  /*1c00*/  SHF.R.U32.HI R7, RZ, 0x2, R8 ;  /* 0x00000002ff077819 */ /* 0x000fe40000011608 */
[----:B------:R-:W-:Y:S01]  /*1c10*/  ISETP.NE.U32.AND P0, PT, R16, RZ, PT ;  /* 0x000000ff1000720c */ /* 0x000fe20003f05070 */
[----:B------:R-:W-:Y:S01]  /*1c20*/  IMAD.SHL.U32 R0, R10, 0x10, RZ ;  /* 0x000000100a007824 */ /* 0x000fe200078e00ff */
[----:B------:R-:W-:-:S02]  /*1c30*/  LOP3.LUT R7, R7, R8, RZ, 0x3c, !PT ;  /* 0x0000000807077212 */ /* 0x000fc400078e3cff */
[----:B------:R-:W-:Y:S02]  /*1c40*/  ISETP.NE.AND.EX P0, PT, R6, RZ, PT, P0 ;  /* 0x000000ff0600720c */ /* 0x000fe40003f05300 */
[----:B------:R-:W-:Y:S01]  /*1c50*/  LOP3.LUT R5, R13, R5, R0, 0x96, !PT ;  /* 0x000000050d057212 */ /* 0x000fe200078e9600 */
[----:B------:R-:W-:Y:S02]  /*1c60*/  IMAD.SHL.U32 R0, R12, 0x2, RZ ;  /* 0x000000020c007824 */ /* 0x000fe400078e00ff */
[----:B------:R-:W-:Y:S01]  /*1c70*/  IMAD.MOV.U32 R13, RZ, RZ, R9 ;  /* 0x000000ffff0d7224 */ /* 0x000fe200078e0009 */
[----:B------:R-:W-:-:S05]  /*1c80*/  LOP3.LUT R11, R5, R10, RZ, 0x3c, !PT ;  /* 0x0000000a050b7212 */ /* 0x000fca00078e3cff */
[----:B------:R-:W-:-:S05]  /*1c90*/  IMAD.SHL.U32 R5, R11, 0x10, RZ ;  /* 0x000000100b057824 */ /* 0x000fca00078e00ff */
[----:B------:R-:W-:Y:S01]  /*1ca0*/  LOP3.LUT R0, R12, R0, R5, 0x96, !PT ;  /* 0x000000000c007212 */ /* 0x000fe200078e9605 */
[----:B------:R-:W-:-:S03]  /*1cb0*/  IMAD.SHL.U32 R5, R7, 0x2, RZ ;  /* 0x0000000207057824 */ /* 0x000fc600078e00ff */
[----:B------:R-:W-:-:S05]  /*1cc0*/  LOP3.LUT R8, R0, R11, RZ, 0x3c, !PT ;  /* 0x0000000b00087212 */ /* 0x000fca00078e3cff */
[----:B------:R-:W-:-:S05]  /*1cd0*/  IMAD.SHL.U32 R0, R8, 0x10, RZ ;  /* 0x0000001008007824 */ /* 0x000fca00078e00ff */
[----:B------:R-:W-:Y:S01]  /*1ce0*/  LOP3.LUT R7, R7, R5, R0, 0x96, !PT ;  /* 0x0000000507077212 */ /* 0x000fe200078e9600 */
[----:B------:R-:W-:-:S03]  /*1cf0*/  IMAD.MOV.U32 R5, RZ, RZ, R13 ;  /* 0x000000ffff057224 */ /* 0x000fc600078e000d */
[----:B------:R-:W-:Y:S01]  /*1d00*/  LOP3.LUT R9, R7, R8, RZ, 0x3c, !PT ;  /* 0x0000000807097212 */ /* 0x000fe200078e3cff */
[----:B------:R-:W-:Y:S06]  /*1d10*/  @P0 BRA `(.L_x_755) ;  /* 0xfffffffc00800947 */ /* 0x000fec000383ffff */
[----:B------:R-:W-:Y:S05]  /*1d20*/  BSYNC.RECONVERGENT B1 ;  /* 0x0000000000017941 */ /* 0x000fea0003800200 */
.L_x_754:
[----:B------:R-:W-:Y:S01]  /*1d30*/  IMAD.MOV.U32 R12, RZ, RZ, R4 ;  /* 0x000000ffff0c7224 */ /* 0x000fe200078e0004 */
[----:B------:R1:W-:Y:S04]  /*1d40*/  STG.E.64 desc[UR8][R2.64+0x8], R10 ;  /* 0x0000080a02007986 */ /* 0x0003e8000c101b08 */
[----:B------:R1:W-:Y:S04]  /*1d50*/  STG.E.64 desc[UR8][R2.64+0x10], R8 ;  /* 0x0000100802007986 */ /* 0x0003e8000c101b08 */
[----:B------:R1:W-:Y:S02]  /*1d60*/  STG.E.64 desc[UR8][R2.64], R12 ;  /* 0x0000000c02007986 */ /* 0x0003e4000c101b08 */
.L_x_753:
[----:B------:R-:W-:Y:S05]  /*1d70*/  BSYNC.RECONVERGENT B0 ;  /* 0x0000000000007941 */ /* 0x000fea0003800200 */
.L_x_752:
[----:B------:R-:W-:-:S04]  /*1d80*/  ISETP.NE.U32.AND P0, PT, R14, RZ, PT ;  /* 0x000000ff0e00720c */ /* 0x000fc80003f05070 */
[----:B------:R-:W-:-:S13]  /*1d90*/  ISETP.NE.AND.EX P0, PT, R15, RZ, PT, P0 ;  /* 0x000000ff0f00720c */ /* 0x000fda0003f05300 */
[----:B------:R-:W-:Y:S05]  /*1da0*/  @!P0 EXIT ;  /* 0x000000000000894d */ /* 0x000fea0003800000 */
[----:B------:R2:W5:Y:S04]  /*1db0*/  LDG.E.64 R4, desc[UR8][R2.64] ;  /* 0x0000000802047981 */ /* 0x000568000c1e1b00 */
[----:B------:R2:W5:Y:S04]  /*1dc0*/  LDG.E.64 R6, desc[UR8][R2.64+0x8] ;  /* 0x0000080802067981 */ /* 0x000568000c1e1b00 */
[----:B-1----:R2:W5:Y:S01]  /*1dd0*/  LDG.E.64 R8, desc[UR8][R2.64+0x10] ;  /* 0x0000100802087981 */ /* 0x002562000c1e1b00 */
[----:B------:R-:W-:Y:S01]  /*1de0*/  BSSY.RECONVERGENT B0, `(.L_x_756) ;  /* 0x0000012000007945 */ /* 0x000fe20003800200 */
.L_x_757:
[----:B------:R-:W-:Y:S01]  /*1df0*/  IADD3 R14, P0, PT, R14, -0x1, RZ ;  /* 0xffffffff0e0e7810 */ /* 0x000fe20007f1e0ff */
[----:B-----5:R-:W-:Y:S01]  /*1e00*/  VIADD R4, R4, 0x587c5 ;  /* 0x000587c504047836 */ /* 0x020fe20000000000 */
[----:B------:R-:W-:Y:S02]  /*1e10*/  SHF.R.U32.HI R0, RZ, 0x2, R5 ;  /* 0x00000002ff007819 */ /* 0x000fe40000011605 */
[----:B------:R-:W-:Y:S02]  /*1e20*/  IADD3.X R15, PT, PT, R15, -0x1, RZ, P0, !PT ;  /* 0xffffffff0f0f7810 */ /* 0x000fe400007fe4ff */
[----:B------:R-:W-:Y:S01]  /*1e30*/  LOP3.LUT R0, R0, R5, RZ, 0x3c, !PT ;  /* 0x0000000500007212 */ /* 0x000fe200078e3cff */
[----:B------:R-:W-:Y:S01]  /*1e40*/  IMAD.SHL.U32 R5, R9, 0x10, RZ ;  /* 0x0000001009057824 */ /* 0x000fe200078e00ff */
[----:B------:R-:W-:-:S03]  /*1e50*/  ISETP.NE.U32.AND P0, PT, R14, RZ, PT ;  /* 0x000000ff0e00720c */ /* 0x000fc60003f05070 */
[----:B------:R-:W-:Y:S01]  /*1e60*/  IMAD.SHL.U32 R10, R0, 0x2, RZ ;  /* 0x00000002000a7824 */ /* 0x000fe200078e00ff */
[----:B------:R-:W-:-:S04]  /*1e70*/  ISETP.NE.AND.EX P0, PT, R15, RZ, PT, P0 ;  /* 0x000000ff0f00720c */ /* 0x000fc80003f05300 */
[----:B------:R-:W-:Y:S01]  /*1e80*/  LOP3.LUT R10, R0, R10, R5, 0x96, !PT ;  /* 0x0000000a000a7212 */ /* 0x000fe200078e9605 */
[----:B------:R-:W-:Y:S02]  /*1e90*/  IMAD.MOV.U32 R5, RZ, RZ, R6 ;  /* 0x000000ffff057224 */ /* 0x000fe400078e0006 */
[----:B------:R-:W-:Y:S01]  /*1ea0*/  IMAD.MOV.U32 R6, RZ, RZ, R7 ;  /* 0x000000ffff067224 */ /* 0x000fe200078e0007 */
[----:B------:R-:W-:Y:S01]  /*1eb0*/  LOP3.LUT R10, R10, R9, RZ, 0x3c, !PT ;  /* 0x000000090a0a7212 */ /* 0x000fe200078e3cff */
[----:B------:R-:W-:Y:S02]  /*1ec0*/  IMAD.MOV.U32 R7, RZ, RZ, R8 ;  /* 0x000000ffff077224 */ /* 0x000fe400078e0008 */
[----:B------:R-:W-:Y:S02]  /*1ed0*/  IMAD.MOV.U32 R8, RZ, RZ, R9 ;  /* 0x000000ffff087224 */ /* 0x000fe400078e0009 */
[----:B------:R-:W-:Y:S01]  /*1ee0*/  IMAD.MOV.U32 R9, RZ, RZ, R10 ;  /* 0x000000ffff097224 */ /* 0x000fe200078e000a */
[----:B------:R-:W-:Y:S06]  /*1ef0*/  @P0 BRA `(.L_x_757) ;  /* 0xfffffffc00bc0947 */ /* 0x000fec000383ffff */
[----:B------:R-:W-:Y:S05]  /*1f00*/  BSYNC.RECONVERGENT B0 ;  /* 0x0000000000007941 */ /* 0x000fea0003800200 */
.L_x_756:
[----:B------:R-:W-:Y:S04]  /*1f10*/  STG.E.64 desc[UR8][R2.64+0x8], R6 ;  /* 0x0000080602007986 */ /* 0x000fe8000c101b08 */
[----:B------:R-:W-:Y:S04]  /*1f20*/  STG.E.64 desc[UR8][R2.64+0x10], R8 ;  /* 0x0000100802007986 */ /* 0x000fe8000c101b08 */
[----:B------:R-:W-:Y:S01]  /*1f30*/  STG.E.64 desc[UR8][R2.64], R4 ;  /* 0x0000000402007986 */ /* 0x000fe2000c101b08 */
[----:B------:R-:W-:Y:S05]  /*1f40*/  EXIT ;  /* 0x000000000000794d */ /* 0x000fea0003800000 */
        .weak           $__internal_0_$__cuda_sm20_div_s64
        .type           $__internal_0_$__cuda_sm20_div_s64,@function
        .size           $__internal_0_$__cuda_sm20_div_s64,(.L_x_759 - $__internal_0_$__cuda_sm20_div_s64)
$__internal_0_$__cuda_sm20_div_s64:
[----:B------:R-:W-:Y:S02]  /*1f50*/  UMOV UR5, URZ ;  /* 0x000000ff00057c82 */ /* 0x000fe40008000000 */
[----:B------:R-:W0:Y:S08]  /*1f60*/  I2F.U64.RP R3, UR4 ;  /* 0x0000000400037d12 */ /* 0x000e300008309000 */
[----:B0-----:R-:W0:Y:S02]  /*1f70*/  MUFU.RCP R3, R3 ;  /* 0x0000000300037308 */ /* 0x001e240000001000 */
[----:B0-----:R-:W-:-:S06]  /*1f80*/  VIADD R6, R3, 0x1ffffffe ;  /* 0x1ffffffe03067836 */ /* 0x001fcc0000000000 */
[----:B------:R-:W0:Y:S02]  /*1f90*/  F2I.U64.TRUNC R6, R6 ;  /* 0x0000000600067311 */ /* 0x000e24000020d800 */
[----:B0-----:R-:W-:-:S04]  /*1fa0*/  IMAD.WIDE.U32 R4, R6, UR4, RZ ;  /* 0x0000000406047c25 */ /* 0x001fc8000f8e00ff */
[----:B------:R-:W-:Y:S01]  /*1fb0*/  IMAD R5, R7, UR4, R5 ;  /* 0x0000000407057c24 */ /* 0x000fe2000f8e0205 */
[----:B------:R-:W-:-:S05]  /*1fc0*/  IADD3 R9, P0, PT, RZ, -R4, RZ ;  /* 0x80000004ff097210 */ /* 0x000fca0007f1e0ff */
[----:B------:R-:W-:-:S04]  /*1fd0*/  IMAD.HI.U32 R4, R6, R9, RZ ;  /* 0x0000000906047227 */ /* 0x000fc800078e00ff */
[----:B------:R-:W-:Y:S02]  /*1fe0*/  IMAD.X R11, RZ, RZ, ~R5, P0 ;  /* 0x000000ffff0b7224 */ /* 0x000fe400000e0e05 */
[----:B------:R-:W-:Y:S02]  /*1ff0*/  IMAD.MOV.U32 R5, RZ, RZ, R6 ;  /* 0x000000ffff057224 */ /* 0x000fe400078e0006 */
[-C--:B------:R-:W-:Y:S02]  /*2000*/  IMAD R13, R7, R11.reuse, RZ ;  /* 0x0000000b070d7224 */ /* 0x080fe400078e02ff */
[----:B------:R-:W-:-:S04]  /*2010*/  IMAD.WIDE.U32 R4, P0, R6, R11, R4 ;  /* 0x0000000b06047225 */ /* 0x000fc80007800004 */
[----:B------:R-:W-:-:S04]  /*2020*/  IMAD.HI.U32 R3, R7, R11, RZ ;  /* 0x0000000b07037227 */ /* 0x000fc800078e00ff */
[----:B------:R-:W-:-:S04]  /*2030*/  IMAD.HI.U32 R4, P1, R7, R9, R4 ;  /* 0x0000000907047227 */ /* 0x000fc80007820004 */
[----:B------:R-:W-:Y:S01]  /*2040*/  IMAD.X R3, R3, 0x1, R7, P0 ;  /* 0x0000000103037824 */ /* 0x000fe200000e0607 */
[----:B------:R-:W-:Y:S02]  /*2050*/  IADD3 R9, P2, PT, R13, R4, RZ ;  /* 0x000000040d097210 */ /* 0x000fe40007f5e0ff */
[----:B------:R-:W0:Y:S02]  /*2060*/  LDC.64 R4, c[0x0][0x3a8] ;  /* 0x0000ea00ff047b82 */ /* 0x000e240000000a00 */
[----:B------:R-:W-:Y:S01]  /*2070*/  IADD3.X R3, PT, PT, RZ, RZ, R3, P2, P1 ;  /* 0x000000ffff037210 */ /* 0x000fe200017e2403 */
[----:B------:R-:W-:-:S03]  /*2080*/  IMAD.WIDE.U32 R6, R9, UR4, RZ ;  /* 0x0000000409067c25 */ /* 0x000fc6000f8e00ff */
[----:B------:R-:W-:Y:S01]  /*2090*/  IADD3 R13, P0, PT, RZ, -R6, RZ ;  /* 0x80000006ff0d7210 */ /* 0x000fe20007f1e0ff */
[----:B------:R-:W-:-:S04]  /*20a0*/  IMAD R6, R3, UR4, R7 ;  /* 0x0000000403067c24 */ /* 0x000fc8000f8e0207 */
[----:B------:R-:W-:-:S04]  /*20b0*/  IMAD.HI.U32 R8, R9, R13, RZ ;  /* 0x0000000d09087227 */ /* 0x000fc800078e00ff */
[----:B------:R-:W-:-:S04]  /*20c0*/  IMAD.X R6, RZ, RZ, ~R6, P0 ;  /* 0x000000ffff067224 */ /* 0x000fc800000e0e06 */
[----:B------:R-:W-:Y:S01]  /*20d0*/  IMAD.WIDE.U32 R8, P0, R9, R6, R8 ;  /* 0x0000000609087225 */ /* 0x000fe20007800008 */
[----:B0-----:R-:W-:-:S03]  /*20e0*/  ISETP.GE.AND P1, PT, R5, RZ, PT ;  /* 0x000000ff0500720c */ /* 0x001fc60003f26270 */
[C---:B------:R-:W-:Y:S01]  /*20f0*/  IMAD R10, R3.reuse, R6, RZ ;  /* 0x00000006030a7224 */ /* 0x040fe200078e02ff */
[----:B------:R-:W-:Y:S01]  /*2100*/  IADD3 R11, P4, PT, RZ, -R4, RZ ;  /* 0x80000004ff0b7210 */ /* 0x000fe20007f9e0ff */
[----:B------:R-:W-:-:S03]  /*2110*/  IMAD.HI.U32 R7, P2, R3, R13, R8 ;  /* 0x0000000d03077227 */ /* 0x000fc60007840008 */
[----:B------:R-:W-:Y:S01]  /*2120*/  SEL R8, R11, R4, !P1 ;  /* 0x000000040b087207 */ /* 0x000fe20004800000 */
[----:B------:R-:W-:Y:S01]  /*2130*/  IMAD.HI.U32 R6, R3, R6, RZ ;  /* 0x0000000603067227 */ /* 0x000fe200078e00ff */
[----:B------:R-:W-:-:S03]  /*2140*/  IADD3 R7, P3, PT, R10, R7, RZ ;  /* 0x000000070a077210 */ /* 0x000fc60007f7e0ff */
[----:B------:R-:W-:Y:S02]  /*2150*/  IMAD.X R10, RZ, RZ, ~R5, P4 ;  /* 0x000000ffff0a7224 */ /* 0x000fe400020e0e05 */
[----:B------:R-:W-:-:S03]  /*2160*/  IMAD.HI.U32 R4, R7, R8, RZ ;  /* 0x0000000807047227 */ /* 0x000fc600078e00ff */
[----:B------:R-:W-:Y:S01]  /*2170*/  SEL R10, R10, R5, !P1 ;  /* 0x000000050a0a7207 */ /* 0x000fe20004800000 */
[----:B------:R-:W-:Y:S02]  /*2180*/  IMAD.X R3, R6, 0x1, R3, P0 ;  /* 0x0000000106037824 */ /* 0x000fe400000e0603 */
[----:B------:R-:W-:-:S03]  /*2190*/  IMAD.MOV.U32 R5, RZ, RZ, RZ ;  /* 0x000000ffff057224 */ /* 0x000fc600078e00ff */
[----:B------:R-:W-:Y:S01]  /*21a0*/  IADD3.X R3, PT, PT, RZ, RZ, R3, P3, P2 ;  /* 0x000000ffff037210 */ /* 0x000fe20001fe4403 */
[----:B------:R-:W-:-:S04]  /*21b0*/  IMAD.WIDE.U32 R4, R7, R10, R4 ;  /* 0x0000000a07047225 */ /* 0x000fc800078e0004 */
[C---:B------:R-:W-:Y:S02]  /*21c0*/  IMAD R7, R3.reuse, R10, RZ ;  /* 0x0000000a03077224 */ /* 0x040fe400078e02ff */
[----:B------:R-:W-:-:S04]  /*21d0*/  IMAD.HI.U32 R4, P0, R3, R8, R4 ;  /* 0x0000000803047227 */ /* 0x000fc80007800004 */
[----:B------:R-:W-:Y:S01]  /*21e0*/  IMAD.HI.U32 R3, R3, R10, RZ ;  /* 0x0000000a03037227 */ /* 0x000fe200078e00ff */
[----:B------:R-:W-:-:S03]  /*21f0*/  IADD3 R6, P2, PT, R7, R4, RZ ;  /* 0x0000000407067210 */ /* 0x000fc60007f5e0ff */
[----:B------:R-:W-:Y:S02]  /*2200*/  IMAD.X R3, RZ, RZ, R3, P0 ;  /* 0x000000ffff037224 */ /* 0x000fe400000e0603 */
[----:B------:R-:W-:-:S04]  /*2210*/  IMAD.WIDE.U32 R4, R6, UR4, RZ ;  /* 0x0000000406047c25 */ /* 0x000fc8000f8e00ff */
[----:B------:R-:W-:Y:S01]  /*2220*/  IMAD.X R3, RZ, RZ, R3, P2 ;  /* 0x000000ffff037224 */ /* 0x000fe200010e0603 */
[----:B------:R-:W-:-:S03]  /*2230*/  IADD3 R4, P0, PT, -R4, R8, RZ ;  /* 0x0000000804047210 */ /* 0x000fc60007f1e1ff */
[----:B------:R-:W-:Y:S01]  /*2240*/  IMAD R5, R3, UR4, R5 ;  /* 0x0000000403057c24 */ /* 0x000fe2000f8e0205 */
[----:B------:R-:W-:-:S03]  /*2250*/  IADD3 R7, P2, PT, R4, -UR4, RZ ;  /* 0x8000000404077c10 */ /* 0x000fc6000ff5e0ff */
[----:B------:R-:W-:Y:S01]  /*2260*/  IMAD.X R9, R10, 0x1, ~R5, P0 ;  /* 0x000000010a097824 */ /* 0x000fe200000e0e05 */
[----:B------:R-:W-:Y:S02]  /*2270*/  ISETP.GE.U32.AND P0, PT, R4, UR4, PT ;  /* 0x0000000404007c0c */ /* 0x000fe4000bf06070 */
[----:B------:R-:W-:Y:S02]  /*2280*/  IADD3 R5, P3, PT, R6, 0x1, RZ ;  /* 0x0000000106057810 */ /* 0x000fe40007f7e0ff */
[C---:B------:R-:W-:Y:S02]  /*2290*/  ISETP.GE.U32.AND.EX P0, PT, R9.reuse, RZ, PT, P0 ;  /* 0x000000ff0900720c */ /* 0x040fe40003f06100 */
[----:B------:R-:W-:Y:S02]  /*22a0*/  IADD3.X R8, PT, PT, R9, -0x1, RZ, P2, !PT ;  /* 0xffffffff09087810 */ /* 0x000fe400017fe4ff */
[----:B------:R-:W-:Y:S01]  /*22b0*/  SEL R7, R7, R4, P0 ;  /* 0x0000000407077207 */ /* 0x000fe20000000000 */
[----:B------:R-:W-:Y:S01]  /*22c0*/  IMAD.X R4, RZ, RZ, R3, P3 ;  /* 0x000000ffff047224 */ /* 0x000fe200018e0603 */
[----:B------:R-:W-:-:S02]  /*22d0*/  SEL R5, R5, R6, P0 ;  /* 0x0000000605057207 */ /* 0x000fc40000000000 */
[----:B------:R-:W-:Y:S02]  /*22e0*/  SEL R8, R8, R9, P0 ;  /* 0x0000000908087207 */ /* 0x000fe40000000000 */
[----:B------:R-:W-:Y:S02]  /*22f0*/  ISETP.GE.U32.AND P2, PT, R7, UR4, PT ;  /* 0x0000000407007c0c */ /* 0x000fe4000bf46070 */
[----:B------:R-:W-:Y:S02]  /*2300*/  SEL R4, R4, R3, P0 ;  /* 0x0000000304047207 */ /* 0x000fe40000000000 */
[----:B------:R-:W-:Y:S02]  /*2310*/  IADD3 R6, P3, PT, R5, 0x1, RZ ;  /* 0x0000000105067810 */ /* 0x000fe40007f7e0ff */
[----:B------:R-:W-:-:S03]  /*2320*/  ISETP.GE.U32.AND.EX P0, PT, R8, RZ, PT, P2 ;  /* 0x000000ff0800720c */ /* 0x000fc60003f06120 */
[----:B------:R-:W-:Y:S01]  /*2330*/  IMAD.X R7, RZ, RZ, R4, P3 ;  /* 0x000000ffff077224 */ /* 0x000fe200018e0604 */
[----:B------:R-:W-:-:S04]  /*2340*/  SEL R6, R6, R5, P0 ;  /* 0x0000000506067207 */ /* 0x000fc80000000000 */
[----:B------:R-:W-:Y:S02]  /*2350*/  SEL R7, R7, R4, P0 ;  /* 0x0000000407077207 */ /* 0x000fe40000000000 */
[-C--:B------:R-:W-:Y:S02]  /*2360*/  IADD3 R3, P2, PT, RZ, -R6.reuse, RZ ;  /* 0x80000006ff037210 */ /* 0x080fe40007f5e0ff */
[----:B------:R-:W-:Y:S02]  /*2370*/  ISETP.NE.U32.AND P0, PT, RZ, UR4, PT ;  /* 0x00000004ff007c0c */ /* 0x000fe4000bf05070 */
[----:B------:R-:W-:Y:S01]  /*2380*/  SEL R6, R3, R6, !P1 ;  /* 0x0000000603067207 */ /* 0x000fe20004800000 */
[----:B------:R-:W-:Y:S01]  /*2390*/  IMAD.X R4, RZ, RZ, ~R7, P2 ;  /* 0x000000ffff047224 */ /* 0x000fe200010e0e07 */
[----:B------:R-:W-:Y:S01]  /*23a0*/  ISETP.NE.AND.EX P0, PT, RZ, RZ, PT, P0 ;  /* 0x000000ffff00720c */ /* 0x000fe20003f05300 */
[----:B------:R-:W-:-:S03]  /*23b0*/  IMAD.MOV.U32 R3, RZ, RZ, 0x0 ;  /* 0x00000000ff037424 */ /* 0x000fc600078e00ff */
[----:B------:R-:W-:Y:S02]  /*23c0*/  SEL R7, R4, R7, !P1 ;  /* 0x0000000704077207 */ /* 0x000fe40004800000 */
[----:B------:R-:W-:Y:S02]  /*23d0*/  SEL R6, R6, 0xffffffff, P0 ;  /* 0xffffffff06067807 */ /* 0x000fe40000000000 */
[----:B------:R-:W-:Y:S01]  /*23e0*/  SEL R7, R7, 0xffffffff, P0 ;  /* 0xffffffff07077807 */ /* 0x000fe20000000000 */
[----:B------:R-:W-:Y:S06]  /*23f0*/  RET.REL.NODEC R2 `(_Z8k_enrichPfS_llfflP17curandStateXORWOW) ;  /* 0xffffffdc02007950 */ /* 0x000fec0003c3ffff */
.L_x_758:
        /* <DEDUP_REMOVED lines=16> */
.L_x_759:


//--------------------- .nv.global.init           --------------------------
	.section	.nv.global.init,"aw",@progbits
	.align	4
.nv.global.init:
	.type		mrg32k3aM1SubSeq,@object
	.size		mrg32k3aM1SubSeq,(mrg32k3aM2SubSeq - mrg32k3aM1SubSeq)
mrg32k3aM1SubSeq:
        /*0000*/ 	.byte	0x0b, 0xcc, 0xee, 0x04, 0x73, 0x29, 0x8b, 0x6f, 0xf6, 0x53, 0x03, 0xf6, 0x23, 0xf6, 0xea, 0xda
        /* <DEDUP_REMOVED lines=125> */
	.type		mrg32k3aM2SubSeq,@object
	.size		mrg32k3aM2SubSeq,(mrg32k3aM1 - mrg32k3aM2SubSeq)
mrg32k3aM2SubSeq:
        /* <DEDUP_REMOVED lines=126> */
	.type		mrg32k3aM1,@object
	.size		mrg32k3aM1,(mrg32k3aM1Seq - mrg32k3aM1)
mrg32k3aM1:
        /* <DEDUP_REMOVED lines=144> */
	.type		mrg32k3aM1Seq,@object
	.size		mrg32k3aM1Seq,(mrg32k3aM2 - mrg32k3aM1Seq)
mrg32k3aM1Seq:
        /* <DEDUP_REMOVED lines=144> */
	.type		mrg32k3aM2,@object
	.size		mrg32k3aM2,(mrg32k3aM2Seq - mrg32k3aM2)
mrg32k3aM2:
        /* <DEDUP_REMOVED lines=144> */
	.type		mrg32k3aM2Seq,@object
	.size		mrg32k3aM2Seq,(precalc_xorwow_matrix - mrg32k3aM2Seq)
mrg32k3aM2Seq:
        /* <DEDUP_REMOVED lines=144> */
	.type		precalc_xorwow_matrix,@object
	.size		precalc_xorwow_matrix,(precalc_xorwow_offset_matrix - precalc_xorwow_matrix)
precalc_xorwow_matrix:
        /* <DEDUP_REMOVED lines=6400> */
	.type		precalc_xorwow_offset_matrix,@object
	.size		precalc_xorwow_offset_matrix,(.L_1 - precalc_xorwow_offset_matrix)
precalc_xorwow_offset_matrix:
        /* <DEDUP_REMOVED lines=6400> */
.L_1:


//--------------------- .nv.shared._ZN3cub18CUB_300001_SM_10006detail6reduce28DeviceReduceSingleTileKernelINS2_10policy_hubIfyN4cuda3std3__44plusIfEEE10Policy1000EPfSC_iS9_ffNS7_10__identityEEEvT0_T1_T2_T3_T4_T6_ --------------------------
	.section	.nv.shared._ZN3cub18CUB_300001_SM_10006detail6reduce28DeviceReduceSingleTileKernelINS2_10policy_hubIfyN4cuda3std3__44plusIfEEE10Policy1000EPfSC_iS9_ffNS7_10__identityEEEvT0_T1_T2_T3_T4_T6_,"aw",@nobits
	.sectionflags	@""
	.align	4
.nv.shared._ZN3cub18CUB_300001_SM_10006detail6reduce28DeviceReduceSingleTileKernelINS2_10policy_hubIfyN4cuda3std3__44plusIfEEE10Policy1000EPfSC_iS9_ffNS7_10__identityEEEvT0_T1_T2_T3_T4_T6_:
	.zero		1068


//--------------------- .nv.shared.reserved.0     --------------------------
	.section	.nv.shared.reserved.0,"aw",@nobits
	.weak		__nv_reservedSMEM_offset_0_alias
	.size		__nv_reservedSMEM_offset_0_alias, 0, 64
	.other		__nv_reservedSMEM_offset_0_alias,@"STO_CUDA_RESERVED_SHARED STV_DEFAULT"
__nv_reservedSMEM_offset_0_alias:
	.zero		0
	.zero		64


//--------------------- .nv.global                --------------------------
	.section	.nv.global,"aw",@nobits
.nv.global:
	.type		_ZN34_INTERNAL_aa935a0c_4_k_cu_ce52c34b6thrust24THRUST_300001_SM_1000_NS12placeholders2_8E,@object
	.size		_ZN34_INTERNAL_aa935a0c_4_k_cu_ce52c34b6thrust24THRUST_300001_SM_1000_NS12placeholders2_8E,(_ZN34_INTERNAL_aa935a0c_4_k_cu_ce52c34b4cuda3std3__436_GLOBAL__N__aa935a0c_4_k_cu_ce52c34b6ignoreE - _ZN34_INTERNAL_aa935a0c_4_k_cu_ce52c34b6thrust24THRUST_300001_SM_1000_NS12placeholders2_8E)
_ZN34_INTERNAL_aa935a0c_4_k_cu_ce52c34b6thrust24THRUST_300001_SM_1000_NS12placeholders2_8E:
	.zero		1
	.type		_ZN34_INTERNAL_aa935a0c_4_k_cu_ce52c34b4cuda3std3__436_GLOBAL__N__aa935a0c_4_k_cu_ce52c34b6ignoreE,@object
	.size		_ZN34_INTERNAL_aa935a0c_4_k_cu_ce52c34b4cuda3std3__436_GLOBAL__N__aa935a0c_4_k_cu_ce52c34b6ignoreE,(_ZN34_INTERNAL_aa935a0c_4_k_cu_ce52c34b4cuda3std6ranges3__45__cpo4dataE - _ZN34_INTERNAL_aa935a0c_4_k_cu_ce52c34b4cuda3std3__436_GLOBAL__N__aa935a0c_4_k_cu_ce52c34b6ignoreE)
_ZN34_INTERNAL_aa935a0c_4_k_cu_ce52c34b4cuda3std3__436_GLOBAL__N__aa935a0c_4_k_cu_ce52c34b6ignoreE:
	.zero		1
	.type		_ZN34_INTERNAL_aa935a0c_4_k_cu_ce52c34b4cuda3std6ranges3__45__cpo4dataE,@object
	.size		_ZN34_INTERNAL_aa935a0c_4_k_cu_ce52c34b4cuda3std6ranges3__45__cpo4dataE,(_ZN34_INTERNAL_aa935a0c_4_k_cu_ce52c34b6thrust24THRUST_300001_SM_1000_NS6system3cpp3parE - _ZN34_INTERNAL_aa935a0c_4_k_cu_ce52c34b4cuda3std6ranges3__45__cpo4dataE)
_ZN34_INTERNAL_aa935a0c_4_k_cu_ce52c34b4cuda3std6ranges3__45__cpo4dataE:
	.zero		1
	.type		_ZN34_INTERNAL_aa935a0c_4_k_cu_ce52c34b6thrust24THRUST_300001_SM_1000_NS6system3cpp3parE,@object
	.size		_ZN34_INTERNAL_aa935a0c_4_k_cu_ce52c34b6thrust24THRUST_300001_SM_1000_NS6system3cpp3parE,(_ZN34_INTERNAL_aa935a0c_4_k_cu_ce52c34b4cuda3std3__45__cpo5beginE - _ZN34_INTERNAL_aa935a0c_4_k_cu_ce52c34b6thrust24THRUST_300001_SM_1000_NS6system3cpp3parE)
_ZN34_INTERNAL_aa935a0c_4_k_cu_ce52c34b6thrust24THRUST_300001_SM_1000_NS6system3cpp3parE:
	.zero		1
	.type		_ZN34_INTERNAL_aa935a0c_4_k_cu_ce52c34b4cuda3std3__45__cpo5beginE,@object
	.size		_ZN34_INTERNAL_aa935a0c_4_k_cu_ce52c34b4cuda3std3__45__cpo5beginE,(_ZN34_INTERNAL_aa935a0c_4_k_cu_ce52c34b4cuda3std6ranges3__45__cpo5beginE - _ZN34_INTERNAL_aa935a0c_4_k_cu_ce52c34b4cuda3std3__45__cpo5beginE)
_ZN34_INTERNAL_aa935a0c_4_k_cu_ce52c34b4cuda3std3__45__cpo5beginE:
	.zero		1
	.type		_ZN34_INTERNAL_aa935a0c_4_k_cu_ce52c34b4cuda3std6ranges3__45__cpo5beginE,@object
	.size		_ZN34_INTERNAL_aa935a0c_4_k_cu_ce52c34b4cuda3std6ranges3__45__cpo5beginE,(_ZN34_INTERNAL_aa935a0c_4_k_cu_ce52c34b6thrust24THRUST_300001_SM_1000_NS6deviceE - _ZN34_INTERNAL_aa935a0c_4_k_cu_ce52c34b4cuda3std6ranges3__45__cpo5beginE)
_ZN34_INTERNAL_aa935a0c_4_k_cu_ce52c34b4cuda3std6ranges3__45__cpo5beginE:
	.zero		1
	.type		_ZN34_INTERNAL_aa935a0c_4_k_cu_ce52c34b6thrust24THRUST_300001_SM_1000_NS6deviceE,@object
	.size		_ZN34_INTERNAL_aa935a0c_4_k_cu_ce52c34b6thrust24THRUST_300001_SM_1000_NS6deviceE,(_ZN34_INTERNAL_aa935a0c_4_k_cu_ce52c34b4cuda3std3__47nulloptE - _ZN34_INTERNAL_aa935a0c_4_k_cu_ce52c34b6thrust24THRUST_300001_SM_1000_NS6deviceE)
_ZN34_INTERNAL_aa935a0c_4_k_cu_ce52c34b6thrust24THRUST_300001_SM_1000_NS6deviceE:
	.zero		1
	.type		_ZN34_INTERNAL_aa935a0c_4_k_cu_ce52c34b4cuda3std3__47nulloptE,@object
	.size		_ZN34_INTERNAL_aa935a0c_4_k_cu_ce52c34b4cuda3std3__47nulloptE,(_ZN34_INTERNAL_aa935a0c_4_k_cu_ce52c34b4cuda3std6ranges3__45__cpo8distanceE - _ZN34_INTERNAL_aa935a0c_4_k_cu_ce52c34b4cuda3std3__47nulloptE)
_ZN34_INTERNAL_aa935a0c_4_k_cu_ce52c34b4cuda3std3__47nulloptE:
	.zero		1
	.type		_ZN34_INTERNAL_aa935a0c_4_k_cu_ce52c34b4cuda3std6ranges3__45__cpo8distanceE,@object
	.size		_ZN34_INTERNAL_aa935a0c_4_k_cu_ce52c34b4cuda3std6ranges3__45__cpo8distanceE,(_ZN34_INTERNAL_aa935a0c_4_k_cu_ce52c34b6thrust24THRUST_300001_SM_1000_NS12placeholders2_4E - _ZN34_INTERNAL_aa935a0c_4_k_cu_ce52c34b4cuda3std6ranges3__45__cpo8distanceE)
_ZN34_INTERNAL_aa935a0c_4_k_cu_ce52c34b4cuda3std6ranges3__45__cpo8distanceE:
	.zero		1
	.type		_ZN34_INTERNAL_aa935a0c_4_k_cu_ce52c34b6thrust24THRUST_300001_SM_1000_NS12placeholders2_4E,@object
	.size		_ZN34_INTERNAL_aa935a0c_4_k_cu_ce52c34b6thrust24THRUST_300001_SM_1000_NS12placeholders2_4E,(_ZN34_INTERNAL_aa935a0c_4_k_cu_ce52c34b4cuda3std3__45__cpo6rbeginE - _ZN34_INTERNAL_aa935a0c_4_k_cu_ce52c34b6thrust24THRUST_300001_SM_1000_NS12placeholders2_4E)
_ZN34_INTERNAL_aa935a0c_4_k_cu_ce52c34b6thrust24THRUST_300001_SM_1000_NS12placeholders2_4E:
	.zero		1
	.type		_ZN34_INTERNAL_aa935a0c_4_k_cu_ce52c34b4cuda3std3__45__cpo6rbeginE,@object
	.size		_ZN34_INTERNAL_aa935a0c_4_k_cu_ce52c34b4cuda3std3__45__cpo6rbeginE,(_ZN34_INTERNAL_aa935a0c_4_k_cu_ce52c34b4cuda3std6ranges3__45__cpo7advanceE - _ZN34_INTERNAL_aa935a0c_4_k_cu_ce52c34b4cuda3std3__45__cpo6rbeginE)
_ZN34_INTERNAL_aa935a0c_4_k_cu_ce52c34b4cuda3std3__45__cpo6rbeginE:
	.zero		1
	.type		_ZN34_INTERNAL_aa935a0c_4_k_cu_ce52c34b4cuda3std6ranges3__45__cpo7advanceE,@object
	.size		_ZN34_INTERNAL_aa935a0c_4_k_cu_ce52c34b4cuda3std6ranges3__45__cpo7advanceE,(_ZN34_INTERNAL_aa935a0c_4_k_cu_ce52c34b6thrust24THRUST_300001_SM_1000_NS12placeholders3_10E - _ZN34_INTERNAL_aa935a0c_4_k_cu_ce52c34b4cuda3std6ranges3__45__cpo7advanceE)
_ZN34_INTERNAL_aa935a0c_4_k_cu_ce52c34b4cuda3std6ranges3__45__cpo7advanceE:
	.zero		1
	.type		_ZN34_INTERNAL_aa935a0c_4_k_cu_ce52c34b6thrust24THRUST_300001_SM_1000_NS12placeholders3_10E,@object
	.size		_ZN34_INTERNAL_aa935a0c_4_k_cu_ce52c34b6thrust24THRUST_300001_SM_1000_NS12placeholders3_10E,(_ZN34_INTERNAL_aa935a0c_4_k_cu_ce52c34b4cuda3std3__48in_placeE - _ZN34_INTERNAL_aa935a0c_4_k_cu_ce52c34b6thrust24THRUST_300001_SM_1000_NS12placeholders3_10E)
_ZN34_INTERNAL_aa935a0c_4_k_cu_ce52c34b6thrust24THRUST_300001_SM_1000_NS12placeholders3_10E:
	.zero		1
	.type		_ZN34_INTERNAL_aa935a0c_4_k_cu_ce52c34b4cuda3std3__48in_placeE,@object
	.size		_ZN34_INTERNAL_aa935a0c_4_k_cu_ce52c34b4cuda3std3__48in_placeE,(_ZN34_INTERNAL_aa935a0c_4_k_cu_ce52c34b4cuda3std6ranges3__45__cpo4sizeE - _ZN34_INTERNAL_aa935a0c_4_k_cu_ce52c34b4cuda3std3__48in_placeE)
_ZN34_INTERNAL_aa935a0c_4_k_cu_ce52c34b4cuda3std3__48in_placeE:
	.zero		1
	.type		_ZN34_INTERNAL_aa935a0c_4_k_cu_ce52c34b4cuda3std6ranges3__45__cpo4sizeE,@object
	.size		_ZN34_INTERNAL_aa935a0c_4_k_cu_ce52c34b4cuda3std6ranges3__45__cpo4sizeE,(_ZN34_INTERNAL_aa935a0c_4_k_cu_ce52c34b6thrust24THRUST_300001_SM_1000_NS12placeholders2_2E - _ZN34_INTERNAL_aa935a0c_4_k_cu_ce52c34b4cuda3std6ranges3__45__cpo4sizeE)
_ZN34_INTERNAL_aa935a0c_4_k_cu_ce52c34b4cuda3std6ranges3__45__cpo4sizeE:
	.zero		1
	.type		_ZN34_INTERNAL_aa935a0c_4_k_cu_ce52c34b6thrust24THRUST_300001_SM_1000_NS12placeholders2_2E,@object
	.size		_ZN34_INTERNAL_aa935a0c_4_k_cu_ce52c34b6thrust24THRUST_300001_SM_1000_NS12placeholders2_2E,(_ZN34_INTERNAL_aa935a0c_4_k_cu_ce52c34b4cuda3std3__45__cpo6cbeginE - _ZN34_INTERNAL_aa935a0c_4_k_cu_ce52c34b6thrust24THRUST_300001_SM_1000_NS12placeholders2_2E)
_ZN34_INTERNAL_aa935a0c_4_k_cu_ce52c34b6thrust24THRUST_300001_SM_1000_NS12placeholders2_2E:
	.zero		1
	.type		_ZN34_INTERNAL_aa935a0c_4_k_cu_ce52c34b4cuda3std3__45__cpo6cbeginE,@object
	.size		_ZN34_INTERNAL_aa935a0c_4_k_cu_ce52c34b4cuda3std3__45__cpo6cbeginE,(_ZN34_INTERNAL_aa935a0c_4_k_cu_ce52c34b4cuda3std6ranges3__45__cpo6cbeginE - _ZN34_INTERNAL_aa935a0c_4_k_cu_ce52c34b4cuda3std3__45__cpo6cbeginE)
_ZN34_INTERNAL_aa935a0c_4_k_cu_ce52c34b4cuda3std3__45__cpo6cbeginE:
	.zero		1
	.type		_ZN34_INTERNAL_aa935a0c_4_k_cu_ce52c34b4cuda3std6ranges3__45__cpo6cbeginE,@object
	.size		_ZN34_INTERNAL_aa935a0c_4_k_cu_ce52c34b4cuda3std6ranges3__45__cpo6cbeginE,(_ZN34_INTERNAL_aa935a0c_4_k_cu_ce52c34b6thrust24THRUST_300001_SM_1000_NS12placeholders2_6E - _ZN34_INTERNAL_aa935a0c_4_k_cu_ce52c34b4cuda3std6ranges3__45__cpo6cbeginE)
_ZN34_INTERNAL_aa935a0c_4_k_cu_ce52c34b4cuda3std6ranges3__45__cpo6cbeginE:
	.zero		1
	.type		_ZN34_INTERNAL_aa935a0c_4_k_cu_ce52c34b6thrust24THRUST_300001_SM_1000_NS12placeholders2_6E,@object
	.size		_ZN34_INTERNAL_aa935a0c_4_k_cu_ce52c34b6thrust24THRUST_300001_SM_1000_NS12placeholders2_6E,(_ZN34_INTERNAL_aa935a0c_4_k_cu_ce52c34b4cuda3std3__45__cpo7crbeginE - _ZN34_INTERNAL_aa935a0c_4_k_cu_ce52c34b6thrust24THRUST_300001_SM_1000_NS12placeholders2_6E)
_ZN34_INTERNAL_aa935a0c_4_k_cu_ce52c34b6thrust24THRUST_300001_SM_1000_NS12placeholders2_6E:
	.zero		1
	.type		_ZN34_INTERNAL_aa935a0c_4_k_cu_ce52c34b4cuda3std3__45__cpo7crbeginE,@object
	.size		_ZN34_INTERNAL_aa935a0c_4_k_cu_ce52c34b4cuda3std3__45__cpo7crbeginE,(_ZN34_INTERNAL_aa935a0c_4_k_cu_ce52c34b4cuda3std6ranges3__45__cpo4nextE - _ZN34_INTERNAL_aa935a0c_4_k_cu_ce52c34b4cuda3std3__45__cpo7crbeginE)
_ZN34_INTERNAL_aa935a0c_4_k_cu_ce52c34b4cuda3std3__45__cpo7crbeginE:
	.zero		1
	.type		_ZN34_INTERNAL_aa935a0c_4_k_cu_ce52c34b4cuda3std6ranges3__45__cpo4nextE,@object
	.size		_ZN34_INTERNAL_aa935a0c_4_k_cu_ce52c34b4cuda3std6ranges3__45__cpo4nextE,(_ZN34_INTERNAL_aa935a0c_4_k_cu_ce52c34b4cuda3std6ranges3__45__cpo4swapE - _ZN34_INTERNAL_aa935a0c_4_k_cu_ce52c34b4cuda3std6ranges3__45__cpo4nextE)
_ZN34_INTERNAL_aa935a0c_4_k_cu_ce52c34b4cuda3std6ranges3__45__cpo4nextE:
	.zero		1
	.type		_ZN34_INTERNAL_aa935a0c_4_k_cu_ce52c34b4cuda3std6ranges3__45__cpo4swapE,@object
	.size		_ZN34_INTERNAL_aa935a0c_4_k_cu_ce52c34b4cuda3std6ranges3__45__cpo4swapE,(_ZN34_INTERNAL_aa935a0c_4_k_cu_ce52c34b6thrust24THRUST_300001_SM_1000_NS8cuda_cub10par_nosyncE - _ZN34_INTERNAL_aa935a0c_4_k_cu_ce52c34b4cuda3std6ranges3__45__cpo4swapE)
_ZN34_INTERNAL_aa935a0c_4_k_cu_ce52c34b4cuda3std6ranges3__45__cpo4swapE:
	.zero		1
	.type		_ZN34_INTERNAL_aa935a0c_4_k_cu_ce52c34b6thrust24THRUST_300001_SM_1000_NS8cuda_cub10par_nosyncE,@object
	.size		_ZN34_INTERNAL_aa935a0c_4_k_cu_ce52c34b6thrust24THRUST_300001_SM_1000_NS8cuda_cub10par_nosyncE,(_ZN34_INTERNAL_aa935a0c_4_k_cu_ce52c34b6thrust24THRUST_300001_SM_1000_NS3seqE - _ZN34_INTERNAL_aa935a0c_4_k_cu_ce52c34b6thrust24THRUST_300001_SM_1000_NS8cuda_cub10par_nosyncE)
_ZN34_INTERNAL_aa935a0c_4_k_cu_ce52c34b6thrust24THRUST_300001_SM_1000_NS8cuda_cub10par_nosyncE:
	.zero		1
	.type		_ZN34_INTERNAL_aa935a0c_4_k_cu_ce52c34b6thrust24THRUST_300001_SM_1000_NS3seqE,@object
	.size		_ZN34_INTERNAL_aa935a0c_4_k_cu_ce52c34b6thrust24THRUST_300001_SM_1000_NS3seqE,(_ZN34_INTERNAL_aa935a0c_4_k_cu_ce52c34b4cuda3std3__420unreachable_sentinelE - _ZN34_INTERNAL_aa935a0c_4_k_cu_ce52c34b6thrust24THRUST_300001_SM_1000_NS3seqE)
_ZN34_INTERNAL_aa935a0c_4_k_cu_ce52c34b6thrust24THRUST_300001_SM_1000_NS3seqE:
	.zero		1
	.type		_ZN34_INTERNAL_aa935a0c_4_k_cu_ce52c34b4cuda3std3__420unreachable_sentinelE,@object
	.size		_ZN34_INTERNAL_aa935a0c_4_k_cu_ce52c34b4cuda3std3__420unreachable_sentinelE,(_ZN34_INTERNAL_aa935a0c_4_k_cu_ce52c34b4cuda3std6ranges3__45__cpo5ssizeE - _ZN34_INTERNAL_aa935a0c_4_k_cu_ce52c34b4cuda3std3__420unreachable_sentinelE)
_ZN34_INTERNAL_aa935a0c_4_k_cu_ce52c34b4cuda3std3__420unreachable_sentinelE:
	.zero		1
	.type		_ZN34_INTERNAL_aa935a0c_4_k_cu_ce52c34b4cuda3std6ranges3__45__cpo5ssizeE,@object
	.size		_ZN34_INTERNAL_aa935a0c_4_k_cu_ce52c34b4cuda3std6ranges3__45__cpo5ssizeE,(_ZN34_INTERNAL_aa935a0c_4_k_cu_ce52c34b6thrust24THRUST_300001_SM_1000_NS12placeholders2_3E - _ZN34_INTERNAL_aa935a0c_4_k_cu_ce52c34b4cuda3std6ranges3__45__cpo5ssizeE)
_ZN34_INTERNAL_aa935a0c_4_k_cu_ce52c34b4cuda3std6ranges3__45__cpo5ssizeE:
	.zero		1
	.type		_ZN34_INTERNAL_aa935a0c_4_k_cu_ce52c34b6thrust24THRUST_300001_SM_1000_NS12placeholders2_3E,@object
	.size		_ZN34_INTERNAL_aa935a0c_4_k_cu_ce52c34b6thrust24THRUST_300001_SM_1000_NS12placeholders2_3E,(_ZN34_INTERNAL_aa935a0c_4_k_cu_ce52c34b4cuda3std3__45__cpo4cendE - _ZN34_INTERNAL_aa935a0c_4_k_cu_ce52c34b6thrust24THRUST_300001_SM_1000_NS12placeholders2_3E)
_ZN34_INTERNAL_aa935a0c_4_k_cu_ce52c34b6thrust24THRUST_300001_SM_1000_NS12placeholders2_3E:
	.zero		1
	.type		_ZN34_INTERNAL_aa935a0c_4_k_cu_ce52c34b4cuda3std3__45__cpo4cendE,@object
	.size		_ZN34_INTERNAL_aa935a0c_4_k_cu_ce52c34b4cuda3std3__45__cpo4cendE,(_ZN34_INTERNAL_aa935a0c_4_k_cu_ce52c34b4cuda3std6ranges3__45__cpo4cendE - _ZN34_INTERNAL_aa935a0c_4_k_cu_ce52c34b4cuda3std3__45__cpo4cendE)
_ZN34_INTERNAL_aa935a0c_4_k_cu_ce52c34b4cuda3std3__45__cpo4cendE:
	.zero		1
	.type		_ZN34_INTERNAL_aa935a0c_4_k_cu_ce52c34b4cuda3std6ranges3__45__cpo4cendE,@object
	.size		_ZN34_INTERNAL_aa935a0c_4_k_cu_ce52c34b4cuda3std6ranges3__45__cpo4cendE,(_ZN34_INTERNAL_aa935a0c_4_k_cu_ce52c34b6thrust24THRUST_300001_SM_1000_NS12placeholders2_7E - _ZN34_INTERNAL_aa935a0c_4_k_cu_ce52c34b4cuda3std6ranges3__45__cpo4cendE)
_ZN34_INTERNAL_aa935a0c_4_k_cu_ce52c34b4cuda3std6ranges3__45__cpo4cendE:
	.zero		1
	.type		_ZN34_INTERNAL_aa935a0c_4_k_cu_ce52c34b6thrust24THRUST_300001_SM_1000_NS12placeholders2_7E,@object
	.size		_ZN34_INTERNAL_aa935a0c_4_k_cu_ce52c34b6thrust24THRUST_300001_SM_1000_NS12placeholders2_7E,(_ZN34_INTERNAL_aa935a0c_4_k_cu_ce52c34b4cuda3std3__45__cpo5crendE - _ZN34_INTERNAL_aa935a0c_4_k_cu_ce52c34b6thrust24THRUST_300001_SM_1000_NS12placeholders2_7E)
_ZN34_INTERNAL_aa935a0c_4_k_cu_ce52c34b6thrust24THRUST_300001_SM_1000_NS12placeholders2_7E:
	.zero		1
	.type		_ZN34_INTERNAL_aa935a0c_4_k_cu_ce52c34b4cuda3std3__45__cpo5crendE,@object
	.size		_ZN34_INTERNAL_aa935a0c_4_k_cu_ce52c34b4cuda3std3__45__cpo5crendE,(_ZN34_INTERNAL_aa935a0c_4_k_cu_ce52c34b4cuda3std6ranges3__45__cpo4prevE - _ZN34_INTERNAL_aa935a0c_4_k_cu_ce52c34b4cuda3std3__45__cpo5crendE)
_ZN34_INTERNAL_aa935a0c_4_k_cu_ce52c34b4cuda3std3__45__cpo5crendE:
	.zero		1
	.type		_ZN34_INTERNAL_aa935a0c_4_k_cu_ce52c34b4cuda3std6ranges3__45__cpo4prevE,@object
	.size		_ZN34_INTERNAL_aa935a0c_4_k_cu_ce52c34b4cuda3std6ranges3__45__cpo4prevE,(_ZN34_INTERNAL_aa935a0c_4_k_cu_ce52c34b4cuda3std6ranges3__45__cpo9iter_moveE - _ZN34_INTERNAL_aa935a0c_4_k_cu_ce52c34b4cuda3std6ranges3__45__cpo4prevE)
_ZN34_INTERNAL_aa935a0c_4_k_cu_ce52c34b4cuda3std6ranges3__45__cpo4prevE:
	.zero		1
	.type		_ZN34_INTERNAL_aa935a0c_4_k_cu_ce52c34b4cuda3std6ranges3__45__cpo9iter_moveE,@object
	.size		_ZN34_INTERNAL_aa935a0c_4_k_cu_ce52c34b4cuda3std6ranges3__45__cpo9iter_moveE,(_ZN34_INTERNAL_aa935a0c_4_k_cu_ce52c34b6thrust24THRUST_300001_SM_1000_NS6system6detail10sequential3seqE - _ZN34_INTERNAL_aa935a0c_4_k_cu_ce52c34b4cuda3std6ranges3__45__cpo9iter_moveE)
_ZN34_INTERNAL_aa935a0c_4_k_cu_ce52c34b4cuda3std6ranges3__45__cpo9iter_moveE:
	.zero		1
	.type		_ZN34_INTERNAL_aa935a0c_4_k_cu_ce52c34b6thrust24THRUST_300001_SM_1000_NS6system6detail10sequential3seqE,@object
	.size		_ZN34_INTERNAL_aa935a0c_4_k_cu_ce52c34b6thrust24THRUST_300001_SM_1000_NS6system6detail10sequential3seqE,(_ZN34_INTERNAL_aa935a0c_4_k_cu_ce52c34b6thrust24THRUST_300001_SM_1000_NS12placeholders2_9E - _ZN34_INTERNAL_aa935a0c_4_k_cu_ce52c34b6thrust24THRUST_300001_SM_1000_NS6system6detail10sequential3seqE)
_ZN34_INTERNAL_aa935a0c_4_k_cu_ce52c34b6thrust24THRUST_300001_SM_1000_NS6system6detail10sequential3seqE:
	.zero		1
	.type		_ZN34_INTERNAL_aa935a0c_4_k_cu_ce52c34b6thrust24THRUST_300001_SM_1000_NS12placeholders2_9E,@object
	.size		_ZN34_INTERNAL_aa935a0c_4_k_cu_ce52c34b6thrust24THRUST_300001_SM_1000_NS12placeholders2_9E,(_ZN34_INTERNAL_aa935a0c_4_k_cu_ce52c34b4cuda3std3__419piecewise_constructE - _ZN34_INTERNAL_aa935a0c_4_k_cu_ce52c34b6thrust24THRUST_300001_SM_1000_NS12placeholders2_9E)
_ZN34_INTERNAL_aa935a0c_4_k_cu_ce52c34b6thrust24THRUST_300001_SM_1000_NS12placeholders2_9E:
	.zero		1
	.type		_ZN34_INTERNAL_aa935a0c_4_k_cu_ce52c34b4cuda3std3__419piecewise_constructE,@object
	.size		_ZN34_INTERNAL_aa935a0c_4_k_cu_ce52c34b4cuda3std3__419piecewise_constructE,(_ZN34_INTERNAL_aa935a0c_4_k_cu_ce52c34b4cuda3std6ranges3__45__cpo5cdataE - _ZN34_INTERNAL_aa935a0c_4_k_cu_ce52c34b4cuda3std3__419piecewise_constructE)
_ZN34_INTERNAL_aa935a0c_4_k_cu_ce52c34b4cuda3std3__419piecewise_constructE:
	.zero		1
	.type		_ZN34_INTERNAL_aa935a0c_4_k_cu_ce52c34b4cuda3std6ranges3__45__cpo5cdataE,@object
	.size		_ZN34_INTERNAL_aa935a0c_4_k_cu_ce52c34b4cuda3std6ranges3__45__cpo5cdataE,(_ZN34_INTERNAL_aa935a0c_4_k_cu_ce52c34b6thrust24THRUST_300001_SM_1000_NS12placeholders2_1E - _ZN34_INTERNAL_aa935a0c_4_k_cu_ce52c34b4cuda3std6ranges3__45__cpo5cdataE)
_ZN34_INTERNAL_aa935a0c_4_k_cu_ce52c34b4cuda3std6ranges3__45__cpo5cdataE:
	.zero		1
	.type		_ZN34_INTERNAL_aa935a0c_4_k_cu_ce52c34b6thrust24THRUST_300001_SM_1000_NS12placeholders2_1E,@object
	.size		_ZN34_INTERNAL_aa935a0c_4_k_cu_ce52c34b6thrust24THRUST_300001_SM_1000_NS12placeholders2_1E,(_ZN34_INTERNAL_aa935a0c_4_k_cu_ce52c34b4cuda3std3__45__cpo3endE - _ZN34_INTERNAL_aa935a0c_4_k_cu_ce52c34b6thrust24THRUST_300001_SM_1000_NS12placeholders2_1E)
_ZN34_INTERNAL_aa935a0c_4_k_cu_ce52c34b6thrust24THRUST_300001_SM_1000_NS12placeholders2_1E:
	.zero		1
	.type		_ZN34_INTERNAL_aa935a0c_4_k_cu_ce52c34b4cuda3std3__45__cpo3endE,@object
	.size		_ZN34_INTERNAL_aa935a0c_4_k_cu_ce52c34b4cuda3std3__45__cpo3endE,(_ZN34_INTERNAL_aa935a0c_4_k_cu_ce52c34b4cuda3std6ranges3__45__cpo3endE - _ZN34_INTERNAL_aa935a0c_4_k_cu_ce52c34b4cuda3std3__45__cpo3endE)
_ZN34_INTERNAL_aa935a0c_4_k_cu_ce52c34b4cuda3std3__45__cpo3endE:
	.zero		1
	.type		_ZN34_INTERNAL_aa935a0c_4_k_cu_ce52c34b4cuda3std6ranges3__45__cpo3endE,@object
	.size		_ZN34_INTERNAL_aa935a0c_4_k_cu_ce52c34b4cuda3std6ranges3__45__cpo3endE,(_ZN34_INTERNAL_aa935a0c_4_k_cu_ce52c34b6thrust24THRUST_300001_SM_1000_NS12placeholders2_5E - _ZN34_INTERNAL_aa935a0c_4_k_cu_ce52c34b4cuda3std6ranges3__45__cpo3endE)
_ZN34_INTERNAL_aa935a0c_4_k_cu_ce52c34b4cuda3std6ranges3__45__cpo3endE:
	.zero		1
	.type		_ZN34_INTERNAL_aa935a0c_4_k_cu_ce52c34b6thrust24THRUST_300001_SM_1000_NS12placeholders2_5E,@object
	.size		_ZN34_INTERNAL_aa935a0c_4_k_cu_ce52c34b6thrust24THRUST_300001_SM_1000_NS12placeholders2_5E,(_ZN34_INTERNAL_aa935a0c_4_k_cu_ce52c34b4cuda3std3__45__cpo4rendE - _ZN34_INTERNAL_aa935a0c_4_k_cu_ce52c34b6thrust24THRUST_300001_SM_1000_NS12placeholders2_5E)
_ZN34_INTERNAL_aa935a0c_4_k_cu_ce52c34b6thrust24THRUST_300001_SM_1000_NS12placeholders2_5E:
	.zero		1
	.type		_ZN34_INTERNAL_aa935a0c_4_k_cu_ce52c34b4cuda3std3__45__cpo4rendE,@object
	.size		_ZN34_INTERNAL_aa935a0c_4_k_cu_ce52c34b4cuda3std3__45__cpo4rendE,(_ZN34_INTERNAL_aa935a0c_4_k_cu_ce52c34b4cuda3std6ranges3__45__cpo9iter_swapE - _ZN34_INTERNAL_aa935a0c_4_k_cu_ce52c34b4cuda3std3__45__cpo4rendE)
_ZN34_INTERNAL_aa935a0c_4_k_cu_ce52c34b4cuda3std3__45__cpo4rendE:
	.zero		1
	.type		_ZN34_INTERNAL_aa935a0c_4_k_cu_ce52c34b4cuda3std6ranges3__45__cpo9iter_swapE,@object
	.size		_ZN34_INTERNAL_aa935a0c_4_k_cu_ce52c34b4cuda3std6ranges3__45__cpo9iter_swapE,(_ZN34_INTERNAL_aa935a0c_4_k_cu_ce52c34b4cuda3std3__48unexpectE - _ZN34_INTERNAL_aa935a0c_4_k_cu_ce52c34b4cuda3std6ranges3__45__cpo9iter_swapE)
_ZN34_INTERNAL_aa935a0c_4_k_cu_ce52c34b4cuda3std6ranges3__45__cpo9iter_swapE:
	.zero		1
	.type		_ZN34_INTERNAL_aa935a0c_4_k_cu_ce52c34b4cuda3std3__48unexpectE,@object
	.size		_ZN34_INTERNAL_aa935a0c_4_k_cu_ce52c34b4cuda3std3__48unexpectE,(_ZN34_INTERNAL_aa935a0c_4_k_cu_ce52c34b6thrust24THRUST_300001_SM_1000_NS8cuda_cub3parE - _ZN34_INTERNAL_aa935a0c_4_k_cu_ce52c34b4cuda3std3__48unexpectE)
_ZN34_INTERNAL_aa935a0c_4_k_cu_ce52c34b4cuda3std3__48unexpectE:
	.zero		1
	.type		_ZN34_INTERNAL_aa935a0c_4_k_cu_ce52c34b6thrust24THRUST_300001_SM_1000_NS8cuda_cub3parE,@object
	.size		_ZN34_INTERNAL_aa935a0c_4_k_cu_ce52c34b6thrust24THRUST_300001_SM_1000_NS8cuda_cub3parE,(.L_38 - _ZN34_INTERNAL_aa935a0c_4_k_cu_ce52c34b6thrust24THRUST_300001_SM_1000_NS8cuda_cub3parE)
_ZN34_INTERNAL_aa935a0c_4_k_cu_ce52c34b6thrust24THRUST_300001_SM_1000_NS8cuda_cub3parE:
	.zero		1
.L_38:


//--------------------- .nv.shared._ZN3cub18CUB_300001_SM_10006detail6reduce18DeviceReduceKernelINS2_10policy_hubIfyN4cuda3std3__44plusIfEEE10Policy1000EN6thrust24THRUST_300001_SM_1000_NS10device_ptrIfEEyS9_fNS7_10__identityEEEvT0_PT3_T1_NS0_13GridEvenShareISK_EET2_T4_ --------------------------
	.section	.nv.shared._ZN3cub18CUB_300001_SM_10006detail6reduce18DeviceReduceKernelINS2_10policy_hubIfyN4cuda3std3__44plusIfEEE10Policy1000EN6thrust24THRUST_300001_SM_1000_NS10device_ptrIfEEyS9_fNS7_10__identityEEEvT0_PT3_T1_NS0_13GridEvenShareISK_EET2_T4_,"aw",@nobits
	.sectionflags	@""
	.align	4
.nv.shared._ZN3cub18CUB_300001_SM_10006detail6reduce18DeviceReduceKernelINS2_10policy_hubIfyN4cuda3std3__44plusIfEEE10Policy1000EN6thrust24THRUST_300001_SM_1000_NS10device_ptrIfEEyS9_fNS7_10__identityEEEvT0_PT3_T1_NS0_13GridEvenShareISK_EET2_T4_:
	.zero		1068


//--------------------- .nv.shared._ZN3cub18CUB_300001_SM_10006detail6reduce28DeviceReduceSingleTileKernelINS2_10policy_hubIfyN4cuda3std3__44plusIfEEE10Policy1000EN6thrust24THRUST_300001_SM_1000_NS10device_ptrIfEEPfyS9_ffNS7_10__identityEEEvT0_T1_T2_T3_T4_T6_ --------------------------
	.section	.nv.shared._ZN3cub18CUB_300001_SM_10006detail6reduce28DeviceReduceSingleTileKernelINS2_10policy_hubIfyN4cuda3std3__44plusIfEEE10Policy1000EN6thrust24THRUST_300001_SM_1000_NS10device_ptrIfEEPfyS9_ffNS7_10__identityEEEvT0_T1_T2_T3_T4_T6_,"aw",@nobits
	.sectionflags	@""
	.align	4
.nv.shared._ZN3cub18CUB_300001_SM_10006detail6reduce28DeviceReduceSingleTileKernelINS2_10policy_hubIfyN4cuda3std3__44plusIfEEE10Policy1000EN6thrust24THRUST_300001_SM_1000_NS10device_ptrIfEEPfyS9_ffNS7_10__identityEEEvT0_T1_T2_T3_T4_T6_:
	.zero		1068


//--------------------- .nv.shared._ZN3cub18CUB_300001_SM_10006detail6reduce28DeviceReduceSingleTileKernelINS2_10policy_hubIfjN4cuda3std3__44plusIfEEE10Policy1000EPfSC_iS9_ffNS7_10__identityEEEvT0_T1_T2_T3_T4_T6_ --------------------------
	.section	.nv.shared._ZN3cub18CUB_300001_SM_10006detail6reduce28DeviceReduceSingleTileKernelINS2_10policy_hubIfjN4cuda3std3__44plusIfEEE10Policy1000EPfSC_iS9_ffNS7_10__identityEEEvT0_T1_T2_T3_T4_T6_,"aw",@nobits
	.sectionflags	@""
	.align	4
.nv.shared._ZN3cub18CUB_300001_SM_10006detail6reduce28DeviceReduceSingleTileKernelINS2_10policy_hubIfjN4cuda3std3__44plusIfEEE10Policy1000EPfSC_iS9_ffNS7_10__identityEEEvT0_T1_T2_T3_T4_T6_:
	.zero		1108


//--------------------- .nv.shared._ZN3cub18CUB_300001_SM_10006detail6reduce18DeviceReduceKernelINS2_10policy_hubIfjN4cuda3std3__44plusIfEEE10Policy1000EN6thrust24THRUST_300001_SM_1000_NS10device_ptrIfEEjS9_fNS7_10__identityEEEvT0_PT3_T1_NS0_13GridEvenShareISK_EET2_T4_ --------------------------
	.section	.nv.shared._ZN3cub18CUB_300001_SM_10006detail6reduce18DeviceReduceKernelINS2_10policy_hubIfjN4cuda3std3__44plusIfEEE10Policy1000EN6thrust24THRUST_300001_SM_1000_NS10device_ptrIfEEjS9_fNS7_10__identityEEEvT0_PT3_T1_NS0_13GridEvenShareISK_EET2_T4_,"aw",@nobits
	.sectionflags	@""
	.align	4
.nv.shared._ZN3cub18CUB_300001_SM_10006detail6reduce18DeviceReduceKernelINS2_10policy_hubIfjN4cuda3std3__44plusIfEEE10Policy1000EN6thrust24THRUST_300001_SM_1000_NS10device_ptrIfEEjS9_fNS7_10__identityEEEvT0_PT3_T1_NS0_13GridEvenShareISK_EET2_T4_:
	.zero		1108


//--------------------- .nv.shared._ZN3cub18CUB_300001_SM_10006detail6reduce28DeviceReduceSingleTileKernelINS2_10policy_hubIfjN4cuda3std3__44plusIfEEE10Policy1000EN6thrust24THRUST_300001_SM_1000_NS10device_ptrIfEEPfjS9_ffNS7_10__identityEEEvT0_T1_T2_T3_T4_T6_ --------------------------
	.section	.nv.shared._ZN3cub18CUB_300001_SM_10006detail6reduce28DeviceReduceSingleTileKernelINS2_10policy_hubIfjN4cuda3std3__44plusIfEEE10Policy1000EN6thrust24THRUST_300001_SM_1000_NS10device_ptrIfEEPfjS9_ffNS7_10__identityEEEvT0_T1_T2_T3_T4_T6_,"aw",@nobits
	.sectionflags	@""
	.align	4
.nv.shared._ZN3cub18CUB_300001_SM_10006detail6reduce28DeviceReduceSingleTileKernelINS2_10policy_hubIfjN4cuda3std3__44plusIfEEE10Policy1000EN6thrust24THRUST_300001_SM_1000_NS10device_ptrIfEEPfjS9_ffNS7_10__identityEEEvT0_T1_T2_T3_T4_T6_:
	.zero		1108


//--------------------- .nv.shared._ZN3cub18CUB_300001_SM_10006detail10radix_sort29DeviceRadixSortOnesweepKernelINS1_5radix10policy_hubIfNS0_8NullTypeEyE10Policy1000ELNS0_9SortOrderE0EfS6_yiiNS1_21identity_decomposer_tEEEvPT5_SC_PT3_PKSD_PT1_PKSH_PT2_PKSL_T4_iiT6_ --------------------------
	.section	.nv.shared._ZN3cub18CUB_300001_SM_10006detail10radix_sort29DeviceRadixSortOnesweepKernelINS1_5radix10policy_hubIfNS0_8NullTypeEyE10Policy1000ELNS0_9SortOrderE0EfS6_yiiNS1_21identity_decomposer_tEEEvPT5_SC_PT3_PKSD_PT1_PKSH_PT2_PKSL_T4_iiT6_,"aw",@nobits
	.sectionflags	@""
	.align	16
.nv.shared._ZN3cub18CUB_300001_SM_10006detail10radix_sort29DeviceRadixSortOnesweepKernelINS1_5radix10policy_hubIfNS0_8NullTypeEyE10Policy1000ELNS0_9SortOrderE0EfS6_yiiNS1_21identity_decomposer_tEEEvPT5_SC_PT3_PKSD_PT1_PKSH_PT2_PKSL_T4_iiT6_:
	.zero		30720


//--------------------- .nv.shared._ZN3cub18CUB_300001_SM_10006detail10radix_sort33DeviceRadixSortExclusiveSumKernelINS1_5radix10policy_hubIfNS0_8NullTypeEyE10Policy1000EyEEvPT0_ --------------------------
	.section	.nv.shared._ZN3cub18CUB_300001_SM_10006detail10radix_sort33DeviceRadixSortExclusiveSumKernelINS1_5radix10policy_hubIfNS0_8NullTypeEyE10Policy1000EyEEvPT0_,"aw",@nobits
	.sectionflags	@""
	.align	16
.nv.shared._ZN3cub18CUB_300001_SM_10006detail10radix_sort33DeviceRadixSortExclusiveSumKernelINS1_5radix10policy_hubIfNS0_8NullTypeEyE10Policy1000EyEEvPT0_:
	.zero		3360


//--------------------- .nv.shared._ZN3cub18CUB_300001_SM_10006detail10radix_sort30DeviceRadixSortHistogramKernelINS1_5radix10policy_hubIfNS0_8NullTypeEyE10Policy1000ELNS0_9SortOrderE0EfyNS1_21identity_decomposer_tEEEvPT2_PKT1_SB_iiT3_ --------------------------
	.section	.nv.shared._ZN3cub18CUB_300001_SM_10006detail10radix_sort30DeviceRadixSortHistogramKernelINS1_5radix10policy_hubIfNS0_8NullTypeEyE10Policy1000ELNS0_9SortOrderE0EfyNS1_21identity_decomposer_tEEEvPT2_PKT1_SB_iiT3_,"aw",@nobits
	.sectionflags	@""
	.align	4
.nv.shared._ZN3cub18CUB_300001_SM_10006detail10radix_sort30DeviceRadixSortHistogramKernelINS1_5radix10policy_hubIfNS0_8NullTypeEyE10Policy1000ELNS0_9SortOrderE0EfyNS1_21identity_decomposer_tEEEvPT2_PKT1_SB_iiT3_:
	.zero		5120


//--------------------- .nv.shared._ZN3cub18CUB_300001_SM_10006detail10radix_sort31DeviceRadixSortSingleTileKernelINS1_5radix10policy_hubIfNS0_8NullTypeEyE10Policy1000ELNS0_9SortOrderE0EfS6_yNS1_21identity_decomposer_tEEEvPKT1_PSB_PKT2_PSF_T3_iiT4_ --------------------------
	.section	.nv.shared._ZN3cub18CUB_300001_SM_10006detail10radix_sort31DeviceRadixSortSingleTileKernelINS1_5radix10policy_hubIfNS0_8NullTypeEyE10Policy1000ELNS0_9SortOrderE0EfS6_yNS1_21identity_decomposer_tEEEvPKT1_PSB_PKT2_PSF_T3_iiT4_,"aw",@nobits
	.sectionflags	@""
	.align	16
.nv.shared._ZN3cub18CUB_300001_SM_10006detail10radix_sort31DeviceRadixSortSingleTileKernelINS1_5radix10policy_hubIfNS0_8NullTypeEyE10Policy1000ELNS0_9SortOrderE0EfS6_yNS1_21identity_decomposer_tEEEvPKT1_PSB_PKT2_PSF_T3_iiT4_:
	.zero		34880


//--------------------- .nv.shared._ZN3cub18CUB_300001_SM_10006detail4scan16DeviceScanKernelINS2_10policy_hubIfffmN4cuda3std3__44plusIvEEE10Policy1000EN6thrust24THRUST_300001_SM_1000_NS10device_ptrIfEESF_NS0_13ScanTileStateIfLb1EEES9_NS0_8NullTypeEmfLb0ESI_EEvT0_T1_T2_iT3_T4_T5_ --------------------------
	.section	.nv.shared._ZN3cub18CUB_300001_SM_10006detail4scan16DeviceScanKernelINS2_10policy_hubIfffmN4cuda3std3__44plusIvEEE10Policy1000EN6thrust24THRUST_300001_SM_1000_NS10device_ptrIfEESF_NS0_13ScanTileStateIfLb1EEES9_NS0_8NullTypeEmfLb0ESI_EEvT0_T1_T2_iT3_T4_T5_,"aw",@nobits
	.sectionflags	@""
	.align	16
.nv.shared._ZN3cub18CUB_300001_SM_10006detail4scan16DeviceScanKernelINS2_10policy_hubIfffmN4cuda3std3__44plusIvEEE10Policy1000EN6thrust24THRUST_300001_SM_1000_NS10device_ptrIfEESF_NS0_13ScanTileStateIfLb1EEES9_NS0_8NullTypeEmfLb0ESI_EEvT0_T1_T2_iT3_T4_T5_:
	.zero		32656


//--------------------- .nv.shared._ZN3cub18CUB_300001_SM_10006detail4scan16DeviceScanKernelINS2_10policy_hubIfffjN4cuda3std3__44plusIvEEE10Policy1000EN6thrust24THRUST_300001_SM_1000_NS10device_ptrIfEESF_NS0_13ScanTileStateIfLb1EEES9_NS0_8NullTypeEjfLb0ESI_EEvT0_T1_T2_iT3_T4_T5_ --------------------------
	.section	.nv.shared._ZN3cub18CUB_300001_SM_10006detail4scan16DeviceScanKernelINS2_10policy_hubIfffjN4cuda3std3__44plusIvEEE10Policy1000EN6thrust24THRUST_300001_SM_1000_NS10device_ptrIfEESF_NS0_13ScanTileStateIfLb1EEES9_NS0_8NullTypeEjfLb0ESI_EEvT0_T1_T2_iT3_T4_T5_,"aw",@nobits
	.sectionflags	@""
	.align	16
.nv.shared._ZN3cub18CUB_300001_SM_10006detail4scan16DeviceScanKernelINS2_10policy_hubIfffjN4cuda3std3__44plusIvEEE10Policy1000EN6thrust24THRUST_300001_SM_1000_NS10device_ptrIfEESF_NS0_13ScanTileStateIfLb1EEES9_NS0_8NullTypeEjfLb0ESI_EEvT0_T1_T2_iT3_T4_T5_:
	.zero		34832


//--------------------- .nv.constant0._ZN3cub18CUB_300001_SM_10006detail6reduce28DeviceReduceSingleTileKernelINS2_10policy_hubIfyN4cuda3std3__44plusIfEEE10Policy1000EPfSC_iS9_ffNS7_10__identityEEEvT0_T1_T2_T3_T4_T6_ --------------------------
	.section	.nv.constant0._ZN3cub18CUB_300001_SM_10006detail6reduce28DeviceReduceSingleTileKernelINS2_10policy_hubIfyN4cuda3std3__44plusIfEEE10Policy1000EPfSC_iS9_ffNS7_10__identityEEEvT0_T1_T2_T3_T4_T6_,"a",@progbits
	.sectionflags	@""
	.align	4
.nv.constant0._ZN3cub18CUB_300001_SM_10006detail6reduce28DeviceReduceSingleTileKernelINS2_10policy_hubIfyN4cuda3std3__44plusIfEEE10Policy1000EPfSC_iS9_ffNS7_10__identityEEEvT0_T1_T2_T3_T4_T6_:
	.zero		925


//--------------------- .nv.constant0._ZN3cub18CUB_300001_SM_10006detail6reduce18DeviceReduceKernelINS2_10policy_hubIfyN4cuda3std3__44plusIfEEE10Policy1000EN6thrust24THRUST_300001_SM_1000_NS10device_ptrIfEEyS9_fNS7_10__identityEEEvT0_PT3_T1_NS0_13GridEvenShareISK_EET2_T4_ --------------------------
	.section	.nv.constant0._ZN3cub18CUB_300001_SM_10006detail6reduce18DeviceReduceKernelINS2_10policy_hubIfyN4cuda3std3__44plusIfEEE10Policy1000EN6thrust24THRUST_300001_SM_1000_NS10device_ptrIfEEyS9_fNS7_10__identityEEEvT0_PT3_T1_NS0_13GridEvenShareISK_EET2_T4_,"a",@progbits
	.sectionflags	@""
	.align	4
.nv.constant0._ZN3cub18CUB_300001_SM_10006detail6reduce18DeviceReduceKernelINS2_10policy_hubIfyN4cuda3std3__44plusIfEEE10Policy1000EN6thrust24THRUST_300001_SM_1000_NS10device_ptrIfEEyS9_fNS7_10__identityEEEvT0_PT3_T1_NS0_13GridEvenShareISK_EET2_T4_:
	.zero		994


//--------------------- .nv.constant0._ZN3cub18CUB_300001_SM_10006detail6reduce28DeviceReduceSingleTileKernelINS2_10policy_hubIfyN4cuda3std3__44plusIfEEE10Policy1000EN6thrust24THRUST_300001_SM_1000_NS10device_ptrIfEEPfyS9_ffNS7_10__identityEEEvT0_T1_T2_T3_T4_T6_ --------------------------
	.section	.nv.constant0._ZN3cub18CUB_300001_SM_10006detail6reduce28DeviceReduceSingleTileKernelINS2_10policy_hubIfyN4cuda3std3__44plusIfEEE10Policy1000EN6thrust24THRUST_300001_SM_1000_NS10device_ptrIfEEPfyS9_ffNS7_10__identityEEEvT0_T1_T2_T3_T4_T6_,"a",@progbits
	.sectionflags	@""
	.align	4
.nv.constant0._ZN3cub18CUB_300001_SM_10006detail6reduce28DeviceReduceSingleTileKernelINS2_10policy_hubIfyN4cuda3std3__44plusIfEEE10Policy1000EN6thrust24THRUST_300001_SM_1000_NS10device_ptrIfEEPfyS9_ffNS7_10__identityEEEvT0_T1_T2_T3_T4_T6_:
	.zero		929


//--------------------- .nv.constant0._ZN3cub18CUB_300001_SM_10006detail6reduce28DeviceReduceSingleTileKernelINS2_10policy_hubIfjN4cuda3std3__44plusIfEEE10Policy1000EPfSC_iS9_ffNS7_10__identityEEEvT0_T1_T2_T3_T4_T6_ --------------------------
	.section	.nv.constant0._ZN3cub18CUB_300001_SM_10006detail6reduce28DeviceReduceSingleTileKernelINS2_10policy_hubIfjN4cuda3std3__44plusIfEEE10Policy1000EPfSC_iS9_ffNS7_10__identityEEEvT0_T1_T2_T3_T4_T6_,"a",@progbits
	.sectionflags	@""
	.align	4
.nv.constant0._ZN3cub18CUB_300001_SM_10006detail6reduce28DeviceReduceSingleTileKernelINS2_10policy_hubIfjN4cuda3std3__44plusIfEEE10Policy1000EPfSC_iS9_ffNS7_10__identityEEEvT0_T1_T2_T3_T4_T6_:
	.zero		925


//--------------------- .nv.constant0._ZN3cub18CUB_300001_SM_10006detail6reduce18DeviceReduceKernelINS2_10policy_hubIfjN4cuda3std3__44plusIfEEE10Policy1000EN6thrust24THRUST_300001_SM_1000_NS10device_ptrIfEEjS9_fNS7_10__identityEEEvT0_PT3_T1_NS0_13GridEvenShareISK_EET2_T4_ --------------------------
	.section	.nv.constant0._ZN3cub18CUB_300001_SM_10006detail6reduce18DeviceReduceKernelINS2_10policy_hubIfjN4cuda3std3__44plusIfEEE10Policy1000EN6thrust24THRUST_300001_SM_1000_NS10device_ptrIfEEjS9_fNS7_10__identityEEEvT0_PT3_T1_NS0_13GridEvenShareISK_EET2_T4_,"a",@progbits
	.sectionflags	@""
	.align	4
.nv.constant0._ZN3cub18CUB_300001_SM_10006detail6reduce18DeviceReduceKernelINS2_10policy_hubIfjN4cuda3std3__44plusIfEEE10Policy1000EN6thrust24THRUST_300001_SM_1000_NS10device_ptrIfEEjS9_fNS7_10__identityEEEvT0_PT3_T1_NS0_13GridEvenShareISK_EET2_T4_:
	.zero		958


//--------------------- .nv.constant0._ZN3cub18CUB_300001_SM_10006detail6reduce28DeviceReduceSingleTileKernelINS2_10policy_hubIfjN4cuda3std3__44plusIfEEE10Policy1000EN6thrust24THRUST_300001_SM_1000_NS10device_ptrIfEEPfjS9_ffNS7_10__identityEEEvT0_T1_T2_T3_T4_T6_ --------------------------
	.section	.nv.constant0._ZN3cub18CUB_300001_SM_10006detail6reduce28DeviceReduceSingleTileKernelINS2_10policy_hubIfjN4cuda3std3__44plusIfEEE10Policy1000EN6thrust24THRUST_300001_SM_1000_NS10device_ptrIfEEPfjS9_ffNS7_10__identityEEEvT0_T1_T2_T3_T4_T6_,"a",@progbits
	.sectionflags	@""
	.align	4
.nv.constant0._ZN3cub18CUB_300001_SM_10006detail6reduce28DeviceReduceSingleTileKernelINS2_10policy_hubIfjN4cuda3std3__44plusIfEEE10Policy1000EN6thrust24THRUST_300001_SM_1000_NS10device_ptrIfEEPfjS9_ffNS7_10__identityEEEvT0_T1_T2_T3_T4_T6_:
	.zero		925


//--------------------- .nv.constant0._ZN3cub18CUB_300001_SM_10006detail10radix_sort29DeviceRadixSortOnesweepKernelINS1_5radix10policy_hubIfNS0_8NullTypeEyE10Policy1000ELNS0_9SortOrderE0EfS6_yiiNS1_21identity_decomposer_tEEEvPT5_SC_PT3_PKSD_PT1_PKSH_PT2_PKSL_T4_iiT6_ --------------------------
	.section	.nv.constant0._ZN3cub18CUB_300001_SM_10006detail10radix_sort29DeviceRadixSortOnesweepKernelINS1_5radix10policy_hubIfNS0_8NullTypeEyE10Policy1000ELNS0_9SortOrderE0EfS6_yiiNS1_21identity_decomposer_tEEEvPT5_SC_PT3_PKSD_PT1_PKSH_PT2_PKSL_T4_iiT6_,"a",@progbits
	.sectionflags	@""
	.align	4
.nv.constant0._ZN3cub18CUB_300001_SM_10006detail10radix_sort29DeviceRadixSortOnesweepKernelINS1_5radix10policy_hubIfNS0_8NullTypeEyE10Policy1000ELNS0_9SortOrderE0EfS6_yiiNS1_21identity_decomposer_tEEEvPT5_SC_PT3_PKSD_PT1_PKSH_PT2_PKSL_T4_iiT6_:
	.zero		973


//--------------------- .nv.constant0._ZN3cub18CUB_300001_SM_10006detail10radix_sort33DeviceRadixSortExclusiveSumKernelINS1_5radix10policy_hubIfNS0_8NullTypeEyE10Policy1000EyEEvPT0_ --------------------------
	.section	.nv.constant0._ZN3cub18CUB_300001_SM_10006detail10radix_sort33DeviceRadixSortExclusiveSumKernelINS1_5radix10policy_hubIfNS0_8NullTypeEyE10Policy1000EyEEvPT0_,"a",@progbits
	.sectionflags	@""
	.align	4
.nv.constant0._ZN3cub18CUB_300001_SM_10006detail10radix_sort33DeviceRadixSortExclusiveSumKernelINS1_5radix10policy_hubIfNS0_8NullTypeEyE10Policy1000EyEEvPT0_:
	.zero		904


//--------------------- .nv.constant0._ZN3cub18CUB_300001_SM_10006detail10radix_sort30DeviceRadixSortHistogramKernelINS1_5radix10policy_hubIfNS0_8NullTypeEyE10Policy1000ELNS0_9SortOrderE0EfyNS1_21identity_decomposer_tEEEvPT2_PKT1_SB_iiT3_ --------------------------
	.section	.nv.constant0._ZN3cub18CUB_300001_SM_10006detail10radix_sort30DeviceRadixSortHistogramKernelINS1_5radix10policy_hubIfNS0_8NullTypeEyE10Policy1000ELNS0_9SortOrderE0EfyNS1_21identity_decomposer_tEEEvPT2_PKT1_SB_iiT3_,"a",@progbits
	.sectionflags	@""
	.align	4
.nv.constant0._ZN3cub18CUB_300001_SM_10006detail10radix_sort30DeviceRadixSortHistogramKernelINS1_5radix10policy_hubIfNS0_8NullTypeEyE10Policy1000ELNS0_9SortOrderE0EfyNS1_21identity_decomposer_tEEEvPT2_PKT1_SB_iiT3_:
	.zero		929


//--------------------- .nv.constant0._ZN3cub18CUB_300001_SM_10006detail10radix_sort31DeviceRadixSortSingleTileKernelINS1_5radix10policy_hubIfNS0_8NullTypeEyE10Policy1000ELNS0_9SortOrderE0EfS6_yNS1_21identity_decomposer_tEEEvPKT1_PSB_PKT2_PSF_T3_iiT4_ --------------------------
	.section	.nv.constant0._ZN3cub18CUB_300001_SM_10006detail10radix_sort31DeviceRadixSortSingleTileKernelINS1_5radix10policy_hubIfNS0_8NullTypeEyE10Policy1000ELNS0_9SortOrderE0EfS6_yNS1_21identity_decomposer_tEEEvPKT1_PSB_PKT2_PSF_T3_iiT4_,"a",@progbits
	.sectionflags	@""
	.align	4
.nv.constant0._ZN3cub18CUB_300001_SM_10006detail10radix_sort31DeviceRadixSortSingleTileKernelINS1_5radix10policy_hubIfNS0_8NullTypeEyE10Policy1000ELNS0_9SortOrderE0EfS6_yNS1_21identity_decomposer_tEEEvPKT1_PSB_PKT2_PSF_T3_iiT4_:
	.zero		945


//--------------------- .nv.constant0._ZN3cub18CUB_300001_SM_10006detail4scan16DeviceScanKernelINS2_10policy_hubIfffmN4cuda3std3__44plusIvEEE10Policy1000EN6thrust24THRUST_300001_SM_1000_NS10device_ptrIfEESF_NS0_13ScanTileStateIfLb1EEES9_NS0_8NullTypeEmfLb0ESI_EEvT0_T1_T2_iT3_T4_T5_ --------------------------
	.section	.nv.constant0._ZN3cub18CUB_300001_SM_10006detail4scan16DeviceScanKernelINS2_10policy_hubIfffmN4cuda3std3__44plusIvEEE10Policy1000EN6thrust24THRUST_300001_SM_1000_NS10device_ptrIfEESF_NS0_13ScanTileStateIfLb1EEES9_NS0_8NullTypeEmfLb0ESI_EEvT0_T1_T2_iT3_T4_T5_,"a",@progbits
	.sectionflags	@""
	.align	4
.nv.constant0._ZN3cub18CUB_300001_SM_10006detail4scan16DeviceScanKernelINS2_10policy_hubIfffmN4cuda3std3__44plusIvEEE10Policy1000EN6thrust24THRUST_300001_SM_1000_NS10device_ptrIfEESF_NS0_13ScanTileStateIfLb1EEES9_NS0_8NullTypeEmfLb0ESI_EEvT0_T1_T2_iT3_T4_T5_:
	.zero		936


//--------------------- .nv.constant0._ZN3cub18CUB_300001_SM_10006detail4scan16DeviceScanKernelINS2_10policy_hubIfffjN4cuda3std3__44plusIvEEE10Policy1000EN6thrust24THRUST_300001_SM_1000_NS10device_ptrIfEESF_NS0_13ScanTileStateIfLb1EEES9_NS0_8NullTypeEjfLb0ESI_EEvT0_T1_T2_iT3_T4_T5_ --------------------------
	.section	.nv.constant0._ZN3cub18CUB_300001_SM_10006detail4scan16DeviceScanKernelINS2_10policy_hubIfffjN4cuda3std3__44plusIvEEE10Policy1000EN6thrust24THRUST_300001_SM_1000_NS10device_ptrIfEESF_NS0_13ScanTileStateIfLb1EEES9_NS0_8NullTypeEjfLb0ESI_EEvT0_T1_T2_iT3_T4_T5_,"a",@progbits
	.sectionflags	@""
	.align	4
.nv.constant0._ZN3cub18CUB_300001_SM_10006detail4scan16DeviceScanKernelINS2_10policy_hubIfffjN4cuda3std3__44plusIvEEE10Policy1000EN6thrust24THRUST_300001_SM_1000_NS10device_ptrIfEESF_NS0_13ScanTileStateIfLb1EEES9_NS0_8NullTypeEjfLb0ESI_EEvT0_T1_T2_iT3_T4_T5_:
	.zero		932


//--------------------- .nv.constant0._ZN3cub18CUB_300001_SM_10006detail4scan20DeviceScanInitKernelINS0_13ScanTileStateIfLb1EEEEEvT_i --------------------------
	.section	.nv.constant0._ZN3cub18CUB_300001_SM_10006detail4scan20DeviceScanInitKernelINS0_13ScanTileStateIfLb1EEEEEvT_i,"a",@progbits
	.sectionflags	@""
	.align	4
.nv.constant0._ZN3cub18CUB_300001_SM_10006detail4scan20DeviceScanInitKernelINS0_13ScanTileStateIfLb1EEEEEvT_i:
	.zero		908


//--------------------- .nv.constant0._ZN3cub18CUB_300001_SM_10006detail9transform16transform_kernelINS2_10policy_hubILb1EN4cuda3std3__45tupleIJN6thrust24THRUST_300001_SM_1000_NS10device_ptrIfEEEEEE10policy1000ElNSA_6detail10functional5actorINSH_9compositeIJNSH_16operator_adaptorINS7_10multipliesIvEEEENSI_INSH_8argumentILj0EEEEENSI_INSH_5valueIfEEEEEEEEESC_JPfEEEvT0_iT1_T2_DpNS2_10kernel_argIT3_EE --------------------------
	.section	.nv.constant0._ZN3cub18CUB_300001_SM_10006detail9transform16transform_kernelINS2_10policy_hubILb1EN4cuda3std3__45tupleIJN6thrust24THRUST_300001_SM_1000_NS10device_ptrIfEEEEEE10policy1000ElNSA_6detail10functional5actorINSH_9compositeIJNSH_16operator_adaptorINS7_10multipliesIvEEEENSI_INSH_8argumentILj0EEEEENSI_INSH_5valueIfEEEEEEEEESC_JPfEEEvT0_iT1_T2_DpNS2_10kernel_argIT3_EE,"a",@progbits
	.sectionflags	@""
	.align	4
.nv.constant0._ZN3cub18CUB_300001_SM_10006detail9transform16transform_kernelINS2_10policy_hubILb1EN4cuda3std3__45tupleIJN6thrust24THRUST_300001_SM_1000_NS10device_ptrIfEEEEEE10policy1000ElNSA_6detail10functional5actorINSH_9compositeIJNSH_16operator_adaptorINS7_10multipliesIvEEEENSI_INSH_8argumentILj0EEEEENSI_INSH_5valueIfEEEEEEEEESC_JPfEEEvT0_iT1_T2_DpNS2_10kernel_argIT3_EE:
	.zero		944


//--------------------- .nv.constant0._ZN3cub18CUB_300001_SM_10006detail9transform16transform_kernelINS2_10policy_hubILb1EN4cuda3std3__45tupleIJN6thrust24THRUST_300001_SM_1000_NS10device_ptrIfEEEEEE10policy1000EiNSA_6detail10functional5actorINSH_9compositeIJNSH_16operator_adaptorINS7_10multipliesIvEEEENSI_INSH_8argumentILj0EEEEENSI_INSH_5valueIfEEEEEEEEESC_JPfEEEvT0_iT1_T2_DpNS2_10kernel_argIT3_EE --------------------------
	.section	.nv.constant0._ZN3cub18CUB_300001_SM_10006detail9transform16transform_kernelINS2_10policy_hubILb1EN4cuda3std3__45tupleIJN6thrust24THRUST_300001_SM_1000_NS10device_ptrIfEEEEEE10policy1000EiNSA_6detail10functional5actorINSH_9compositeIJNSH_16operator_adaptorINS7_10multipliesIvEEEENSI_INSH_8argumentILj0EEEEENSI_INSH_5valueIfEEEEEEEEESC_JPfEEEvT0_iT1_T2_DpNS2_10kernel_argIT3_EE,"a",@progbits
	.sectionflags	@""
	.align	4
.nv.constant0._ZN3cub18CUB_300001_SM_10006detail9transform16transform_kernelINS2_10policy_hubILb1EN4cuda3std3__45tupleIJN6thrust24THRUST_300001_SM_1000_NS10device_ptrIfEEEEEE10policy1000EiNSA_6detail10functional5actorINSH_9compositeIJNSH_16operator_adaptorINS7_10multipliesIvEEEENSI_INSH_8argumentILj0EEEEENSI_INSH_5valueIfEEEEEEEEESC_JPfEEEvT0_iT1_T2_DpNS2_10kernel_argIT3_EE:
	.zero		936


//--------------------- .nv.constant0._ZN3cub18CUB_300001_SM_10006detail9transform16transform_kernelINS2_10policy_hubILb1EN4cuda3std3__45tupleIJN6thrust24THRUST_300001_SM_1000_NS10device_ptrIfEEEEEE10policy1000El12PowerFunctorSC_JPfEEEvT0_iT1_T2_DpNS2_10kernel_argIT3_EE --------------------------
	.section	.nv.constant0._ZN3cub18CUB_300001_SM_10006detail9transform16transform_kernelINS2_10policy_hubILb1EN4cuda3std3__45tupleIJN6thrust24THRUST_300001_SM_1000_NS10device_ptrIfEEEEEE10policy1000El12PowerFunctorSC_JPfEEEvT0_iT1_T2_DpNS2_10kernel_argIT3_EE,"a",@progbits
	.sectionflags	@""
	.align	4
.nv.constant0._ZN3cub18CUB_300001_SM_10006detail9transform16transform_kernelINS2_10policy_hubILb1EN4cuda3std3__45tupleIJN6thrust24THRUST_300001_SM_1000_NS10device_ptrIfEEEEEE10policy1000El12PowerFunctorSC_JPfEEEvT0_iT1_T2_DpNS2_10kernel_argIT3_EE:
	.zero		936


//--------------------- .nv.constant0._ZN3cub18CUB_300001_SM_10006detail9transform16transform_kernelINS2_10policy_hubILb1EN4cuda3std3__45tupleIJN6thrust24THRUST_300001_SM_1000_NS10device_ptrIfEEEEEE10policy1000Ei12PowerFunctorSC_JPfEEEvT0_iT1_T2_DpNS2_10kernel_argIT3_EE --------------------------
	.section	.nv.constant0._ZN3cub18CUB_300001_SM_10006detail9transform16transform_kernelINS2_10policy_hubILb1EN4cuda3std3__45tupleIJN6thrust24THRUST_300001_SM_1000_NS10device_ptrIfEEEEEE10policy1000Ei12PowerFunctorSC_JPfEEEvT0_iT1_T2_DpNS2_10kernel_argIT3_EE,"a",@progbits
	.sectionflags	@""
	.align	4
.nv.constant0._ZN3cub18CUB_300001_SM_10006detail9transform16transform_kernelINS2_10policy_hubILb1EN4cuda3std3__45tupleIJN6thrust24THRUST_300001_SM_1000_NS10device_ptrIfEEEEEE10policy1000Ei12PowerFunctorSC_JPfEEEvT0_iT1_T2_DpNS2_10kernel_argIT3_EE:
	.zero		936


//--------------------- .nv.constant0._ZN3cub18CUB_300001_SM_10006detail11EmptyKernelIvEEvv --------------------------
	.section	.nv.constant0._ZN3cub18CUB_300001_SM_10006detail11EmptyKernelIvEEvv,"a",@progbits
	.sectionflags	@""
	.align	4
.nv.constant0._ZN3cub18CUB_300001_SM_10006detail11EmptyKernelIvEEvv:
	.zero		896


//--------------------- .nv.constant0._Z10k_initrandP17curandStateXORWOW --------------------------
	.section	.nv.constant0._Z10k_initrandP17curandStateXORWOW,"a",@progbits
	.sectionflags	@""
	.align	4
.nv.constant0._Z10k_initrandP17curandStateXORWOW:
	.zero		904


//--------------------- .nv.constant0._Z8k_enrichPfS_llfflP17curandStateXORWOW --------------------------
	.section	.nv.constant0._Z8k_enrichPfS_llfflP17curandStateXORWOW,"a",@progbits
	.sectionflags	@""
	.align	4
.nv.constant0._Z8k_enrichPfS_llfflP17curandStateXORWOW:
	.zero		952


//--------------------- SYMBOLS --------------------------

	.type		.nv.reservedSmem.offset0,@object
	.size		.nv.reservedSmem.offset0,0x4
	.type		.nv.reservedSmem.cap,@object
	.size		.nv.reservedSmem.cap,0x4
